	.target	sm_90a

	.elftype	@"ET_EXEC"


//--------------------- .note.nv.tkinfo           --------------------------
	.section	.note.nv.tkinfo,"",@"SHT_NOTE"
	.sectionflags	@"SHF_NOTE_NV_TKINFO"
	.tkinfo
        /*0018*/ 	.word	0x00000002
        /*0030*/ 	.string	""
        /*0030*/ 	.string	"ptxas"
        /*0030*/ 	.string	"Cuda compilation tools, release 13.0, V13.0.88"
        /*0030*/ 	.string	"Build cuda_13.0.r13.0/compiler.36424714_0"
        /*0030*/ 	.string	"-v  -suppress-debug-info  -lineinfo  -arch sm_90a "



//--------------------- .note.nv.cuinfo           --------------------------
	.section	.note.nv.cuinfo,"",@"SHT_NOTE"
	.sectionflags	@"SHF_NOTE_NV_CUINFO"
        /*0018*/ 	.short	0x0002
        /*001a*/ 	.short	0x005a
        /*001c*/ 	.short	0x0082
	.zero		2


//--------------------- .nv.info                  --------------------------
	.section	.nv.info,"",@"SHT_CUDA_INFO"
	.align	4


	//----- nvinfo : EIATTR_REGCOUNT
	.align		4
        /*0000*/ 	.byte	0x04, 0x2f
        /*0002*/ 	.short	(.L_1 - .L_0)
	.align		4
.L_0:
        /*0004*/ 	.word	index@(matmul_kernel)
        /*0008*/ 	.word	0x00000020


	//----- nvinfo : EIATTR_FRAME_SIZE
	.align		4
.L_1:
        /*000c*/ 	.byte	0x04, 0x11
        /*000e*/ 	.short	(.L_3 - .L_2)
	.align		4
.L_2:
        /*0010*/ 	.word	index@(matmul_kernel)
        /*0014*/ 	.word	0x00004be0


	//----- nvinfo : EIATTR_MIN_STACK_SIZE
	.align		4
.L_3:
        /*0018*/ 	.byte	0x04, 0x12
        /*001a*/ 	.short	(.L_5 - .L_4)
	.align		4
.L_4:
        /*001c*/ 	.word	index@(matmul_kernel)
        /*0020*/ 	.word	0x00004be0
.L_5:


//--------------------- .nv.compat                --------------------------
	.section	.nv.compat,"",@"SHT_CUDA_COMPAT_INFO"
	.align	4
        /*0000*/ 	.byte	0x02, 0x09, 0x01, 0x00, 0x02, 0x02, 0x02, 0x00, 0x02, 0x05, 0x05, 0x00, 0x03, 0x07, 0x01, 0x01
        /*0010*/ 	.byte	0x02, 0x03, 0x00, 0x00, 0x02, 0x06, 0x01, 0x00, 0x04, 0x0b, 0x08, 0x00, 0x00, 0x00, 0x00, 0x00
        /*0020*/ 	.byte	0x00, 0x00, 0x00, 0x00


//--------------------- .nv.info.matmul_kernel    --------------------------
	.section	.nv.info.matmul_kernel,"",@"SHT_CUDA_INFO"
	.sectionflags	@""
	.align	4


	//----- nvinfo : EIATTR_CUDA_API_VERSION
	.align		4
        /*0000*/ 	.byte	0x04, 0x37
        /*0002*/ 	.short	(.L_7 - .L_6)
.L_6:
        /*0004*/ 	.word	0x00000082


	//----- nvinfo : EIATTR_KPARAM_INFO
	.align		4
.L_7:
        /*0008*/ 	.byte	0x04, 0x17
        /*000a*/ 	.short	(.L_9 - .L_8)
.L_8:
        /*000c*/ 	.word	0x00000000
        /*0010*/ 	.short	0x000d
        /*0012*/ 	.short	0x0048
        /*0014*/ 	.byte	0x00, 0xf4, 0x21, 0x00


	//----- nvinfo : EIATTR_KPARAM_INFO
	.align		4
.L_9:
        /*0018*/ 	.byte	0x04, 0x17
        /*001a*/ 	.short	(.L_11 - .L_10)
.L_10:
        /*001c*/ 	.word	0x00000000
        /*0020*/ 	.short	0x000c
        /*0022*/ 	.short	0x0040
        /*0024*/ 	.byte	0x00, 0xf4, 0x21, 0x00


	//----- nvinfo : EIATTR_KPARAM_INFO
	.align		4
.L_11:
        /*0028*/ 	.byte	0x04, 0x17
        /*002a*/ 	.short	(.L_13 - .L_12)
.L_12:
        /*002c*/ 	.word	0x00000000
        /*0030*/ 	.short	0x000b
        /*0032*/ 	.short	0x0038
        /*0034*/ 	.byte	0x00, 0xf0, 0x11, 0x00


	//----- nvinfo : EIATTR_KPARAM_INFO
	.align		4
.L_13:
        /*0038*/ 	.byte	0x04, 0x17
        /*003a*/ 	.short	(.L_15 - .L_14)
.L_14:
        /*003c*/ 	.word	0x00000000
        /*0040*/ 	.short	0x000a
        /*0042*/ 	.short	0x0034
        /*0044*/ 	.byte	0x00, 0xf0, 0x11, 0x00


	//----- nvinfo : EIATTR_KPARAM_INFO
	.align		4
.L_15:
        /*0048*/ 	.byte	0x04, 0x17
        /*004a*/ 	.short	(.L_17 - .L_16)
.L_16:
        /*004c*/ 	.word	0x00000000
        /*0050*/ 	.short	0x0009
        /*0052*/ 	.short	0x0030
        /*0054*/ 	.byte	0x00, 0xf0, 0x11, 0x00


	//----- nvinfo : EIATTR_KPARAM_INFO
	.align		4
.L_17:
        /*0058*/ 	.byte	0x04, 0x17
        /*005a*/ 	.short	(.L_19 - .L_18)
.L_18:
        /*005c*/ 	.word	0x00000000
        /*0060*/ 	.short	0x0008
        /*0062*/ 	.short	0x002c
        /*0064*/ 	.byte	0x00, 0xf0, 0x11, 0x00


	//----- nvinfo : EIATTR_KPARAM_INFO
	.align		4
.L_19:
        /*0068*/ 	.byte	0x04, 0x17
        /*006a*/ 	.short	(.L_21 - .L_20)
.L_20:
        /*006c*/ 	.word	0x00000000
        /*0070*/ 	.short	0x0007
        /*0072*/ 	.short	0x0028
        /*0074*/ 	.byte	0x00, 0xf0, 0x11, 0x00


	//----- nvinfo : EIATTR_KPARAM_INFO
	.align		4
.L_21:
        /*0078*/ 	.byte	0x04, 0x17
        /*007a*/ 	.short	(.L_23 - .L_22)
.L_22:
        /*007c*/ 	.word	0x00000000
        /*0080*/ 	.short	0x0006
        /*0082*/ 	.short	0x0024
        /*0084*/ 	.byte	0x00, 0xf0, 0x11, 0x00


	//----- nvinfo : EIATTR_KPARAM_INFO
	.align		4
.L_23:
        /*0088*/ 	.byte	0x04, 0x17
        /*008a*/ 	.short	(.L_25 - .L_24)
.L_24:
        /*008c*/ 	.word	0x00000000
        /*0090*/ 	.short	0x0005
        /*0092*/ 	.short	0x0020
        /*0094*/ 	.byte	0x00, 0xf0, 0x11, 0x00


	//----- nvinfo : EIATTR_KPARAM_INFO
	.align		4
.L_25:
        /*0098*/ 	.byte	0x04, 0x17
        /*009a*/ 	.short	(.L_27 - .L_26)
.L_26:
        /*009c*/ 	.word	0x00000000
        /*00a0*/ 	.short	0x0004
        /*00a2*/ 	.short	0x001c
        /*00a4*/ 	.byte	0x00, 0xf0, 0x11, 0x00


	//----- nvinfo : EIATTR_KPARAM_INFO
	.align		4
.L_27:
        /*00a8*/ 	.byte	0x04, 0x17
        /*00aa*/ 	.short	(.L_29 - .L_28)
.L_28:
        /*00ac*/ 	.word	0x00000000
        /*00b0*/ 	.short	0x0003
        /*00b2*/ 	.short	0x0018
        /*00b4*/ 	.byte	0x00, 0xf0, 0x11, 0x00


	//----- nvinfo : EIATTR_KPARAM_INFO
	.align		4
.L_29:
        /*00b8*/ 	.byte	0x04, 0x17
        /*00ba*/ 	.short	(.L_31 - .L_30)
.L_30:
        /*00bc*/ 	.word	0x00000000
        /*00c0*/ 	.short	0x0002
        /*00c2*/ 	.short	0x0010
        /*00c4*/ 	.byte	0x00, 0xf4, 0x21, 0x00


	//----- nvinfo : EIATTR_KPARAM_INFO
	.align		4
.L_31:
        /*00c8*/ 	.byte	0x04, 0x17
        /*00ca*/ 	.short	(.L_33 - .L_32)
.L_32:
        /*00cc*/ 	.word	0x00000000
        /*00d0*/ 	.short	0x0001
        /*00d2*/ 	.short	0x0008
        /*00d4*/ 	.byte	0x00, 0xf4, 0x21, 0x00


	//----- nvinfo : EIATTR_KPARAM_INFO
	.align		4
.L_33:
        /*00d8*/ 	.byte	0x04, 0x17
        /*00da*/ 	.short	(.L_35 - .L_34)
.L_34:
        /*00dc*/ 	.word	0x00000000
        /*00e0*/ 	.short	0x0000
        /*00e2*/ 	.short	0x0000
        /*00e4*/ 	.byte	0x00, 0xf4, 0x21, 0x00


	//----- nvinfo : EIATTR_SPARSE_MMA_MASK
	.align		4
.L_35:
        /*00e8*/ 	.byte	0x03, 0x50
        /*00ea*/ 	.short	0x0000


	//----- nvinfo : EIATTR_MAXREG_COUNT
	.align		4
        /*00ec*/ 	.byte	0x03, 0x1b
        /*00ee*/ 	.short	0x00ff


	//----- nvinfo : EIATTR_NUM_BARRIERS
	.align		4
        /*00f0*/ 	.byte	0x02, 0x4c
        /*00f2*/ 	.byte	0x01
	.zero		1


	//----- nvinfo : EIATTR_ANNOTATIONS
	.align		4
        /*00f4*/ 	.byte	0x04, 0x55
        /*00f6*/ 	.short	(.L_37 - .L_36)


	//   ....[0]....
.L_36:
        /*00f8*/ 	.word	0x00000001
        /*00fc*/ 	.byte	0x10, 0x05, 0x00, 0x00, 0x01, 0x00, 0x00, 0x00, 0x60, 0x05, 0x00, 0x00, 0x01, 0x00, 0x00, 0x00
        /* <DEDUP_REMOVED lines=823> */
        /*347c*/ 	.byte	0x50, 0xd0, 0x00, 0x00, 0x01, 0x00, 0x00, 0x00, 0x60, 0xd0, 0x00, 0x00


	//----- nvinfo : EIATTR_MERCURY_ISA_VERSION
	.align		4
.L_37:
        /*3488*/ 	.byte	0x03, 0x5f
        /*348a*/ 	.short	0x0101


	//----- nvinfo : EIATTR_EXIT_INSTR_OFFSETS
	.align		4
        /*348c*/ 	.byte	0x04, 0x1c
        /*348e*/ 	.short	(.L_39 - .L_38)


	//   ....[0]....
.L_38:
        /*3490*/ 	.word	0x0007e000


	//   ....[1]....
        /*3494*/ 	.word	0x0007e020


	//----- nvinfo : EIATTR_REQNTID
	.align		4
.L_39:
        /*3498*/ 	.byte	0x04, 0x10
        /*349a*/ 	.short	(.L_41 - .L_40)
.L_40:
        /*349c*/ 	.word	0x00000040
        /*34a0*/ 	.word	0x00000001
        /*34a4*/ 	.word	0x00000001


	//----- nvinfo : EIATTR_CBANK_PARAM_SIZE
	.align		4
.L_41:
        /*34a8*/ 	.byte	0x03, 0x19
        /*34aa*/ 	.short	0x0050


	//----- nvinfo : EIATTR_PARAM_CBANK
	.align		4
        /*34ac*/ 	.byte	0x04, 0x0a
        /*34ae*/ 	.short	(.L_43 - .L_42)
	.align		4
.L_42:
        /*34b0*/ 	.word	index@(.nv.constant0.matmul_kernel)
        /*34b4*/ 	.short	0x0210
        /*34b6*/ 	.short	0x0050


	//----- nvinfo : EIATTR_SW_WAR
	.align		4
.L_43:
        /*34b8*/ 	.byte	0x04, 0x36
        /*34ba*/ 	.short	(.L_45 - .L_44)
.L_44:
        /*34bc*/ 	.word	0x00000008
.L_45:


//--------------------- .nv.callgraph             --------------------------
	.section	.nv.callgraph,"",@"SHT_CUDA_CALLGRAPH"
	.align	4
	.sectionentsize	8
	.align		4
        /*0000*/ 	.word	0x00000000
	.align		4
        /*0004*/ 	.word	0xffffffff
	.align		4
        /*0008*/ 	.word	0x00000000
	.align		4
        /*000c*/ 	.word	0xfffffffe
	.align		4
        /*0010*/ 	.word	0x00000000
	.align		4
        /*0014*/ 	.word	0xfffffffd
	.align		4
        /*0018*/ 	.word	0x00000000
	.align		4
        /*001c*/ 	.word	0xfffffffc


//--------------------- .text.matmul_kernel       --------------------------
	.section	.text.matmul_kernel,"ax",@progbits
	.align	128
        .global         matmul_kernel
        .type           matmul_kernel,@function
        .size           matmul_kernel,(.L_x_4 - matmul_kernel)
        .other          matmul_kernel,@"STO_CUDA_ENTRY STV_DEFAULT"
matmul_kernel:
.text.matmul_kernel:
[----:B------:R-:W0:Y:S08]  /*0000*/  LDC R1, c[0x0][0x28] ;  /* 0x00000a00ff017b82 */ /* 0x000e300000000800 */
[----:B------:R-:W1:Y:S01]  /*0010*/  LDC.64 R4, c[0x0][0x228] ;  /* 0x00008a00ff047b82 */ /* 0x000e620000000a00 */
[----:B0-----:R-:W-:Y:S01]  /*0020*/  VIADD R1, R1, 0xffffb420 ;  /* 0xffffb42001017836 */ /* 0x001fe20000000000 */
[----:B------:R-:W0:Y:S01]  /*0030*/  S2R R16, SR_TID.X ;  /* 0x0000000000107919 */ /* 0x000e220000002100 */
[----:B------:R-:W-:Y:S01]  /*0040*/  UMOV UR4, 0x400 ;  /* 0x0000040000047882 */ /* 0x000fe20000000000 */
[----:B------:R-:W-:-:S04]  /*0050*/  ULDC.64 UR32, c[0x0][0x208] ;  /* 0x0000820000207ab9 */ /* 0x000fc80000000a00 */
[----:B------:R-:W2:Y:S01]  /*0060*/  S2UR UR5, SR_CgaCtaId ;  /* 0x00000000000579c3 */ /* 0x000ea20000008800 */
[----:B-1----:R-:W-:-:S05]  /*0070*/  VIADD R0, R5, 0x3f ;  /* 0x0000003f05007836 */ /* 0x002fca0000000000 */
[----:B------:R-:W-:Y:S01]  /*0080*/  SHF.R.S32.HI R3, RZ, 0x1f, R0 ;  /* 0x0000001fff037819 */ /* 0x000fe20000011400 */
[----:B--2---:R-:W-:-:S03]  /*0090*/  ULEA UR4, UR5, UR4, 0x18 ;  /* 0x0000000405047291 */ /* 0x004fc6000f8ec03f */
[----:B------:R-:W-:Y:S02]  /*00a0*/  LEA.HI R3, R3, R0, RZ, 0x6 ;  /* 0x0000000003037211 */ /* 0x000fe400078f30ff */
[----:B0-----:R-:W-:Y:S02]  /*00b0*/  LOP3.LUT R18, R16, 0x3f, RZ, 0xc0, !PT ;  /* 0x0000003f10127812 */ /* 0x001fe400078ec0ff */
[----:B------:R-:W-:Y:S02]  /*00c0*/  SHF.R.S32.HI R0, RZ, 0x6, R3 ;  /* 0x00000006ff007819 */ /* 0x000fe40000011403 */
[----:B------:R-:W0:Y:S03]  /*00d0*/  S2R R3, SR_CTAID.X ;  /* 0x0000000000037919 */ /* 0x000e260000002500 */
[----:B------:R-:W-:-:S05]  /*00e0*/  IMAD.SHL.U32 R0, R0, 0x8, RZ ;  /* 0x0000000800007824 */ /* 0x000fca00078e00ff */
[-C--:B------:R-:W-:Y:S02]  /*00f0*/  IABS R9, R0.reuse ;  /* 0x0000000000097213 */ /* 0x080fe40000000000 */
[----:B------:R-:W-:Y:S02]  /*0100*/  IABS R12, R0 ;  /* 0x00000000000c7213 */ /* 0x000fe40000000000 */
[----:B------:R-:W1:Y:S08]  /*0110*/  I2F.RP R2, R9 ;  /* 0x0000000900027306 */ /* 0x000e700000209400 */
[----:B-1----:R-:W1:Y:S01]  /*0120*/  MUFU.RCP R2, R2 ;  /* 0x0000000200027308 */ /* 0x002e620000001000 */
[----:B0-----:R-:W-:Y:S01]  /*0130*/  IABS R10, R3 ;  /* 0x00000003000a7213 */ /* 0x001fe20000000000 */
[----:B-1----:R-:W-:-:S02]  /*0140*/  VIADD R6, R2, 0xffffffe ;  /* 0x0ffffffe02067836 */ /* 0x002fc40000000000 */
[----:B------:R-:W-:-:S04]  /*0150*/  IMAD.MOV R2, RZ, RZ, -R12 ;  /* 0x000000ffff027224 */ /* 0x000fc800078e0a0c */
[----:B------:R0:W1:Y:S02]  /*0160*/  F2I.FTZ.U32.TRUNC.NTZ R7, R6 ;  /* 0x0000000600077305 */ /* 0x000064000021f000 */
[----:B0-----:R-:W-:Y:S02]  /*0170*/  IMAD.MOV.U32 R6, RZ, RZ, RZ ;  /* 0x000000ffff067224 */ /* 0x001fe400078e00ff */
[----:B-1----:R-:W-:-:S04]  /*0180*/  IMAD.MOV R8, RZ, RZ, -R7 ;  /* 0x000000ffff087224 */ /* 0x002fc800078e0a07 */
[----:B------:R-:W-:Y:S02]  /*0190*/  IMAD R11, R8, R9, RZ ;  /* 0x00000009080b7224 */ /* 0x000fe400078e02ff */
[----:B------:R-:W-:Y:S02]  /*01a0*/  IMAD.MOV.U32 R8, RZ, RZ, R10 ;  /* 0x000000ffff087224 */ /* 0x000fe400078e000a */
[----:B------:R-:W-:-:S06]  /*01b0*/  IMAD.HI.U32 R7, R7, R11, R6 ;  /* 0x0000000b07077227 */ /* 0x000fcc00078e0006 */
[----:B------:R-:W-:-:S04]  /*01c0*/  IMAD.HI.U32 R7, R7, R8, RZ ;  /* 0x0000000807077227 */ /* 0x000fc800078e00ff */
[----:B------:R-:W-:-:S05]  /*01d0*/  IMAD R2, R7, R2, R8 ;  /* 0x0000000207027224 */ /* 0x000fca00078e0208 */
[----:B------:R-:W-:-:S13]  /*01e0*/  ISETP.GT.U32.AND P1, PT, R9, R2, PT ;  /* 0x000000020900720c */ /* 0x000fda0003f24070 */
[----:B------:R-:W-:Y:S02]  /*01f0*/  @!P1 IMAD.IADD R2, R2, 0x1, -R9 ;  /* 0x0000000102029824 */ /* 0x000fe400078e0a09 */
[----:B------:R-:W-:Y:S01]  /*0200*/  @!P1 VIADD R7, R7, 0x1 ;  /* 0x0000000107079836 */ /* 0x000fe20000000000 */
[----:B------:R-:W-:Y:S02]  /*0210*/  ISETP.NE.AND P1, PT, R0, RZ, PT ;  /* 0x000000ff0000720c */ /* 0x000fe40003f25270 */
[----:B------:R-:W-:Y:S02]  /*0220*/  ISETP.GE.U32.AND P0, PT, R2, R9, PT ;  /* 0x000000090200720c */ /* 0x000fe40003f06070 */
[----:B------:R-:W-:-:S04]  /*0230*/  LOP3.LUT R2, R3, R0, RZ, 0x3c, !PT ;  /* 0x0000000003027212 */ /* 0x000fc800078e3cff */
[----:B------:R-:W-:Y:S01]  /*0240*/  ISETP.GE.AND P2, PT, R2, RZ, PT ;  /* 0x000000ff0200720c */ /* 0x000fe20003f46270 */
[----:B------:R-:W-:-:S06]  /*0250*/  VIADD R2, R4, 0x1ff ;  /* 0x000001ff04027836 */ /* 0x000fcc0000000000 */
[----:B------:R-:W-:-:S04]  /*0260*/  @P0 VIADD R7, R7, 0x1 ;  /* 0x0000000107070836 */ /* 0x000fc80000000000 */
[----:B------:R-:W-:Y:S01]  /*0270*/  IMAD.MOV.U32 R6, RZ, RZ, R7 ;  /* 0x000000ffff067224 */ /* 0x000fe200078e0007 */
[----:B------:R-:W-:-:S03]  /*0280*/  SHF.R.S32.HI R7, RZ, 0x1f, R2 ;  /* 0x0000001fff077819 */ /* 0x000fc60000011402 */
[----:B------:R-:W-:Y:S01]  /*0290*/  @!P2 IMAD.MOV R6, RZ, RZ, -R6 ;  /* 0x000000ffff06a224 */ /* 0x000fe200078e0a06 */
[----:B------:R-:W-:Y:S02]  /*02a0*/  @!P1 LOP3.LUT R6, RZ, R0, RZ, 0x33, !PT ;  /* 0x00000000ff069212 */ /* 0x000fe400078e33ff */
[----:B------:R-:W-:-:S03]  /*02b0*/  LEA.HI R7, R7, R2, RZ, 0x9 ;  /* 0x0000000207077211 */ /* 0x000fc600078f48ff */
[----:B------:R-:W-:Y:S02]  /*02c0*/  IMAD.SHL.U32 R2, R6, 0x8, RZ ;  /* 0x0000000806027824 */ /* 0x000fe400078e00ff */
[----:B------:R-:W-:-:S03]  /*02d0*/  IMAD.MOV R6, RZ, RZ, -R6 ;  /* 0x000000ffff067224 */ /* 0x000fc600078e0a06 */
[----:B------:R-:W-:Y:S01]  /*02e0*/  LEA.HI.SX32 R7, R7, -R2, 0x17 ;  /* 0x8000000207077211 */ /* 0x000fe200078fbaff */
[----:B------:R-:W-:Y:S02]  /*02f0*/  IMAD R15, R0, R6, R3 ;  /* 0x00000006000f7224 */ /* 0x000fe400078e0203 */
[----:B------:R-:W-:Y:S01]  /*0300*/  IMAD.MOV.U32 R6, RZ, RZ, RZ ;  /* 0x000000ffff067224 */ /* 0x000fe200078e00ff */
[----:B------:R-:W-:Y:S02]  /*0310*/  VIMNMX R8, R7, 0x8, PT ;  /* 0x0000000807087848 */ /* 0x000fe40003fe0100 */
[----:B------:R-:W-:Y:S02]  /*0320*/  IABS R13, R15 ;  /* 0x0000000f000d7213 */ /* 0x000fe40000000000 */
[----:B------:R-:W-:-:S04]  /*0330*/  IABS R11, R8 ;  /* 0x00000008000b7213 */ /* 0x000fc80000000000 */
[----:B------:R-:W0:Y:S08]  /*0340*/  I2F.RP R9, R11 ;  /* 0x0000000b00097306 */ /* 0x000e300000209400 */
[----:B0-----:R-:W0:Y:S02]  /*0350*/  MUFU.RCP R9, R9 ;  /* 0x0000000900097308 */ /* 0x001e240000001000 */
[----:B0-----:R-:W-:-:S06]  /*0360*/  VIADD R7, R9, 0xffffffe ;  /* 0x0ffffffe09077836 */ /* 0x001fcc0000000000 */
[----:B------:R-:W0:Y:S02]  /*0370*/  F2I.FTZ.U32.TRUNC.NTZ R7, R7 ;  /* 0x0000000700077305 */ /* 0x000e24000021f000 */
[----:B0-----:R-:W-:-:S04]  /*0380*/  IMAD.MOV R10, RZ, RZ, -R7 ;  /* 0x000000ffff0a7224 */ /* 0x001fc800078e0a07 */
[----:B------:R-:W-:-:S04]  /*0390*/  IMAD.MOV.U32 R0, RZ, RZ, R10 ;  /* 0x000000ffff007224 */ /* 0x000fc800078e000a */
[----:B------:R-:W-:Y:S01]  /*03a0*/  IMAD R3, R0, R11, RZ ;  /* 0x0000000b00037224 */ /* 0x000fe200078e02ff */
[----:B------:R-:W-:-:S03]  /*03b0*/  IABS R0, R8 ;  /* 0x0000000800007213 */ /* 0x000fc60000000000 */
[----:B------:R-:W-:Y:S02]  /*03c0*/  IMAD.HI.U32 R6, R7, R3, R6 ;  /* 0x0000000307067227 */ /* 0x000fe400078e0006 */
[----:B------:R-:W0:Y:S02]  /*03d0*/  LDC R7, c[0x0][0x230] ;  /* 0x00008c00ff077b82 */ /* 0x000e240000000800 */
[----:B------:R-:W-:Y:S02]  /*03e0*/  IMAD.MOV R0, RZ, RZ, -R0 ;  /* 0x000000ffff007224 */ /* 0x000fe400078e0a00 */
[----:B------:R-:W-:-:S04]  /*03f0*/  IMAD.HI.U32 R6, R6, R13, RZ ;  /* 0x0000000d06067227 */ /* 0x000fc800078e00ff */
[----:B------:R-:W-:-:S05]  /*0400*/  IMAD R0, R6, R0, R13 ;  /* 0x0000000006007224 */ /* 0x000fca00078e020d */
[----:B------:R-:W-:Y:S01]  /*0410*/  ISETP.GT.U32.AND P1, PT, R11, R0, PT ;  /* 0x000000000b00720c */ /* 0x000fe20003f24070 */
[----:B0-----:R-:W-:-:S12]  /*0420*/  VIADD R14, R7, 0x3f ;  /* 0x0000003f070e7836 */ /* 0x001fd80000000000 */
[----:B------:R-:W-:Y:S02]  /*0430*/  @!P1 IMAD.IADD R0, R0, 0x1, -R11 ;  /* 0x0000000100009824 */ /* 0x000fe400078e0a0b */
[----:B------:R-:W-:Y:S01]  /*0440*/  @!P1 VIADD R6, R6, 0x1 ;  /* 0x0000000106069836 */ /* 0x000fe20000000000 */
[----:B------:R-:W-:Y:S02]  /*0450*/  ISETP.NE.AND P1, PT, R8, RZ, PT ;  /* 0x000000ff0800720c */ /* 0x000fe40003f25270 */
[----:B------:R-:W-:Y:S02]  /*0460*/  ISETP.GE.U32.AND P0, PT, R0, R11, PT ;  /* 0x0000000b0000720c */ /* 0x000fe40003f06070 */
[----:B------:R-:W-:-:S04]  /*0470*/  LOP3.LUT R0, R15, R8, RZ, 0x3c, !PT ;  /* 0x000000080f007212 */ /* 0x000fc800078e3cff */
[----:B------:R-:W-:-:S07]  /*0480*/  ISETP.GE.AND P2, PT, R0, RZ, PT ;  /* 0x000000ff0000720c */ /* 0x000fce0003f46270 */
[----:B------:R-:W-:Y:S01]  /*0490*/  @P0 VIADD R6, R6, 0x1 ;  /* 0x0000000106060836 */ /* 0x000fe20000000000 */
[----:B------:R-:W-:-:S05]  /*04a0*/  ISETP.GT.AND P0, PT, R14, 0x3f, PT ;  /* 0x0000003f0e00780c */ /* 0x000fca0003f04270 */
[----:B------:R-:W-:Y:S01]  /*04b0*/  @!P2 IMAD.MOV R6, RZ, RZ, -R6 ;  /* 0x000000ffff06a224 */ /* 0x000fe200078e0a06 */
[----:B------:R-:W-:-:S05]  /*04c0*/  @!P1 LOP3.LUT R6, RZ, R8, RZ, 0x33, !PT ;  /* 0x00000008ff069212 */ /* 0x000fca00078e33ff */
[----:B------:R-:W-:Y:S02]  /*04d0*/  IMAD.MOV R3, RZ, RZ, -R6 ;  /* 0x000000ffff037224 */ /* 0x000fe400078e0a06 */
[----:B------:R-:W-:Y:S02]  /*04e0*/  IMAD.SHL.U32 R17, R6, 0x40, RZ ;  /* 0x0000004006117824 */ /* 0x000fe400078e00ff */
[----:B------:R-:W-:Y:S02]  /*04f0*/  IMAD R3, R8, R3, R15 ;  /* 0x0000000308037224 */ /* 0x000fe400078e020f */
[C---:B------:R-:W-:Y:S01]  /*0500*/  VIADD R6, R17.reuse, 0x2 ;  /* 0x0000000211067836 */ /* 0x040fe20000000000 */
[----:B------:R-:W-:Y:S01]  /*0510*/  STL [R1+0x1010], R17 ;  /* 0x0010101101007387 */ /* 0x000fe20000100800 */
[----:B------:R-:W-:Y:S02]  /*0520*/  IMAD.IADD R0, R2, 0x1, R3 ;  /* 0x0000000102007824 */ /* 0x000fe400078e0203 */
[----:B------:R-:W-:-:S02]  /*0530*/  VIADD R2, R17, 0x1 ;  /* 0x0000000111027836 */ /* 0x000fc40000000000 */
[C---:B------:R-:W-:Y:S02]  /*0540*/  VIADD R3, R17.reuse, 0x3 ;  /* 0x0000000311037836 */ /* 0x040fe40000000000 */
[----:B------:R-:W-:Y:S01]  /*0550*/  IMAD R22, R0, 0x200, R18 ;  /* 0x0000020000167824 */ /* 0x000fe200078e0212 */
[----:B------:R0:W-:Y:S01]  /*0560*/  STL [R1+0x140], R2 ;  /* 0x0001400201007387 */ /* 0x0001e20000100800 */
[C---:B------:R-:W-:Y:S02]  /*0570*/  VIADD R14, R17.reuse, 0x32 ;  /* 0x00000032110e7836 */ /* 0x040fe40000000000 */
[C---:B------:R-:W-:Y:S01]  /*0580*/  VIADD R0, R22.reuse, 0x40 ;  /* 0x0000004016007836 */ /* 0x040fe20000000000 */
[----:B------:R1:W-:Y:S01]  /*0590*/  STL [R1+0x13c], R6 ;  /* 0x00013c0601007387 */ /* 0x0003e20000100800 */
[----:B------:R-:W-:Y:S02]  /*05a0*/  VIADD R15, R22, 0x80 ;  /* 0x00000080160f7836 */ /* 0x000fe40000000000 */
[C---:B------:R-:W-:Y:S01]  /*05b0*/  VIADD R13, R17.reuse, 0x33 ;  /* 0x00000033110d7836 */ /* 0x040fe20000000000 */
[----:B------:R2:W-:Y:S01]  /*05c0*/  STL [R1+0x138], R3 ;  /* 0x0001380301007387 */ /* 0x0005e20000100800 */
[----:B------:R-:W-:-:S02]  /*05d0*/  VIADD R12, R17, 0x36 ;  /* 0x00000036110c7836 */ /* 0x000fc40000000000 */
[C---:B0-----:R-:W-:Y:S02]  /*05e0*/  VIADD R2, R17.reuse, 0x4 ;  /* 0x0000000411027836 */ /* 0x041fe40000000000 */
[C---:B------:R-:W-:Y:S02]  /*05f0*/  VIADD R11, R17.reuse, 0x37 ;  /* 0x00000037110b7836 */ /* 0x040fe40000000000 */
[C---:B-1----:R-:W-:Y:S01]  /*0600*/  VIADD R6, R17.reuse, 0x5 ;  /* 0x0000000511067836 */ /* 0x042fe20000000000 */
[----:B------:R0:W-:Y:S01]  /*0610*/  STL [R1+0x134], R2 ;  /* 0x0001340201007387 */ /* 0x0001e20000100800 */
[C---:B------:R-:W-:Y:S02]  /*0620*/  VIADD R10, R17.reuse, 0x38 ;  /* 0x00000038110a7836 */ /* 0x040fe40000000000 */
[C---:B--2---:R-:W-:Y:S01]  /*0630*/  VIADD R3, R17.reuse, 0x6 ;  /* 0x0000000611037836 */ /* 0x044fe20000000000 */
[----:B------:R1:W-:Y:S01]  /*0640*/  STL [R1+0x130], R6 ;  /* 0x0001300601007387 */ /* 0x0003e20000100800 */
[----:B------:R-:W-:-:S02]  /*0650*/  VIADD R9, R17, 0x39 ;  /* 0x0000003911097836 */ /* 0x000fc40000000000 */
[C---:B------:R-:W-:Y:S01]  /*0660*/  VIADD R8, R17.reuse, 0x3a ;  /* 0x0000003a11087836 */ /* 0x040fe20000000000 */
[----:B------:R2:W-:Y:S01]  /*0670*/  STL [R1+0x12c], R3 ;  /* 0x00012c0301007387 */ /* 0x0005e20000100800 */
[C---:B------:R-:W-:Y:S02]  /*0680*/  VIADD R7, R17.reuse, 0x3b ;  /* 0x0000003b11077836 */ /* 0x040fe40000000000 */
[C---:B0-----:R-:W-:Y:S02]  /*0690*/  VIADD R2, R17.reuse, 0x7 ;  /* 0x0000000711027836 */ /* 0x041fe40000000000 */
[C---:B------:R-:W-:Y:S02]  /*06a0*/  VIADD R21, R17.reuse, 0x3e ;  /* 0x0000003e11157836 */ /* 0x040fe40000000000 */
[C---:B-1----:R-:W-:Y:S01]  /*06b0*/  VIADD R6, R17.reuse, 0x8 ;  /* 0x0000000811067836 */ /* 0x042fe20000000000 */
[----:B------:R0:W-:Y:S01]  /*06c0*/  STL [R1+0x128], R2 ;  /* 0x0001280201007387 */ /* 0x0001e20000100800 */
[----:B------:R-:W-:-:S02]  /*06d0*/  VIADD R20, R17, 0x3f ;  /* 0x0000003f11147836 */ /* 0x000fc40000000000 */
[C---:B--2---:R-:W-:Y:S01]  /*06e0*/  VIADD R3, R17.reuse, 0x9 ;  /* 0x0000000911037836 */ /* 0x044fe20000000000 */
[----:B------:R1:W-:Y:S04]  /*06f0*/  STL [R1+0x124], R6 ;  /* 0x0001240601007387 */ /* 0x0003e80000100800 */
[----:B------:R2:W-:Y:S01]  /*0700*/  STL [R1+0x120], R3 ;  /* 0x0001200301007387 */ /* 0x0005e20000100800 */
[C---:B0-----:R-:W-:Y:S02]  /*0710*/  VIADD R2, R17.reuse, 0xa ;  /* 0x0000000a11027836 */ /* 0x041fe40000000000 */
[----:B-1----:R-:W-:-:S03]  /*0720*/  VIADD R6, R17, 0xb ;  /* 0x0000000b11067836 */ /* 0x002fc60000000000 */
[----:B------:R0:W-:Y:S01]  /*0730*/  STL [R1+0x11c], R2 ;  /* 0x00011c0201007387 */ /* 0x0001e20000100800 */
[----:B--2---:R-:W-:-:S03]  /*0740*/  VIADD R3, R17, 0xc ;  /* 0x0000000c11037836 */ /* 0x004fc60000000000 */
        /* <DEDUP_REMOVED lines=77> */
[----:B--2---:R-:W-:-:S05]  /*0c20*/  VIADD R3, R17, 0x34 ;  /* 0x0000003411037836 */ /* 0x004fca0000000000 */
[----:B------:R1:W-:Y:S01]  /*0c30*/  STL [R1+0x38], R3 ;  /* 0x0000380301007387 */ /* 0x0003e20000100800 */
[----:B0-----:R-:W-:-:S05]  /*0c40*/  VIADD R2, R17, 0x35 ;  /* 0x0000003511027836 */ /* 0x001fca0000000000 */
[----:B------:R0:W-:Y:S01]  /*0c50*/  STL [R1+0x34], R2 ;  /* 0x0000340201007387 */ /* 0x0001e20000100800 */
[----:B-1----:R-:W-:-:S03]  /*0c60*/  VIADD R3, R17, 0x3d ;  /* 0x0000003d11037836 */ /* 0x002fc60000000000 */
[----:B------:R-:W-:Y:S04]  /*0c70*/  STL [R1+0x122c], R22 ;  /* 0x00122c1601007387 */ /* 0x000fe80000100800 */
[----:B------:R1:W-:Y:S01]  /*0c80*/  STL [R1+0x1f90], R0 ;  /* 0x001f900001007387 */ /* 0x0003e20000100800 */
[----:B0-----:R-:W-:-:S03]  /*0c90*/  VIADD R2, R22, 0xc0 ;  /* 0x000000c016027836 */ /* 0x001fc60000000000 */
[----:B------:R0:W-:Y:S04]  /*0ca0*/  STL [R1+0x1d38], R15 ;  /* 0x001d380f01007387 */ /* 0x0001e80000100800 */
[----:B------:R2:W-:Y:S01]  /*0cb0*/  STL [R1+0x1c70], R2 ;  /* 0x001c700201007387 */ /* 0x0005e20000100800 */
[C---:B-1----:R-:W-:Y:S02]  /*0cc0*/  VIADD R0, R22.reuse, 0x100 ;  /* 0x0000010016007836 */ /* 0x042fe40000000000 */
[----:B0-----:R-:W-:-:S03]  /*0cd0*/  VIADD R15, R22, 0x140 ;  /* 0x00000140160f7836 */ /* 0x001fc60000000000 */
[----:B------:R0:W-:Y:S01]  /*0ce0*/  STL [R1+0x1c48], R0 ;  /* 0x001c480001007387 */ /* 0x0001e20000100800 */
[----:B--2---:R-:W-:-:S03]  /*0cf0*/  VIADD R2, R22, 0x180 ;  /* 0x0000018016027836 */ /* 0x004fc60000000000 */
[----:B------:R1:W-:Y:S04]  /*0d00*/  STL [R1+0x1c30], R15 ;  /* 0x001c300f01007387 */ /* 0x0003e80000100800 */
[----:B------:R1:W-:Y:S01]  /*0d10*/  STL [R1+0x1b78], R2 ;  /* 0x001b780201007387 */ /* 0x0003e20000100800 */
[----:B0-----:R-:W-:-:S05]  /*0d20*/  VIADD R0, R22, 0x1c0 ;  /* 0x000001c016007836 */ /* 0x001fca0000000000 */
[----:B------:R1:W-:Y:S01]  /*0d30*/  STL [R1+0x1b38], R0 ;  /* 0x001b380001007387 */ /* 0x0003e20000100800 */
[----:B------:R-:W-:Y:S05]  /*0d40*/  @P0 BRA `(.L_x_0) ;  /* 0x00000020000c0947 */ /* 0x000fea0003800000 */
[----:B-1----:R-:W-:Y:S01]  /*0d50*/  IMAD.SHL.U32 R0, R16, 0x8, RZ ;  /* 0x0000000810007824 */ /* 0x002fe200078e00ff */
[----:B------:R0:W-:Y:S04]  /*0d60*/  STL [R1+0x800], RZ ;  /* 0x000800ff01007387 */ /* 0x0001e80000100800 */
[----:B------:R0:W-:Y:S04]  /*0d70*/  STL [R1+0x26ac], R0 ;  /* 0x0026ac0001007387 */ /* 0x0001e80000100800 */
[----:B------:R0:W-:Y:S04]  /*0d80*/  STL [R1+0x804], RZ ;  /* 0x000804ff01007387 */ /* 0x0001e80000100800 */
        /* <DEDUP_REMOVED lines=509> */
[----:B------:R0:W-:Y:S01]  /*2d60*/  STL [R1+0xac], RZ ;  /* 0x0000acff01007387 */ /* 0x0001e20000100800 */
[----:B------:R-:W-:Y:S05]  /*2d70*/  BRA `(.L_x_1) ;  /* 0x00000584004c7947 */ /* 0x000fea0003800000 */
.L_x_0:
[----:B------:R-:W-:Y:S01]  /*2d80*/  STL [R1+0x2800], R9 ;  /* 0x0028000901007387 */ /* 0x000fe20000100800 */
[----:B-1----:R-:W-:Y:S02]  /*2d90*/  IABS R15, R4 ;  /* 0x00000004000f7213 */ /* 0x002fe40000000000 */
[----:B------:R-:W-:Y:S01]  /*2da0*/  IABS R2, R5 ;  /* 0x0000000500027213 */ /* 0x000fe20000000000 */
[----:B------:R0:W-:Y:S01]  /*2db0*/  STL [R1+0x27fc], R10 ;  /* 0x0027fc0a01007387 */ /* 0x0001e20000100800 */
[----:B------:R-:W-:Y:S01]  /*2dc0*/  IABS R27, R22 ;  /* 0x00000016001b7213 */ /* 0x000fe20000000000 */
[----:B------:R-:W-:Y:S01]  /*2dd0*/  IMAD.MOV.U32 R18, RZ, RZ, RZ ;  /* 0x000000ffff127224 */ /* 0x000fe200078e00ff */
[----:B------:R-:W-:Y:S01]  /*2de0*/  ISETP.GE.AND P3, PT, R20, RZ, PT ;  /* 0x000000ff1400720c */ /* 0x000fe20003f66270 */
[----:B------:R-:W-:Y:S01]  /*2df0*/  ULDC UR9, c[0x0][0x23c] ;  /* 0x00008f0000097ab9 */ /* 0x000fe20000000800 */
[----:B------:R-:W-:Y:S01]  /*2e00*/  ISETP.GE.AND P4, PT, R21, RZ, PT ;  /* 0x000000ff1500720c */ /* 0x000fe20003f86270 */
[----:B------:R-:W-:Y:S01]  /*2e10*/  ULDC.64 UR6, c[0x0][0x218] ;  /* 0x0000860000067ab9 */ /* 0x000fe20000000a00 */
[----:B------:R-:W-:Y:S01]  /*2e20*/  ULDC UR5, c[0x0][0x240] ;  /* 0x0000900000057ab9 */ /* 0x000fe20000000800 */
[----:B------:R-:W-:Y:S01]  /*2e30*/  ULDC UR61, c[0x0][0x234] ;  /* 0x00008d00003d7ab9 */ /* 0x000fe20000000800 */
[----:B------:R-:W-:Y:S01]  /*2e40*/  ULDC.64 UR34, c[0x0][0x210] ;  /* 0x0000840000227ab9 */ /* 0x000fe20000000a00 */
[----:B0-----:R-:W2:Y:S01]  /*2e50*/  LDL R10, [R1+0x1d38] ;  /* 0x001d3800010a7983 */ /* 0x001ea20000100800 */
[----:B------:R-:W-:Y:S01]  /*2e60*/  ULDC UR10, c[0x0][0x238] ;  /* 0x00008e00000a7ab9 */ /* 0x000fe20000000800 */
[----:B------:R-:W-:Y:S01]  /*2e70*/  ULDC UR37, c[0x0][0x238] ;  /* 0x00008e0000257ab9 */ /* 0x000fe20000000800 */
[----:B------:R-:W-:Y:S01]  /*2e80*/  ULDC UR53, c[0x0][0x238] ;  /* 0x00008e0000357ab9 */ /* 0x000fe20000000800 */
[----:B------:R0:W-:Y:S01]  /*2e90*/  STL [R1+0x27f8], R11 ;  /* 0x0027f80b01007387 */ /* 0x0001e20000100800 */
[----:B------:R-:W-:Y:S01]  /*2ea0*/  ULDC UR17, c[0x0][0x238] ;  /* 0x00008e0000117ab9 */ /* 0x000fe20000000800 */
        /* <DEDUP_REMOVED lines=8> */
[----:B0-----:R-:W3:Y:S01]  /*2f30*/  LDL R11, [R1+0x1c70] ;  /* 0x001c7000010b7983 */ /* 0x001ee20000100800 */
        /* <DEDUP_REMOVED lines=13> */
[----:B0-----:R-:W4:Y:S01]  /*3010*/  LDL R12, [R1+0x1c48] ;  /* 0x001c4800010c7983 */ /* 0x001f220000100800 */
        /* <DEDUP_REMOVED lines=13> */
[----:B0-----:R-:W5:Y:S01]  /*30f0*/  LDL R13, [R1+0x1c30] ;  /* 0x001c3000010d7983 */ /* 0x001f620000100800 */
        /* <DEDUP_REMOVED lines=13> */
[----:B0-----:R-:W5:Y:S04]  /*31d0*/  LDL R14, [R1+0x1b78] ;  /* 0x001b7800010e7983 */ /* 0x001f680000100800 */
[----:B------:R0:W-:Y:S04]  /*31e0*/  STL [R1+0x2804], R4 ;  /* 0x0028040401007387 */ /* 0x0001e80000100800 */
[----:B0-----:R-:W5:Y:S01]  /*31f0*/  LDL R4, [R1+0x1f90] ;  /* 0x001f900001047983 */ /* 0x001f620000100800 */
[----:B------:R-:W0:Y:S03]  /*3200*/  I2F.RP R16, R15 ;  /* 0x0000000f00107306 */ /* 0x000e260000209400 */
[----:B------:R1:W-:Y:S04]  /*3210*/  STL [R1+0x27dc], R5 ;  /* 0x0027dc0501007387 */ /* 0x0003e80000100800 */
[----:B-1----:R-:W5:Y:S01]  /*3220*/  LDL R5, [R1+0x1b38] ;  /* 0x001b380001057983 */ /* 0x002f620000100800 */
[----:B------:R-:W1:Y:S01]  /*3230*/  I2F.RP R0, R2 ;  /* 0x0000000200007306 */ /* 0x000e620000209400 */
[----:B------:R-:W-:-:S02]  /*3240*/  IABS R20, R20 ;  /* 0x0000001400147213 */ /* 0x000fc40000000000 */
[----:B------:R-:W-:-:S03]  /*3250*/  IABS R21, R21 ;  /* 0x0000001500157213 */ /* 0x000fc60000000000 */
[----:B------:R-:W-:Y:S02]  /*3260*/  IMAD.MOV.U32 R29, RZ, RZ, R20 ;  /* 0x000000ffff1d7224 */ /* 0x000fe400078e0014 */
[----:B0-----:R-:W0:Y:S01]  /*3270*/  MUFU.RCP R16, R16 ;  /* 0x0000001000107308 */ /* 0x001e220000001000 */
[----:B------:R-:W-:-:S07]  /*3280*/  IMAD.MOV.U32 R9, RZ, RZ, R21 ;  /* 0x000000ffff097224 */ /* 0x000fce00078e0015 */
[----:B-1----:R-:W1:Y:S01]  /*3290*/  MUFU.RCP R0, R0 ;  /* 0x0000000000007308 */ /* 0x002e620000001000 */
[----:B0-----:R-:W-:-:S07]  /*32a0*/  VIADD R16, R16, 0xffffffe ;  /* 0x0ffffffe10107836 */ /* 0x001fce0000000000 */
[----:B------:R0:W0:Y:S01]  /*32b0*/  F2I.FTZ.U32.TRUNC.NTZ R17, R16 ;  /* 0x0000001000117305 */ /* 0x000022000021f000 */
[----:B-1----:R-:W-:-:S07]  /*32c0*/  VIADD R0, R0, 0xffffffe ;  /* 0x0ffffffe00007836 */ /* 0x002fce0000000000 */
[----:B------:R-:W1:Y:S01]  /*32d0*/  F2I.FTZ.U32.TRUNC.NTZ R19, R0 ;  /* 0x0000000000137305 */ /* 0x000e62000021f000 */
[----:B0-----:R-:W-:Y:S02]  /*32e0*/  IMAD.MOV.U32 R16, RZ, RZ, RZ ;  /* 0x000000ffff107224 */ /* 0x001fe400078e00ff */
[----:B------:R-:W-:-:S04]  /*32f0*/  IMAD.MOV R24, RZ, RZ, -R17 ;  /* 0x000000ffff187224 */ /* 0x000fc800078e0a11 */
[----:B------:R-:W-:-:S04]  /*3300*/  IMAD R24, R24, R15, RZ ;  /* 0x0000000f18187224 */ /* 0x000fc800078e02ff */
[----:B------:R-:W-:-:S04]  /*3310*/  IMAD.HI.U32 R24, R17, R24, R16 ;  /* 0x0000001811187227 */ /* 0x000fc800078e0010 */
[----:B-1----:R-:W-:Y:S02]  /*3320*/  IMAD.MOV R0, RZ, RZ, -R19 ;  /* 0x000000ffff007224 */ /* 0x002fe400078e0a13 */
[----:B------:R-:W-:-:S04]  /*3330*/  IMAD.HI.U32 R28, R24, R27, RZ ;  /* 0x0000001b181c7227 */ /* 0x000fc800078e00ff */
[----:B------:R-:W-:Y:S02]  /*3340*/  IMAD.MOV R28, RZ, RZ, -R28 ;  /* 0x000000ffff1c7224 */ /* 0x000fe400078e0a1c */
[----:B------:R-:W-:Y:S02]  /*3350*/  IMAD R0, R0, R2, RZ ;  /* 0x0000000200007224 */ /* 0x000fe400078e02ff */
[----:B------:R-:W-:Y:S02]  /*3360*/  IMAD R27, R15, R28, R27 ;  /* 0x0000001c0f1b7224 */ /* 0x000fe400078e021b */
[----:B------:R-:W-:-:S03]  /*3370*/  IMAD.HI.U32 R0, R19, R0, R18 ;  /* 0x0000000013007227 */ /* 0x000fc600078e0012 */
[----:B------:R-:W-:-:S03]  /*3380*/  ISETP.GT.U32.AND P0, PT, R15, R27, PT ;  /* 0x0000001b0f00720c */ /* 0x000fc60003f04070 */
[----:B------:R-:W-:-:S04]  /*3390*/  IMAD.HI.U32 R21, R0, R29, RZ ;  /* 0x0000001d00157227 */ /* 0x000fc800078e00ff */
[----:B------:R-:W-:-:S04]  /*33a0*/  IMAD.MOV R21, RZ, RZ, -R21 ;  /* 0x000000ffff157224 */ /* 0x000fc800078e0a15 */
[----:B------:R-:W-:Y:S02]  /*33b0*/  IMAD R21, R2, R21, R29 ;  /* 0x0000001502157224 */ /* 0x000fe400078e021d */
[----:B------:R-:W-:Y:S01]  /*33c0*/  @!P0 IMAD.IADD R27, R27, 0x1, -R15 ;  /* 0x000000011b1b8824 */ /* 0x000fe200078e0a0f */
[----:B--2---:R-:W-:-:S05]  /*33d0*/  IABS R16, R10 ;  /* 0x0000000a00107213 */ /* 0x004fca0000000000 */
[----:B------:R-:W-:Y:S01]  /*33e0*/  IMAD.HI.U32 R25, R24, R16, RZ ;  /* 0x0000001018197227 */ /* 0x000fe200078e00ff */
[----:B---3--:R-:W-:-:S03]  /*33f0*/  IABS R22, R11 ;  /* 0x0000000b00167213 */ /* 0x008fc60000000000 */
[----:B------:R-:W-:Y:S02]  /*3400*/  IMAD.MOV R25, RZ, RZ, -R25 ;  /* 0x000000ffff197224 */ /* 0x000fe400078e0a19 */
[----:B------:R-:W-:-:S04]  /*3410*/  IMAD.HI.U32 R19, R24, R22, RZ ;  /* 0x0000001618137227 */ /* 0x000fc800078e00ff */
[----:B------:R-:W-:Y:S01]  /*3420*/  IMAD.MOV R19, RZ, RZ, -R19 ;  /* 0x000000ffff137224 */ /* 0x000fe200078e0a13 */
[----:B----4-:R-:W-:-:S03]  /*3430*/  IABS R23, R12 ;  /* 0x0000000c00177213 */ /* 0x010fc60000000000 */
[----:B------:R-:W-:Y:S01]  /*3440*/  IMAD R22, R15, R19, R22 ;  /* 0x000000130f167224 */ /* 0x000fe200078e0216 */
[----:B-----5:R-:W-:Y:S01]  /*3450*/  STL [R1+0x2808], R4 ;  /* 0x0028080401007387 */ /* 0x020fe20000100800 */
[----:B------:R-:W-:Y:S01]  /*3460*/  IABS R17, R4 ;  /* 0x0000000400117213 */ /* 0x000fe20000000000 */
[C---:B------:R-:W-:Y:S01]  /*3470*/  IMAD.HI.U32 R18, R24.reuse, R23, RZ ;  /* 0x0000001718127227 */ /* 0x040fe200078e00ff */
[----:B------:R-:W-:Y:S01]  /*3480*/  IABS R19, R14 ;  /* 0x0000000e00137213 */ /* 0x000fe20000000000 */
[----:B------:R0:W-:Y:S02]  /*3490*/  STL [R1+0x280c], R10 ;  /* 0x00280c0a01007387 */ /* 0x0001e40000100800 */
[----:B------:R-:W-:Y:S02]  /*34a0*/  IMAD.HI.U32 R26, R24, R17, RZ ;  /* 0x00000011181a7227 */ /* 0x000fe400078e00ff */
[----:B------:R1:W-:Y:S02]  /*34b0*/  STL [R1+0x2810], R11 ;  /* 0x0028100b01007387 */ /* 0x0003e40000100800 */
[----:B------:R-:W-:-:S02]  /*34c0*/  IMAD.MOV R26, RZ, RZ, -R26 ;  /* 0x000000ffff1a7224 */ /* 0x000fc400078e0a1a */
[----:B------:R-:W-:Y:S01]  /*34d0*/  IMAD.MOV R18, RZ, RZ, -R18 ;  /* 0x000000ffff127224 */ /* 0x000fe200078e0a12 */
[----:B0-----:R-:W2:Y:S01]  /*34e0*/  LDL R10, [R1+0x122c] ;  /* 0x00122c00010a7983 */ /* 0x001ea20000100800 */
[C---:B------:R-:W-:Y:S01]  /*34f0*/  IMAD R17, R15.reuse, R26, R17 ;  /* 0x0000001a0f117224 */ /* 0x040fe200078e0211 */
[----:B------:R-:W-:Y:S01]  /*3500*/  IABS R26, R13 ;  /* 0x0000000d001a7213 */ /* 0x000fe20000000000 */
[C---:B------:R-:W-:Y:S01]  /*3510*/  IMAD R23, R15.reuse, R18, R23 ;  /* 0x000000120f177224 */ /* 0x040fe200078e0217 */
[----:B------:R-:W-:Y:S01]  /*3520*/  IABS R18, R5 ;  /* 0x0000000500127213 */ /* 0x000fe20000000000 */
[C---:B------:R-:W-:Y:S01]  /*3530*/  IMAD R16, R15.reuse, R25, R16 ;  /* 0x000000190f107224 */ /* 0x040fe200078e0210 */
[----:B------:R-:W-:Y:S01]  /*3540*/  ISETP.GT.U32.AND P2, PT, R15, R27, PT ;  /* 0x0000001b0f00720c */ /* 0x000fe20003f44070 */
[----:B------:R-:W-:-:S04]  /*3550*/  IMAD.HI.U32 R20, R24, R26, RZ ;  /* 0x0000001a18147227 */ /* 0x000fc800078e00ff */
[----:B------:R-:W-:-:S04]  /*3560*/  IMAD.HI.U32 R28, R24, R19, RZ ;  /* 0x00000013181c7227 */ /* 0x000fc800078e00ff */
[----:B------:R-:W-:-:S04]  /*3570*/  IMAD.HI.U32 R25, R24, R18, RZ ;  /* 0x0000001218197227 */ /* 0x000fc800078e00ff */
[----:B------:R-:W-:Y:S01]  /*3580*/  IMAD.MOV R24, RZ, RZ, -R20 ;  /* 0x000000ffff187224 */ /* 0x000fe200078e0a14 */
[----:B------:R-:W-:Y:S01]  /*3590*/  ISETP.GT.U32.AND P6, PT, R15, R22, PT ;  /* 0x000000160f00720c */ /* 0x000fe20003fc4070 */
[----:B------:R-:W-:Y:S02]  /*35a0*/  @!P2 IMAD.IADD R27, R27, 0x1, -R15 ;  /* 0x000000011b1ba824 */ /* 0x000fe400078e0a0f */
[C---:B------:R-:W-:Y:S01]  /*35b0*/  IMAD R24, R15.reuse, R24, R26 ;  /* 0x000000180f187224 */ /* 0x040fe200078e021a */
[----:B------:R-:W-:Y:S01]  /*35c0*/  IABS R26, R3 ;  /* 0x00000003001a7213 */ /* 0x000fe20000000000 */
[----:B------:R-:W-:Y:S01]  /*35d0*/  IMAD.MOV R28, RZ, RZ, -R28 ;  /* 0x000000ffff1c7224 */ /* 0x000fe200078e0a1c */
[----:B------:R-:W-:Y:S01]  /*35e0*/  IABS R29, R6 ;  /* 0x00000006001d7213 */ /* 0x000fe20000000000 */
[----:B------:R-:W-:Y:S01]  /*35f0*/  IMAD.MOV R25, RZ, RZ, -R25 ;  /* 0x000000ffff197224 */ /* 0x000fe200078e0a19 */
[----:B------:R-:W-:Y:S01]  /*3600*/  ISETP.GT.U32.AND P2, PT, R15, R24, PT ;  /* 0x000000180f00720c */ /* 0x000fe20003f44070 */
[----:B------:R-:W-:-:S04]  /*3610*/  IMAD.HI.U32 R4, R0, R26, RZ ;  /* 0x0000001a00047227 */ /* 0x000fc800078e00ff */
[----:B------:R-:W-:Y:S02]  /*3620*/  @!P6 IMAD.IADD R22, R22, 0x1, -R15 ;  /* 0x000000011616e824 */ /* 0x000fe400078e0a0f */
[----:B------:R-:W-:Y:S01]  /*3630*/  IMAD R19, R15, R28, R19 ;  /* 0x0000001c0f137224 */ /* 0x000fe200078e0213 */
[----:B------:R-:W-:Y:S01]  /*3640*/  IABS R28, R7 ;  /* 0x00000007001c7213 */ /* 0x000fe20000000000 */
[----:B------:R-:W-:Y:S02]  /*3650*/  IMAD.MOV R4, RZ, RZ, -R4 ;  /* 0x000000ffff047224 */ /* 0x000fe400078e0a04 */
[----:B-1----:R-:W-:-:S04]  /*3660*/  IMAD.HI.U32 R11, R0, R29, RZ ;  /* 0x0000001d000b7227 */ /* 0x002fc800078e00ff */
[----:B------:R-:W-:Y:S01]  /*3670*/  @!P2 IMAD.IADD R24, R24, 0x1, -R15 ;  /* 0x000000011818a824 */ /* 0x000fe200078e0a0f */
[----:B------:R-:W-:Y:S01]  /*3680*/  ISETP.GT.U32.AND P2, PT, R15, R22, PT ;  /* 0x000000160f00720c */ /* 0x000fe20003f44070 */
[----:B------:R-:W-:Y:S02]  /*3690*/  IMAD R26, R2, R4, R26 ;  /* 0x00000004021a7224 */ /* 0x000fe400078e021a */
[----:B------:R-:W-:-:S04]  /*36a0*/  IMAD.HI.U32 R4, R0, R28, RZ ;  /* 0x0000001c00047227 */ /* 0x000fc800078e00ff */
[----:B------:R-:W-:Y:S02]  /*36b0*/  IMAD.MOV R11, RZ, RZ, -R11 ;  /* 0x000000ffff0b7224 */ /* 0x000fe400078e0a0b */
[----:B------:R-:W-:Y:S02]  /*36c0*/  IMAD.MOV R4, RZ, RZ, -R4 ;  /* 0x000000ffff047224 */ /* 0x000fe400078e0a04 */
[----:B------:R-:W-:Y:S02]  /*36d0*/  IMAD R29, R2, R11, R29 ;  /* 0x0000000b021d7224 */ /* 0x000fe400078e021d */
[----:B------:R-:W-:Y:S01]  /*36e0*/  @!P2 IMAD.IADD R22, R22, 0x1, -R15 ;  /* 0x000000011616a824 */ /* 0x000fe200078e0a0f */
[----:B------:R-:W3:Y:S01]  /*36f0*/  LDL.LU R11, [R1+0x2810] ;  /* 0x00281000010b7983 */ /* 0x000ee20000300800 */
[----:B------:R-:W-:Y:S01]  /*3700*/  IMAD R28, R2, R4, R28 ;  /* 0x00000004021c7224 */ /* 0x000fe200078e021c */
[C---:B------:R-:W-:Y:S01]  /*3710*/  ISETP.GT.U32.AND P1, PT, R15.reuse, R17, PT ;  /* 0x000000110f00720c */ /* 0x040fe20003f24070 */
[C---:B------:R-:W-:Y:S01]  /*3720*/  IMAD R18, R15.reuse, R25, R18 ;  /* 0x000000190f127224 */ /* 0x040fe200078e0212 */
[----:B------:R-:W-:Y:S01]  /*3730*/  ISETP.GT.U32.AND P5, PT, R15, R23, PT ;  /* 0x000000170f00720c */ /* 0x000fe20003fa4070 */
[----:B------:R-:W-:Y:S01]  /*3740*/  IMAD.HI.U32 R20, R0, R9, RZ ;  /* 0x0000000900147227 */ /* 0x000fe200078e00ff */
[----:B--2---:R-:W-:-:S09]  /*3750*/  ISETP.GE.AND P2, PT, R10, RZ, PT ;  /* 0x000000ff0a00720c */ /* 0x004fd20003f46270 */
[--C-:B------:R-:W-:Y:S01]  /*3760*/  @!P1 IMAD.IADD R17, R17, 0x1, -R15.reuse ;  /* 0x0000000111119824 */ /* 0x100fe200078e0a0f */
[----:B------:R-:W2:Y:S01]  /*3770*/  LDL.LU R10, [R1+0x280c] ;  /* 0x00280c00010a7983 */ /* 0x000ea20000300800 */
[----:B------:R-:W-:Y:S01]  /*3780*/  @!P5 IMAD.IADD R23, R23, 0x1, -R15 ;  /* 0x000000011717d824 */ /* 0x000fe200078e0a0f */
[C---:B------:R-:W-:Y:S01]  /*3790*/  ISETP.GT.U32.AND P0, PT, R15.reuse, R16, PT ;  /* 0x000000100f00720c */ /* 0x040fe20003f04070 */
[----:B------:R-:W-:Y:S01]  /*37a0*/  IMAD.MOV R20, RZ, RZ, -R20 ;  /* 0x000000ffff147224 */ /* 0x000fe200078e0a14 */
[----:B------:R-:W4:Y:S01]  /*37b0*/  LDL.LU R4, [R1+0x2808] ;  /* 0x0028080001047983 */ /* 0x000f220000300800 */
[----:B------:R-:W-:Y:S02]  /*37c0*/  ISETP.GT.U32.AND P1, PT, R15, R19, PT ;  /* 0x000000130f00720c */ /* 0x000fe40003f24070 */
[----:B------:R-:W-:Y:S01]  /*37d0*/  IABS R25, R8 ;  /* 0x0000000800197213 */ /* 0x000fe20000000000 */
[----:B------:R-:W-:-:S10]  /*37e0*/  IMAD R20, R2, R20, R9 ;  /* 0x0000001402147224 */ /* 0x000fd400078e0209 */
[----:B------:R-:W-:Y:S01]  /*37f0*/  @!P1 IMAD.IADD R19, R19, 0x1, -R15 ;  /* 0x0000000113139824 */ /* 0x000fe200078e0a0f */
[----:B------:R-:W-:-:S13]  /*3800*/  ISETP.GT.U32.AND P1, PT, R15, R23, PT ;  /* 0x000000170f00720c */ /* 0x000fda0003f24070 */
[--C-:B------:R-:W-:Y:S02]  /*3810*/  @!P1 IMAD.IADD R23, R23, 0x1, -R15.reuse ;  /* 0x0000000117179824 */ /* 0x100fe400078e0a0f */
[----:B------:R-:W-:Y:S01]  /*3820*/  @!P0 IMAD.IADD R16, R16, 0x1, -R15 ;  /* 0x0000000110108824 */ /* 0x000fe200078e0a0f */
[----:B------:R-:W-:Y:S01]  /*3830*/  ISETP.GT.U32.AND P0, PT, R15, R18, PT ;  /* 0x000000120f00720c */ /* 0x000fe20003f04070 */
[----:B------:R-:W-:-:S12]  /*3840*/  IMAD.HI.U32 R9, R0, R25, RZ ;  /* 0x0000001900097227 */ /* 0x000fd800078e00ff */
[----:B------:R-:W-:Y:S01]  /*3850*/  @!P0 IMAD.IADD R18, R18, 0x1, -R15 ;  /* 0x0000000112128824 */ /* 0x000fe200078e0a0f */
[----:B------:R-:W-:Y:S01]  /*3860*/  ISETP.GT.U32.AND P0, PT, R15, R24, PT ;  /* 0x000000180f00720c */ /* 0x000fe20003f04070 */
[----:B------:R-:W-:-:S04]  /*3870*/  IMAD.MOV R9, RZ, RZ, -R9 ;  /* 0x000000ffff097224 */ /* 0x000fc800078e0a09 */
[----:B------:R-:W-:-:S08]  /*3880*/  IMAD R25, R2, R9, R25 ;  /* 0x0000000902197224 */ /* 0x000fd000078e0219 */
[----:B------:R-:W-:Y:S01]  /*3890*/  @!P0 IMAD.IADD R24, R24, 0x1, -R15 ;  /* 0x0000000118188824 */ /* 0x000fe200078e0a0f */
[----:B----4-:R-:W-:Y:S02]  /*38a0*/  ISETP.GE.AND P1, PT, R4, RZ, PT ;  /* 0x000000ff0400720c */ /* 0x010fe40003f26270 */
[----:B------:R-:W4:Y:S01]  /*38b0*/  LDL.LU R4, [R1+0x2804] ;  /* 0x0028040001047983 */ /* 0x000f220000300800 */
[----:B--2---:R-:W-:-:S03]  /*38c0*/  ISETP.GE.AND P0, PT, R10, RZ, PT ;  /* 0x000000ff0a00720c */ /* 0x004fc60003f06270 */
[----:B------:R-:W2:Y:S04]  /*38d0*/  LDL.LU R9, [R1+0x2800] ;  /* 0x0028000001097983 */ /* 0x000ea80000300800 */
[----:B------:R-:W5:Y:S01]  /*38e0*/  LDL.LU R10, [R1+0x27fc] ;  /* 0x0027fc00010a7983 */ /* 0x000f620000300800 */
[C---:B------:R-:W-:Y:S02]  /*38f0*/  ISETP.GT.U32.AND P5, PT, R15.reuse, R16, PT ;  /* 0x000000100f00720c */ /* 0x040fe40003fa4070 */
[----:B------:R-:W-:-:S11]  /*3900*/  ISETP.GT.U32.AND P6, PT, R15, R17, PT ;  /* 0x000000110f00720c */ /* 0x000fd60003fc4070 */
[--C-:B------:R-:W-:Y:S01]  /*3910*/  @!P5 IMAD.IADD R16, R16, 0x1, -R15.reuse ;  /* 0x000000011010d824 */ /* 0x100fe200078e0a0f */
[----:B------:R-:W-:Y:S01]  /*3920*/  ISETP.GT.U32.AND P5, PT, R15, R19, PT ;  /* 0x000000130f00720c */ /* 0x000fe20003fa4070 */
[----:B------:R-:W-:Y:S01]  /*3930*/  @!P6 IMAD.IADD R17, R17, 0x1, -R15 ;  /* 0x000000011111e824 */ /* 0x000fe200078e0a0f */
[----:B------:R-:W-:Y:S01]  /*3940*/  ISETP.GT.U32.AND P6, PT, R15, R18, PT ;  /* 0x000000120f00720c */ /* 0x000fe20003fc4070 */
[----:B------:R-:W-:Y:S01]  /*3950*/  @!P2 IMAD.MOV R27, RZ, RZ, -R27 ;  /* 0x000000ffff1ba224 */ /* 0x000fe200078e0a1b */
[----:B------:R-:W-:Y:S01]  /*3960*/  ISETP.GE.AND P2, PT, R13, RZ, PT ;  /* 0x000000ff0d00720c */ /* 0x000fe20003f46270 */
[----:B------:R-:W-:-:S08]  /*3970*/  @!P1 IMAD.MOV R17, RZ, RZ, -R17 ;  /* 0x000000ffff119224 */ /* 0x000fd000078e0a11 */
[--C-:B------:R-:W-:Y:S01]  /*3980*/  @!P5 IMAD.IADD R19, R19, 0x1, -R15.reuse ;  /* 0x000000011313d824 */ /* 0x100fe200078e0a0f */
[----:B---3--:R-:W-:Y:S01]  /*3990*/  ISETP.GE.AND P5, PT, R11, RZ, PT ;  /* 0x000000ff0b00720c */ /* 0x008fe20003fa6270 */
[----:B------:R-:W-:Y:S01]  /*39a0*/  @!P6 IMAD.IADD R18, R18, 0x1, -R15 ;  /* 0x000000011212e824 */ /* 0x000fe200078e0a0f */
[----:B------:R-:W-:Y:S01]  /*39b0*/  ISETP.GE.AND P6, PT, R12, RZ, PT ;  /* 0x000000ff0c00720c */ /* 0x000fe20003fc6270 */
[----:B------:R-:W-:Y:S01]  /*39c0*/  @!P0 IMAD.MOV R16, RZ, RZ, -R16 ;  /* 0x000000ffff108224 */ /* 0x000fe200078e0a10 */
[C---:B------:R-:W-:Y:S01]  /*39d0*/  ISETP.GT.U32.AND P1, PT, R2.reuse, R21, PT ;  /* 0x000000150200720c */ /* 0x040fe20003f24070 */
[----:B------:R-:W-:Y:S01]  /*39e0*/  @!P2 IMAD.MOV R24, RZ, RZ, -R24 ;  /* 0x000000ffff18a224 */ /* 0x000fe200078e0a18 */
[C---:B------:R-:W-:Y:S01]  /*39f0*/  ISETP.GT.U32.AND P0, PT, R2.reuse, R20, PT ;  /* 0x000000140200720c */ /* 0x040fe20003f04070 */
[----:B------:R-:W3:Y:S06]  /*3a00*/  LDL.LU R11, [R1+0x27f8] ;  /* 0x0027f800010b7983 */ /* 0x000eec0000300800 */
[----:B------:R-:W-:Y:S01]  /*3a10*/  @!P5 IMAD.MOV R22, RZ, RZ, -R22 ;  /* 0x000000ffff16d224 */ /* 0x000fe200078e0a16 */
[----:B------:R-:W-:Y:S01]  /*3a20*/  ISETP.GT.U32.AND P5, PT, R2, R26, PT ;  /* 0x0000001a0200720c */ /* 0x000fe20003fa4070 */
[----:B------:R-:W-:Y:S01]  /*3a30*/  @!P6 IMAD.MOV R23, RZ, RZ, -R23 ;  /* 0x000000ffff17e224 */ /* 0x000fe200078e0a17 */
[----:B------:R-:W-:Y:S01]  /*3a40*/  ISETP.GE.AND P6, PT, R14, RZ, PT ;  /* 0x000000ff0e00720c */ /* 0x000fe20003fc6270 */
[--C-:B------:R-:W-:Y:S01]  /*3a50*/  @!P1 IMAD.IADD R21, R21, 0x1, -R2.reuse ;  /* 0x0000000115159824 */ /* 0x100fe200078e0a02 */
[----:B------:R-:W-:Y:S01]  /*3a60*/  ISETP.GE.AND P2, PT, R5, RZ, PT ;  /* 0x000000ff0500720c */ /* 0x000fe20003f46270 */
[--C-:B------:R-:W-:Y:S01]  /*3a70*/  @!P0 IMAD.IADD R20, R20, 0x1, -R2.reuse ;  /* 0x0000000114148824 */ /* 0x100fe200078e0a02 */
[----:B------:R-:W3:Y:S04]  /*3a80*/  LDL.LU R12, [R1+0x27f4] ;  /* 0x0027f400010c7983 */ /* 0x000ee80000300800 */
[----:B------:R-:W3:Y:S03]  /*3a90*/  LDL.LU R13, [R1+0x27f0] ;  /* 0x0027f000010d7983 */ /* 0x000ee60000300800 */
[----:B------:R-:W-:Y:S01]  /*3aa0*/  @!P5 IMAD.IADD R26, R26, 0x1, -R2 ;  /* 0x000000011a1ad824 */ /* 0x000fe200078e0a02 */
[C---:B------:R-:W-:Y:S01]  /*3ab0*/  ISETP.GT.U32.AND P5, PT, R2.reuse, R21, PT ;  /* 0x000000150200720c */ /* 0x040fe20003fa4070 */
[----:B------:R-:W3:Y:S01]  /*3ac0*/  LDL.LU R14, [R1+0x27ec] ;  /* 0x0027ec00010e7983 */ /* 0x000ee20000300800 */
[----:B------:R-:W-:Y:S01]  /*3ad0*/  @!P6 IMAD.MOV R19, RZ, RZ, -R19 ;  /* 0x000000ffff13e224 */ /* 0x000fe200078e0a13 */
[C---:B------:R-:W-:Y:S01]  /*3ae0*/  ISETP.GT.U32.AND P6, PT, R2.reuse, R20, PT ;  /* 0x000000140200720c */ /* 0x040fe20003fc4070 */
[----:B------:R-:W-:Y:S01]  /*3af0*/  @!P2 IMAD.MOV R18, RZ, RZ, -R18 ;  /* 0x000000ffff12a224 */ /* 0x000fe200078e0a12 */
[----:B------:R-:W-:-:S08]  /*3b00*/  ISETP.GT.U32.AND P2, PT, R2, R26, PT ;  /* 0x0000001a0200720c */ /* 0x000fd00003f44070 */
[----:B------:R-:W-:-:S03]  /*3b10*/  @!P5 IMAD.IADD R21, R21, 0x1, -R2 ;  /* 0x000000011515d824 */ /* 0x000fc600078e0a02 */
[--C-:B------:R-:W-:Y:S01]  /*3b20*/  @!P6 IMAD.IADD R20, R20, 0x1, -R2.reuse ;  /* 0x000000011414e824 */ /* 0x100fe200078e0a02 */
[----:B------:R-:W-:Y:S01]  /*3b30*/  ISETP.GE.AND P6, PT, R3, RZ, PT ;  /* 0x000000ff0300720c */ /* 0x000fe20003fc6270 */
[----:B------:R-:W-:Y:S01]  /*3b40*/  @!P2 IMAD.IADD R26, R26, 0x1, -R2 ;  /* 0x000000011a1aa824 */ /* 0x000fe200078e0a02 */
[----:B------:R-:W-:Y:S01]  /*3b50*/  ISETP.GE.AND P2, PT, R6, RZ, PT ;  /* 0x000000ff0600720c */ /* 0x000fe20003f46270 */
[----:B------:R-:W-:Y:S01]  /*3b60*/  IMAD.MOV.U32 R6, RZ, RZ, R20 ;  /* 0x000000ffff067224 */ /* 0x000fe200078e0014 */
[C---:B------:R-:W-:Y:S02]  /*3b70*/  ISETP.GT.U32.AND P0, PT, R2.reuse, R29, PT ;  /* 0x0000001d0200720c */ /* 0x040fe40003f04070 */
[----:B------:R-:W-:Y:S01]  /*3b80*/  ISETP.GT.U32.AND P5, PT, R2, R25, PT ;  /* 0x000000190200720c */ /* 0x000fe20003fa4070 */
[----:B------:R-:W-:-:S10]  /*3b90*/  @!P4 IMAD.MOV R6, RZ, RZ, -R6 ;  /* 0x000000ffff06c224 */ /* 0x000fd400078e0a06 */
[--C-:B------:R-:W-:Y:S02]  /*3ba0*/  @!P0 IMAD.IADD R29, R29, 0x1, -R2.reuse ;  /* 0x000000011d1d8824 */ /* 0x100fe400078e0a02 */
[----:B------:R-:W-:Y:S01]  /*3bb0*/  @!P5 IMAD.IADD R25, R25, 0x1, -R2 ;  /* 0x000000011919d824 */ /* 0x000fe200078e0a02 */
[----:B------:R-:W-:Y:S02]  /*3bc0*/  ISETP.GE.AND P0, PT, R7, RZ, PT ;  /* 0x000000ff0700720c */ /* 0x000fe40003f06270 */
[----:B------:R-:W-:Y:S02]  /*3bd0*/  ISETP.GE.AND P4, PT, R8, RZ, PT ;  /* 0x000000ff0800720c */ /* 0x000fe40003f86270 */
[----:B----4-:R-:W-:Y:S02]  /*3be0*/  ISETP.NE.AND P1, PT, R4, RZ, PT ;  /* 0x000000ff0400720c */ /* 0x010fe40003f25270 */
[----:B------:R-:W-:-:S04]  /*3bf0*/  LOP3.LUT R4, RZ, R4, RZ, 0x33, !PT ;  /* 0x00000004ff047212 */ /* 0x000fc800078e33ff */
[C---:B------:R-:W-:Y:S02]  /*3c00*/  SEL R27, R4.reuse, R27, !P1 ;  /* 0x0000001b041b7207 */ /* 0x040fe40004800000 */
[C---:B------:R-:W-:Y:S02]  /*3c10*/  SEL R5, R4.reuse, R17, !P1 ;  /* 0x0000001104057207 */ /* 0x040fe40004800000 */
[C---:B------:R-:W-:Y:S01]  /*3c20*/  SEL R17, R4.reuse, R16, !P1 ;  /* 0x0000001004117207 */ /* 0x040fe20004800000 */
[----:B------:R-:W-:Y:S01]  /*3c30*/  STL [R1+0x160], R27 ;  /* 0x0001601b01007387 */ /* 0x000fe20000100800 */
[----:B------:R-:W-:-:S03]  /*3c40*/  SEL R16, R4, R22, !P1 ;  /* 0x0000001604107207 */ /* 0x000fc60004800000 */
[----:B------:R0:W-:Y:S04]  /*3c50*/  STL [R1+0x15c], R5 ;  /* 0x00015c0501007387 */ /* 0x0001e80000100800 */
[----:B------:R1:W-:Y:S01]  /*3c60*/  STL [R1+0x158], R17 ;  /* 0x0001581101007387 */ /* 0x0003e20000100800 */
[----:B0-----:R-:W-:-:S03]  /*3c70*/  SEL R5, R4, R23, !P1 ;  /* 0x0000001704057207 */ /* 0x001fc60004800000 */
[----:B------:R0:W-:Y:S01]  /*3c80*/  STL [R1+0x154], R16 ;  /* 0x0001541001007387 */ /* 0x0001e20000100800 */
[----:B-1----:R-:W-:-:S03]  /*3c90*/  SEL R17, R4, R24, !P1 ;  /* 0x0000001804117207 */ /* 0x002fc60004800000 */
[----:B------:R1:W-:Y:S01]  /*3ca0*/  STL [R1+0x150], R5 ;  /* 0x0001500501007387 */ /* 0x0003e20000100800 */
[----:B0-----:R-:W-:-:S03]  /*3cb0*/  SEL R16, R4, R19, !P1 ;  /* 0x0000001304107207 */ /* 0x001fc60004800000 */
[----:B------:R-:W-:Y:S01]  /*3cc0*/  STL [R1+0x14c], R17 ;  /* 0x00014c1101007387 */ /* 0x000fe20000100800 */
[----:B-1----:R-:W-:-:S03]  /*3cd0*/  SEL R5, R4, R18, !P1 ;  /* 0x0000001204057207 */ /* 0x002fc60004800000 */
[----:B------:R-:W-:Y:S04]  /*3ce0*/  STL [R1+0x148], R16 ;  /* 0x0001481001007387 */ /* 0x000fe80000100800 */
[----:B------:R0:W-:Y:S01]  /*3cf0*/  STL [R1+0x144], R5 ;  /* 0x0001440501007387 */ /* 0x0001e20000100800 */
[----:B------:R-:W-:Y:S01]  /*3d00*/  ISETP.GT.U32.AND P1, PT, R2, R28, PT ;  /* 0x0000001c0200720c */ /* 0x000fe20003f24070 */
[----:B0-----:R-:W-:-:S04]  /*3d10*/  IMAD.MOV.U32 R5, RZ, RZ, R21 ;  /* 0x000000ffff057224 */ /* 0x001fc800078e0015 */
[----:B------:R-:W-:-:S05]  /*3d20*/  @!P3 IMAD.MOV R5, RZ, RZ, -R5 ;  /* 0x000000ffff05b224 */ /* 0x000fca00078e0a05 */
[----:B------:R0:W-:Y:S04]  /*3d30*/  STL [R1+0xc4], R5 ;  /* 0x0000c40501007387 */ /* 0x0001e80000100800 */
[----:B------:R-:W-:Y:S04]  /*3d40*/  STL [R1+0xc0], R6 ;  /* 0x0000c00601007387 */ /* 0x000fe80000100800 */
[----:B------:R-:W4:Y:S01]  /*3d50*/  LDL.LU R27, [R1+0x34] ;  /* 0x00003400011b7983 */ /* 0x000f220000300800 */
[----:B0-----:R-:W-:-:S04]  /*3d60*/  IMAD.MOV.U32 R5, RZ, RZ, R26 ;  /* 0x000000ffff057224 */ /* 0x001fc800078e001a */
[----:B------:R-:W-:Y:S02]  /*3d70*/  @!P6 IMAD.MOV R5, RZ, RZ, -R5 ;  /* 0x000000ffff05e224 */ /* 0x000fe400078e0a05 */
[----:B------:R-:W-:-:S03]  /*3d80*/  @!P1 IMAD.IADD R28, R28, 0x1, -R2 ;  /* 0x000000011c1c9824 */ /* 0x000fc600078e0a02 */
[----:B------:R0:W-:Y:S01]  /*3d90*/  STL [R1+0xbc], R5 ;  /* 0x0000bc0501007387 */ /* 0x0001e20000100800 */
[C---:B------:R-:W-:Y:S02]  /*3da0*/  ISETP.GT.U32.AND P1, PT, R2.reuse, R29, PT ;  /* 0x0000001d0200720c */ /* 0x040fe40003f24070 */
[C---:B------:R-:W-:Y:S01]  /*3db0*/  ISETP.GT.U32.AND P5, PT, R2.reuse, R28, PT ;  /* 0x0000001c0200720c */ /* 0x040fe20003fa4070 */
[----:B0-----:R-:W4:Y:S01]  /*3dc0*/  LDL.LU R5, [R1+0x38] ;  /* 0x0000380001057983 */ /* 0x001f220000300800 */
[----:B------:R-:W-:-:S09]  /*3dd0*/  ISETP.GT.U32.AND P3, PT, R2, R25, PT ;  /* 0x000000190200720c */ /* 0x000fd20003f64070 */
[--C-:B------:R-:W-:Y:S02]  /*3de0*/  @!P1 IMAD.IADD R29, R29, 0x1, -R2.reuse ;  /* 0x000000011d1d9824 */ /* 0x100fe400078e0a02 */
[--C-:B------:R-:W-:Y:S01]  /*3df0*/  @!P5 IMAD.IADD R28, R28, 0x1, -R2.reuse ;  /* 0x000000011c1cd824 */ /* 0x100fe200078e0a02 */
[----:B-----5:R-:W-:Y:S01]  /*3e00*/  IABS R4, R10 ;  /* 0x0000000a00047213 */ /* 0x020fe20000000000 */
[----:B------:R-:W-:Y:S01]  /*3e10*/  IMAD.MOV.U32 R8, RZ, RZ, R29 ;  /* 0x000000ffff087224 */ /* 0x000fe200078e001d */
[----:B--2---:R-:W-:Y:S02]  /*3e20*/  IABS R15, R9 ;  /* 0x00000009000f7213 */ /* 0x004fe40000000000 */
[----:B------:R-:W-:Y:S01]  /*3e30*/  ISETP.GE.AND P1, PT, R9, RZ, PT ;  /* 0x000000ff0900720c */ /* 0x000fe20003f26270 */
[----:B------:R-:W-:Y:S01]  /*3e40*/  @!P3 IMAD.IADD R25, R25, 0x1, -R2 ;  /* 0x000000011919b824 */ /* 0x000fe200078e0a02 */
[----:B------:R-:W-:Y:S01]  /*3e50*/  ISETP.GE.AND P3, PT, R10, RZ, PT ;  /* 0x000000ff0a00720c */ /* 0x000fe20003f66270 */
[----:B------:R-:W-:-:S02]  /*3e60*/  IMAD.MOV.U32 R10, RZ, RZ, R28 ;  /* 0x000000ffff0a7224 */ /* 0x000fc400078e001c */
[----:B------:R-:W-:Y:S02]  /*3e70*/  IMAD.MOV.U32 R9, RZ, RZ, R25 ;  /* 0x000000ffff097224 */ /* 0x000fe400078e0019 */
[----:B------:R-:W-:Y:S02]  /*3e80*/  @!P2 IMAD.MOV R8, RZ, RZ, -R8 ;  /* 0x000000ffff08a224 */ /* 0x000fe400078e0a08 */
[----:B------:R-:W-:Y:S02]  /*3e90*/  @!P0 IMAD.MOV R10, RZ, RZ, -R10 ;  /* 0x000000ffff0a8224 */ /* 0x000fe400078e0a0a */
[----:B------:R-:W-:Y:S01]  /*3ea0*/  @!P4 IMAD.MOV R9, RZ, RZ, -R9 ;  /* 0x000000ffff09c224 */ /* 0x000fe200078e0a09 */
[----:B------:R0:W-:Y:S04]  /*3eb0*/  STL [R1+0xb4], R8 ;  /* 0x0000b40801007387 */ /* 0x0001e80000100800 */
[----:B------:R1:W-:Y:S04]  /*3ec0*/  STL [R1+0xb0], R10 ;  /* 0x0000b00a01007387 */ /* 0x0003e80000100800 */
[----:B------:R4:W-:Y:S04]  /*3ed0*/  STL [R1+0xac], R9 ;  /* 0x0000ac0901007387 */ /* 0x0009e80000100800 */
[----:B------:R-:W2:Y:S04]  /*3ee0*/  LDL.LU R22, [R1+0xc] ;  /* 0x00000c0001167983 */ /* 0x000ea80000300800 */
[----:B------:R-:W5:Y:S04]  /*3ef0*/  LDL.LU R21, [R1+0x10] ;  /* 0x0000100001157983 */ /* 0x000f680000300800 */
[----:B------:R-:W5:Y:S01]  /*3f00*/  LDL.LU R24, [R1+0x14] ;  /* 0x0000140001187983 */ /* 0x000f620000300800 */
[----:B------:R-:W-:-:S04]  /*3f10*/  IMAD.HI.U32 R16, R0, R15, RZ ;  /* 0x0000000f00107227 */ /* 0x000fc800078e00ff */
[----:B------:R-:W-:-:S04]  /*3f20*/  IMAD.MOV R16, RZ, RZ, -R16 ;  /* 0x000000ffff107224 */ /* 0x000fc800078e0a10 */
[----:B------:R-:W-:-:S05]  /*3f30*/  IMAD R15, R2, R16, R15 ;  /* 0x00000010020f7224 */ /* 0x000fca00078e020f */
[----:B------:R-:W-:Y:S01]  /*3f40*/  ISETP.GT.U32.AND P6, PT, R2, R15, PT ;  /* 0x0000000f0200720c */ /* 0x000fe20003fc4070 */
[----:B------:R-:W-:Y:S01]  /*3f50*/  IMAD.HI.U32 R3, R0, R4, RZ ;  /* 0x0000000400037227 */ /* 0x000fe200078e00ff */
[----:B---3--:R-:W-:-:S03]  /*3f60*/  IABS R6, R11 ;  /* 0x0000000b00067213 */ /* 0x008fc60000000000 */
[----:B------:R-:W-:-:S08]  /*3f70*/  IMAD.MOV R3, RZ, RZ, -R3 ;  /* 0x000000ffff037224 */ /* 0x000fd000078e0a03 */
[----:B------:R-:W-:Y:S02]  /*3f80*/  @!P6 IMAD.IADD R15, R15, 0x1, -R2 ;  /* 0x000000010f0fe824 */ /* 0x000fe400078e0a02 */
[----:B------:R-:W-:-:S03]  /*3f90*/  IMAD R3, R2, R3, R4 ;  /* 0x0000000302037224 */ /* 0x000fc600078e0204 */
[----:B------:R-:W-:Y:S01]  /*3fa0*/  ISETP.GT.U32.AND P6, PT, R2, R15, PT ;  /* 0x0000000f0200720c */ /* 0x000fe20003fc4070 */
[----:B------:R-:W-:Y:S01]  /*3fb0*/  IMAD.HI.U32 R7, R0, R6, RZ ;  /* 0x0000000600077227 */ /* 0x000fe200078e00ff */
[----:B------:R-:W-:-:S03]  /*3fc0*/  IABS R4, R12 ;  /* 0x0000000c00047213 */ /* 0x000fc60000000000 */
[----:B------:R-:W-:Y:S02]  /*3fd0*/  IMAD.MOV R7, RZ, RZ, -R7 ;  /* 0x000000ffff077224 */ /* 0x000fe400078e0a07 */
[----:B0-----:R-:W-:-:S04]  /*3fe0*/  IMAD.HI.U32 R8, R0, R4, RZ ;  /* 0x0000000400087227 */ /* 0x001fc800078e00ff */
[----:B------:R-:W-:Y:S02]  /*3ff0*/  IMAD.MOV R8, RZ, RZ, -R8 ;  /* 0x000000ffff087224 */ /* 0x000fe400078e0a08 */
[C---:B------:R-:W-:Y:S02]  /*4000*/  IMAD R6, R2.reuse, R7, R6 ;  /* 0x0000000702067224 */ /* 0x040fe400078e0206 */
[----:B------:R-:W-:Y:S02]  /*4010*/  @!P6 IMAD.IADD R15, R15, 0x1, -R2 ;  /* 0x000000010f0fe824 */ /* 0x000fe400078e0a02 */
[C---:B------:R-:W-:Y:S01]  /*4020*/  IMAD R4, R2.reuse, R8, R4 ;  /* 0x0000000802047224 */ /* 0x040fe200078e0204 */
[C---:B------:R-:W-:Y:S01]  /*4030*/  ISETP.GT.U32.AND P6, PT, R2.reuse, R6, PT ;  /* 0x000000060200720c */ /* 0x040fe20003fc4070 */
[----:B-1----:R-:W-:Y:S01]  /*4040*/  IMAD.MOV.U32 R10, RZ, RZ, R15 ;  /* 0x000000ffff0a7224 */ /* 0x002fe200078e000f */
[----:B------:R-:W-:-:S03]  /*4050*/  ISETP.GT.U32.AND P5, PT, R2, R3, PT ;  /* 0x000000030200720c */ /* 0x000fc60003fa4070 */
[----:B------:R-:W-:Y:S01]  /*4060*/  @!P1 IMAD.MOV R10, RZ, RZ, -R10 ;  /* 0x000000ffff0a9224 */ /* 0x000fe200078e0a0a */
[----:B------:R-:W-:Y:S02]  /*4070*/  ISETP.GT.U32.AND P1, PT, R2, R4, PT ;  /* 0x000000040200720c */ /* 0x000fe40003f24070 */
[----:B------:R-:W-:-:S05]  /*4080*/  ISETP.GE.AND P0, PT, R12, RZ, PT ;  /* 0x000000ff0c00720c */ /* 0x000fca0003f06270 */
[--C-:B------:R-:W-:Y:S02]  /*4090*/  @!P6 IMAD.IADD R6, R6, 0x1, -R2.reuse ;  /* 0x000000010606e824 */ /* 0x100fe400078e0a02 */
[----:B------:R-:W-:-:S03]  /*40a0*/  @!P5 IMAD.IADD R3, R3, 0x1, -R2 ;  /* 0x000000010303d824 */ /* 0x000fc600078e0a02 */
[----:B------:R-:W-:Y:S01]  /*40b0*/  ISETP.GT.U32.AND P6, PT, R2, R6, PT ;  /* 0x000000060200720c */ /* 0x000fe20003fc4070 */
[----:B------:R-:W-:Y:S01]  /*40c0*/  @!P1 IMAD.IADD R4, R4, 0x1, -R2 ;  /* 0x0000000104049824 */ /* 0x000fe200078e0a02 */
[----:B------:R-:W-:Y:S02]  /*40d0*/  ISETP.GE.AND P2, PT, R11, RZ, PT ;  /* 0x000000ff0b00720c */ /* 0x000fe40003f46270 */
[C---:B------:R-:W-:Y:S02]  /*40e0*/  ISETP.GT.U32.AND P5, PT, R2.reuse, R3, PT ;  /* 0x000000030200720c */ /* 0x040fe40003fa4070 */
[----:B------:R-:W-:-:S07]  /*40f0*/  ISETP.GT.U32.AND P1, PT, R2, R4, PT ;  /* 0x000000040200720c */ /* 0x000fce0003f24070 */
[--C-:B------:R-:W-:Y:S01]  /*4100*/  @!P6 IMAD.IADD R6, R6, 0x1, -R2.reuse ;  /* 0x000000010606e824 */ /* 0x100fe200078e0a02 */
[----:B------:R-:W-:Y:S03]  /*4110*/  STL [R1+0xa8], R10 ;  /* 0x0000a80a01007387 */ /* 0x000fe60000100800 */
[--C-:B------:R-:W-:Y:S02]  /*4120*/  @!P5 IMAD.IADD R3, R3, 0x1, -R2.reuse ;  /* 0x000000010303d824 */ /* 0x100fe400078e0a02 */
[----:B------:R-:W-:Y:S02]  /*4130*/  @!P1 IMAD.IADD R4, R4, 0x1, -R2 ;  /* 0x0000000104049824 */ /* 0x000fe400078e0a02 */
[----:B------:R-:W-:Y:S02]  /*4140*/  @!P3 IMAD.MOV R3, RZ, RZ, -R3 ;  /* 0x000000ffff03b224 */ /* 0x000fe400078e0a03 */
[----:B------:R-:W-:-:S04]  /*4150*/  IMAD.MOV.U32 R19, RZ, RZ, R6 ;  /* 0x000000ffff137224 */ /* 0x000fc800078e0006 */
[----:B------:R-:W-:Y:S01]  /*4160*/  @!P2 IMAD.MOV R19, RZ, RZ, -R19 ;  /* 0x000000ffff13a224 */ /* 0x000fe200078e0a13 */
[----:B----4-:R-:W-:-:S05]  /*4170*/  IABS R9, R27 ;  /* 0x0000001b00097213 */ /* 0x010fca0000000000 */
[----:B------:R-:W-:-:S04]  /*4180*/  IMAD.HI.U32 R12, R0, R9, RZ ;  /* 0x00000009000c7227 */ /* 0x000fc800078e00ff */
[----:B------:R-:W-:Y:S01]  /*4190*/  IMAD.MOV R12, RZ, RZ, -R12 ;  /* 0x000000ffff0c7224 */ /* 0x000fe200078e0a0c */
[----:B------:R-:W-:-:S03]  /*41a0*/  IABS R8, R5 ;  /* 0x0000000500087213 */ /* 0x000fc60000000000 */
[----:B------:R-:W-:Y:S02]  /*41b0*/  IMAD R9, R2, R12, R9 ;  /* 0x0000000c02097224 */ /* 0x000fe400078e0209 */
[----:B------:R-:W-:-:S04]  /*41c0*/  IMAD.HI.U32 R11, R0, R8, RZ ;  /* 0x00000008000b7227 */ /* 0x000fc800078e00ff */
[----:B------:R-:W-:Y:S01]  /*41d0*/  IMAD.MOV R11, RZ, RZ, -R11 ;  /* 0x000000ffff0b7224 */ /* 0x000fe200078e0a0b */
[----:B------:R-:W-:-:S03]  /*41e0*/  ISETP.GT.U32.AND P6, PT, R2, R9, PT ;  /* 0x000000090200720c */ /* 0x000fc60003fc4070 */
[C---:B------:R-:W-:Y:S01]  /*41f0*/  IMAD R8, R2.reuse, R11, R8 ;  /* 0x0000000b02087224 */ /* 0x040fe200078e0208 */
[----:B------:R-:W-:Y:S02]  /*4200*/  ISETP.GE.AND P4, PT, R27, RZ, PT ;  /* 0x000000ff1b00720c */ /* 0x000fe40003f86270 */
[----:B------:R-:W-:Y:S01]  /*4210*/  ISETP.GE.AND P5, PT, R5, RZ, PT ;  /* 0x000000ff0500720c */ /* 0x000fe20003fa6270 */
[----:B------:R-:W3:Y:S01]  /*4220*/  LDL.LU R27, [R1+0x18] ;  /* 0x00001800011b7983 */ /* 0x000ee20000300800 */
[----:B------:R-:W-:-:S03]  /*4230*/  ISETP.GT.U32.AND P1, PT, R2, R8, PT ;  /* 0x000000080200720c */ /* 0x000fc60003f24070 */
[----:B------:R-:W4:Y:S02]  /*4240*/  LDL.LU R5, [R1+0x1c] ;  /* 0x00001c0001057983 */ /* 0x000f240000300800 */
[--C-:B------:R-:W-:Y:S02]  /*4250*/  @!P6 IMAD.IADD R9, R9, 0x1, -R2.reuse ;  /* 0x000000010909e824 */ /* 0x100fe400078e0a02 */
[----:B------:R-:W4:Y:S04]  /*4260*/  LDL.LU R18, [R1+0x20] ;  /* 0x0000200001127983 */ /* 0x000f280000300800 */
[----:B------:R0:W-:Y:S02]  /*4270*/  STL [R1+0xa4], R3 ;  /* 0x0000a40301007387 */ /* 0x0001e40000100800 */
[----:B------:R-:W-:Y:S01]  /*4280*/  @!P1 IMAD.IADD R8, R8, 0x1, -R2 ;  /* 0x0000000108089824 */ /* 0x000fe200078e0a02 */
[----:B------:R-:W-:-:S02]  /*4290*/  ISETP.GT.U32.AND P1, PT, R2, R9, PT ;  /* 0x000000090200720c */ /* 0x000fc40003f24070 */
[----:B0-----:R-:W-:Y:S02]  /*42a0*/  IABS R3, R14 ;  /* 0x0000000e00037213 */ /* 0x001fe40000000000 */
[----:B--2---:R-:W-:-:S03]  /*42b0*/  IABS R16, R22 ;  /* 0x0000001600107213 */ /* 0x004fc60000000000 */
[----:B------:R-:W-:Y:S01]  /*42c0*/  IMAD.HI.U32 R12, R0, R3, RZ ;  /* 0x00000003000c7227 */ /* 0x000fe200078e00ff */
[----:B-----5:R-:W-:-:S03]  /*42d0*/  IABS R11, R24 ;  /* 0x00000018000b7213 */ /* 0x020fc60000000000 */
[----:B------:R-:W-:Y:S02]  /*42e0*/  IMAD.MOV R12, RZ, RZ, -R12 ;  /* 0x000000ffff0c7224 */ /* 0x000fe400078e0a0c */
[----:B------:R-:W-:-:S04]  /*42f0*/  IMAD.HI.U32 R17, R0, R16, RZ ;  /* 0x0000001000117227 */ /* 0x000fc800078e00ff */
[----:B------:R-:W-:Y:S02]  /*4300*/  IMAD R3, R2, R12, R3 ;  /* 0x0000000c02037224 */ /* 0x000fe400078e0203 */
[----:B------:R-:W-:-:S04]  /*4310*/  IMAD.HI.U32 R15, R0, R11, RZ ;  /* 0x0000000b000f7227 */ /* 0x000fc800078e00ff */
[----:B------:R-:W-:Y:S02]  /*4320*/  IMAD.MOV R17, RZ, RZ, -R17 ;  /* 0x000000ffff117224 */ /* 0x000fe400078e0a11 */
[----:B------:R-:W-:Y:S01]  /*4330*/  @!P1 IMAD.IADD R9, R9, 0x1, -R2 ;  /* 0x0000000109099824 */ /* 0x000fe200078e0a02 */
[C---:B------:R-:W-:Y:S01]  /*4340*/  ISETP.GT.U32.AND P1, PT, R2.reuse, R3, PT ;  /* 0x000000030200720c */ /* 0x040fe20003f24070 */
[----:B------:R-:W-:Y:S02]  /*4350*/  IMAD.MOV R15, RZ, RZ, -R15 ;  /* 0x000000ffff0f7224 */ /* 0x000fe400078e0a0f */
[C---:B------:R-:W-:Y:S02]  /*4360*/  IMAD R16, R2.reuse, R17, R16 ;  /* 0x0000001102107224 */ /* 0x040fe400078e0210 */
[----:B------:R-:W-:Y:S02]  /*4370*/  IMAD R11, R2, R15, R11 ;  /* 0x0000000f020b7224 */ /* 0x000fe400078e020b */
[----:B------:R-:W-:-:S02]  /*4380*/  IMAD.MOV.U32 R17, RZ, RZ, R4 ;  /* 0x000000ffff117224 */ /* 0x000fc400078e0004 */
[----:B------:R-:W-:Y:S02]  /*4390*/  IMAD.MOV.U32 R15, RZ, RZ, R9 ;  /* 0x000000ffff0f7224 */ /* 0x000fe400078e0009 */
[----:B------:R-:W-:Y:S01]  /*43a0*/  @!P0 IMAD.MOV R17, RZ, RZ, -R17 ;  /* 0x000000ffff118224 */ /* 0x000fe200078e0a11 */
[----:B------:R0:W-:Y:S01]  /*43b0*/  STL [R1+0xa0], R19 ;  /* 0x0000a01301007387 */ /* 0x0001e20000100800 */
[----:B------:R-:W-:Y:S02]  /*43c0*/  @!P4 IMAD.MOV R15, RZ, RZ, -R15 ;  /* 0x000000ffff0fc224 */ /* 0x000fe400078e0a0f */
[----:B------:R-:W-:Y:S01]  /*43d0*/  @!P1 IMAD.IADD R3, R3, 0x1, -R2 ;  /* 0x0000000103039824 */ /* 0x000fe200078e0a02 */
[----:B------:R-:W-:Y:S01]  /*43e0*/  ISETP.GE.AND P1, PT, R22, RZ, PT ;  /* 0x000000ff1600720c */ /* 0x000fe20003f26270 */
[----:B0-----:R-:W2:Y:S04]  /*43f0*/  LDL.LU R19, [R1+0x24] ;  /* 0x0000240001137983 */ /* 0x001ea80000300800 */
[----:B------:R-:W5:Y:S04]  /*4400*/  LDL.LU R23, [R1+0x28] ;  /* 0x0000280001177983 */ /* 0x000f680000300800 */
[----:B------:R0:W-:Y:S04]  /*4410*/  STL [R1+0x9c], R17 ;  /* 0x00009c1101007387 */ /* 0x0001e80000100800 */
[----:B------:R-:W-:Y:S04]  /*4420*/  STL [R1+0x98], R15 ;  /* 0x0000980f01007387 */ /* 0x000fe80000100800 */
[----:B------:R-:W2:Y:S01]  /*4430*/  LDL.LU R22, [R1+0x2c] ;  /* 0x00002c0001167983 */ /* 0x000ea20000300800 */
[----:B------:R-:W-:-:S05]  /*4440*/  IABS R7, R13 ;  /* 0x0000000d00077213 */ /* 0x000fca0000000000 */
[----:B------:R-:W-:-:S04]  /*4450*/  IMAD.HI.U32 R10, R0, R7, RZ ;  /* 0x00000007000a7227 */ /* 0x000fc800078e00ff */
[----:B------:R-:W-:-:S04]  /*4460*/  IMAD.MOV R10, RZ, RZ, -R10 ;  /* 0x000000ffff0a7224 */ /* 0x000fc800078e0a0a */
[----:B------:R-:W-:Y:S01]  /*4470*/  IMAD R7, R2, R10, R7 ;  /* 0x0000000a02077224 */ /* 0x000fe200078e0207 */
[----:B------:R-:W-:Y:S02]  /*4480*/  IABS R10, R21 ;  /* 0x00000015000a7213 */ /* 0x000fe40000000000 */
[----:B------:R-:W-:-:S03]  /*4490*/  ISETP.GE.AND P3, PT, R13, RZ, PT ;  /* 0x000000ff0d00720c */ /* 0x000fc60003f66270 */
[----:B------:R-:W-:-:S04]  /*44a0*/  IMAD.HI.U32 R13, R0, R10, RZ ;  /* 0x0000000a000d7227 */ /* 0x000fc800078e00ff */
[----:B------:R-:W-:Y:S01]  /*44b0*/  IMAD.MOV R13, RZ, RZ, -R13 ;  /* 0x000000ffff0d7224 */ /* 0x000fe200078e0a0d */
[----:B------:R-:W-:-:S03]  /*44c0*/  ISETP.GT.U32.AND P0, PT, R2, R16, PT ;  /* 0x000000100200720c */ /* 0x000fc60003f04070 */
[C---:B------:R-:W-:Y:S01]  /*44d0*/  IMAD R10, R2.reuse, R13, R10 ;  /* 0x0000000d020a7224 */ /* 0x040fe200078e020a */
[----:B------:R-:W-:-:S04]  /*44e0*/  ISETP.GT.U32.AND P6, PT, R2, R7, PT ;  /* 0x000000070200720c */ /* 0x000fc80003fc4070 */
[----:B------:R-:W-:-:S05]  /*44f0*/  ISETP.GT.U32.AND P4, PT, R2, R10, PT ;  /* 0x0000000a0200720c */ /* 0x000fca0003f84070 */
[----:B------:R-:W-:-:S04]  /*4500*/  @!P0 IMAD.IADD R16, R16, 0x1, -R2 ;  /* 0x0000000110108824 */ /* 0x000fc800078e0a02 */
[----:B------:R-:W-:Y:S01]  /*4510*/  @!P6 IMAD.IADD R7, R7, 0x1, -R2 ;  /* 0x000000010707e824 */ /* 0x000fe200078e0a02 */
[----:B------:R-:W-:-:S03]  /*4520*/  ISETP.GT.U32.AND P6, PT, R2, R8, PT ;  /* 0x000000080200720c */ /* 0x000fc60003fc4070 */
[----:B------:R-:W-:Y:S01]  /*4530*/  @!P4 IMAD.IADD R10, R10, 0x1, -R2 ;  /* 0x000000010a0ac824 */ /* 0x000fe200078e0a02 */
[C---:B------:R-:W-:Y:S02]  /*4540*/  ISETP.GT.U32.AND P4, PT, R2.reuse, R16, PT ;  /* 0x000000100200720c */ /* 0x040fe40003f84070 */
[C---:B------:R-:W-:Y:S02]  /*4550*/  ISETP.GT.U32.AND P0, PT, R2.reuse, R3, PT ;  /* 0x000000030200720c */ /* 0x040fe40003f04070 */
[----:B------:R-:W-:-:S05]  /*4560*/  ISETP.GT.U32.AND P2, PT, R2, R7, PT ;  /* 0x000000070200720c */ /* 0x000fca0003f44070 */
[----:B------:R-:W-:Y:S01]  /*4570*/  @!P6 IMAD.IADD R8, R8, 0x1, -R2 ;  /* 0x000000010808e824 */ /* 0x000fe200078e0a02 */
[----:B------:R-:W-:-:S03]  /*4580*/  ISETP.GT.U32.AND P6, PT, R2, R11, PT ;  /* 0x0000000b0200720c */ /* 0x000fc60003fc4070 */
[----:B------:R-:W-:Y:S02]  /*4590*/  @!P4 IMAD.IADD R16, R16, 0x1, -R2 ;  /* 0x000000011010c824 */ /* 0x000fe400078e0a02 */
[----:B------:R-:W-:Y:S01]  /*45a0*/  @!P5 IMAD.MOV R8, RZ, RZ, -R8 ;  /* 0x000000ffff08d224 */ /* 0x000fe200078e0a08 */
[----:B------:R-:W-:Y:S01]  /*45b0*/  ISETP.GT.U32.AND P5, PT, R2, R10, PT ;  /* 0x0000000a0200720c */ /* 0x000fe20003fa4070 */
[--C-:B------:R-:W-:Y:S02]  /*45c0*/  @!P0 IMAD.IADD R3, R3, 0x1, -R2.reuse ;  /* 0x0000000103038824 */ /* 0x100fe400078e0a02 */
[----:B------:R-:W-:Y:S01]  /*45d0*/  @!P2 IMAD.IADD R7, R7, 0x1, -R2 ;  /* 0x000000010707a824 */ /* 0x000fe200078e0a02 */
[----:B------:R-:W-:-:S03]  /*45e0*/  ISETP.GE.AND P2, PT, R14, RZ, PT ;  /* 0x000000ff0e00720c */ /* 0x000fc60003f46270 */
[--C-:B------:R-:W-:Y:S01]  /*45f0*/  @!P6 IMAD.IADD R11, R11, 0x1, -R2.reuse ;  /* 0x000000010b0be824 */ /* 0x100fe200078e0a02 */
[----:B------:R-:W-:Y:S04]  /*4600*/  STL [R1+0x94], R8 ;  /* 0x0000940801007387 */ /* 0x000fe80000100800 */
[----:B------:R-:W-:Y:S01]  /*4610*/  ISETP.GT.U32.AND P6, PT, R2, R11, PT ;  /* 0x0000000b0200720c */ /* 0x000fe20003fc4070 */
[----:B------:R-:W-:Y:S01]  /*4620*/  @!P5 IMAD.IADD R10, R10, 0x1, -R2 ;  /* 0x000000010a0ad824 */ /* 0x000fe200078e0a02 */
[----:B------:R-:W-:Y:S01]  /*4630*/  ISETP.GE.AND P5, PT, R21, RZ, PT ;  /* 0x000000ff1500720c */ /* 0x000fe20003fa6270 */
[----:B0-----:R-:W-:Y:S02]  /*4640*/  IMAD.MOV.U32 R17, RZ, RZ, R7 ;  /* 0x000000ffff117224 */ /* 0x001fe400078e0007 */
[----:B------:R-:W-:-:S02]  /*4650*/  @!P2 IMAD.MOV R3, RZ, RZ, -R3 ;  /* 0x000000ffff03a224 */ /* 0x000fc400078e0a03 */
[----:B------:R-:W-:-:S06]  /*4660*/  @!P3 IMAD.MOV R17, RZ, RZ, -R17 ;  /* 0x000000ffff11b224 */ /* 0x000fcc00078e0a11 */
[----:B------:R-:W-:Y:S02]  /*4670*/  @!P6 IMAD.IADD R11, R11, 0x1, -R2 ;  /* 0x000000010b0be824 */ /* 0x000fe400078e0a02 */
[----:B------:R-:W-:Y:S01]  /*4680*/  @!P5 IMAD.MOV R10, RZ, RZ, -R10 ;  /* 0x000000ffff0ad224 */ /* 0x000fe200078e0a0a */
[----:B---3--:R-:W-:Y:S02]  /*4690*/  IABS R12, R27 ;  /* 0x0000001b000c7213 */ /* 0x008fe40000000000 */
[----:B----4-:R-:W-:-:S03]  /*46a0*/  IABS R13, R5 ;  /* 0x00000005000d7213 */ /* 0x010fc60000000000 */
[----:B------:R-:W-:-:S04]  /*46b0*/  IMAD.HI.U32 R6, R0, R12, RZ ;  /* 0x0000000c00067227 */ /* 0x000fc800078e00ff */
[----:B------:R-:W-:-:S04]  /*46c0*/  IMAD.HI.U32 R4, R0, R13, RZ ;  /* 0x0000000d00047227 */ /* 0x000fc800078e00ff */
[----:B------:R-:W-:Y:S02]  /*46d0*/  IMAD.MOV R6, RZ, RZ, -R6 ;  /* 0x000000ffff067224 */ /* 0x000fe400078e0a06 */
[----:B------:R-:W-:Y:S02]  /*46e0*/  IMAD.MOV R4, RZ, RZ, -R4 ;  /* 0x000000ffff047224 */ /* 0x000fe400078e0a04 */
[C---:B------:R-:W-:Y:S02]  /*46f0*/  IMAD R12, R2.reuse, R6, R12 ;  /* 0x00000006020c7224 */ /* 0x040fe400078e020c */
[----:B------:R-:W-:-:S05]  /*4700*/  IMAD R6, R2, R4, R13 ;  /* 0x0000000402067224 */ /* 0x000fca00078e020d */
[C---:B------:R-:W-:Y:S02]  /*4710*/  ISETP.GT.U32.AND P4, PT, R2.reuse, R6, PT ;  /* 0x000000060200720c */ /* 0x040fe40003f84070 */
[----:B------:R-:W-:Y:S02]  /*4720*/  IABS R4, R18 ;  /* 0x0000001200047213 */ /* 0x000fe40000000000 */
[----:B------:R-:W-:-:S03]  /*4730*/  ISETP.GT.U32.AND P0, PT, R2, R12, PT ;  /* 0x0000000c0200720c */ /* 0x000fc60003f04070 */
[----:B------:R-:W-:-:S06]  /*4740*/  IMAD.HI.U32 R13, R0, R4, RZ ;  /* 0x00000004000d7227 */ /* 0x000fcc00078e00ff */
[----:B------:R-:W-:Y:S01]  /*4750*/  @!P4 IMAD.IADD R6, R6, 0x1, -R2 ;  /* 0x000000010606c824 */ /* 0x000fe200078e0a02 */
[----:B------:R-:W-:Y:S01]  /*4760*/  ISETP.GE.AND P4, PT, R27, RZ, PT ;  /* 0x000000ff1b00720c */ /* 0x000fe20003f86270 */
[----:B------:R-:W-:Y:S01]  /*4770*/  IMAD.MOV R13, RZ, RZ, -R13 ;  /* 0x000000ffff0d7224 */ /* 0x000fe200078e0a0d */
[----:B------:R-:W3:Y:S03]  /*4780*/  LDL.LU R27, [R1+0x30] ;  /* 0x00003000011b7983 */ /* 0x000ee60000300800 */
[----:B------:R-:W-:Y:S02]  /*4790*/  IMAD R4, R2, R13, R4 ;  /* 0x0000000d02047224 */ /* 0x000fe400078e0204 */
[----:B------:R-:W-:Y:S01]  /*47a0*/  @!P0 IMAD.IADD R12, R12, 0x1, -R2 ;  /* 0x000000010c0c8824 */ /* 0x000fe200078e0a02 */
[----:B------:R-:W-:Y:S01]  /*47b0*/  ISETP.GE.AND P0, PT, R24, RZ, PT ;  /* 0x000000ff1800720c */ /* 0x000fe20003f06270 */
[----:B------:R-:W-:Y:S04]  /*47c0*/  STL [R1+0x90], R17 ;  /* 0x0000901101007387 */ /* 0x000fe80000100800 */
[----:B------:R0:W-:Y:S02]  /*47d0*/  STL [R1+0x8c], R3 ;  /* 0x00008c0301007387 */ /* 0x0001e40000100800 */
[----:B0-----:R-:W-:-:S06]  /*47e0*/  IMAD.MOV.U32 R3, RZ, RZ, R11 ;  /* 0x000000ffff037224 */ /* 0x001fcc00078e000b */
[----:B------:R-:W-:Y:S01]  /*47f0*/  @!P0 IMAD.MOV R3, RZ, RZ, -R3 ;  /* 0x000000ffff038224 */ /* 0x000fe200078e0a03 */
[----:B------:R-:W-:Y:S02]  /*4800*/  ISETP.GE.AND P0, PT, R5, RZ, PT ;  /* 0x000000ff0500720c */ /* 0x000fe40003f06270 */
[----:B--2---:R-:W-:-:S05]  /*4810*/  IABS R13, R22 ;  /* 0x00000016000d7213 */ /* 0x004fca0000000000 */
[----:B------:R-:W-:Y:S02]  /*4820*/  IMAD.MOV.U32 R7, RZ, RZ, R13 ;  /* 0x000000ffff077224 */ /* 0x000fe400078e000d */
[----:B------:R-:W-:-:S04]  /*4830*/  IMAD.MOV.U32 R13, RZ, RZ, R16 ;  /* 0x000000ffff0d7224 */ /* 0x000fc800078e0010 */
[----:B------:R-:W-:-:S05]  /*4840*/  @!P1 IMAD.MOV R13, RZ, RZ, -R13 ;  /* 0x000000ffff0d9224 */ /* 0x000fca00078e0a0d */
[----:B------:R-:W-:Y:S04]  /*4850*/  STL [R1+0x88], R13 ;  /* 0x0000880d01007387 */ /* 0x000fe80000100800 */
[----:B------:R-:W2:Y:S04]  /*4860*/  LDL.LU R24, [R1+0x40] ;  /* 0x0000400001187983 */ /* 0x000ea80000300800 */
[----:B------:R0:W-:Y:S04]  /*4870*/  STL [R1+0x84], R10 ;  /* 0x0000840a01007387 */ /* 0x0001e80000100800 */
[----:B------:R-:W4:Y:S01]  /*4880*/  LDL.LU R5, [R1+0x44] ;  /* 0x0000440001057983 */ /* 0x000f220000300800 */
[----:B------:R-:W-:-:S02]  /*4890*/  ISETP.GT.U32.AND P6, PT, R2, R4, PT ;  /* 0x000000040200720c */ /* 0x000fc40003fc4070 */
[----:B------:R-:W-:-:S05]  /*48a0*/  IABS R9, R19 ;  /* 0x0000001300097213 */ /* 0x000fca0000000000 */
[----:B------:R-:W-:-:S06]  /*48b0*/  IMAD.HI.U32 R15, R0, R9, RZ ;  /* 0x00000009000f7227 */ /* 0x000fcc00078e00ff */
[----:B------:R-:W-:Y:S01]  /*48c0*/  @!P6 IMAD.IADD R4, R4, 0x1, -R2 ;  /* 0x000000010404e824 */ /* 0x000fe200078e0a02 */
[----:B------:R-:W-:Y:S01]  /*48d0*/  ISETP.GT.U32.AND P6, PT, R2, R12, PT ;  /* 0x0000000c0200720c */ /* 0x000fe20003fc4070 */
[----:B------:R-:W-:-:S04]  /*48e0*/  IMAD.MOV R15, RZ, RZ, -R15 ;  /* 0x000000ffff0f7224 */ /* 0x000fc800078e0a0f */
[C---:B------:R-:W-:Y:S01]  /*48f0*/  IMAD R9, R2.reuse, R15, R9 ;  /* 0x0000000f02097224 */ /* 0x040fe200078e0209 */
[----:B------:R-:W-:-:S04]  /*4900*/  ISETP.GT.U32.AND P3, PT, R2, R4, PT ;  /* 0x000000040200720c */ /* 0x000fc80003f64070 */
[----:B------:R-:W-:-:S03]  /*4910*/  ISETP.GT.U32.AND P1, PT, R2, R9, PT ;  /* 0x000000090200720c */ /* 0x000fc60003f24070 */
[----:B------:R-:W-:-:S04]  /*4920*/  @!P6 IMAD.IADD R12, R12, 0x1, -R2 ;  /* 0x000000010c0ce824 */ /* 0x000fc800078e0a02 */
[----:B0-----:R-:W-:Y:S01]  /*4930*/  IMAD.MOV.U32 R10, RZ, RZ, R12 ;  /* 0x000000ffff0a7224 */ /* 0x001fe200078e000c */
[----:B-----5:R-:W-:Y:S01]  /*4940*/  IABS R8, R23 ;  /* 0x0000001700087213 */ /* 0x020fe20000000000 */
[----:B------:R-:W-:Y:S02]  /*4950*/  @!P3 IMAD.IADD R4, R4, 0x1, -R2 ;  /* 0x000000010404b824 */ /* 0x000fe400078e0a02 */
[----:B------:R-:W-:Y:S01]  /*4960*/  @!P4 IMAD.MOV R10, RZ, RZ, -R10 ;  /* 0x000000ffff0ac224 */ /* 0x000fe200078e0a0a */
[----:B------:R0:W-:Y:S01]  /*4970*/  STL [R1+0x80], R3 ;  /* 0x0000800301007387 */ /* 0x0001e20000100800 */
[----:B------:R-:W-:Y:S01]  /*4980*/  ISETP.GE.AND P3, PT, R23, RZ, PT ;  /* 0x000000ff1700720c */ /* 0x000fe20003f66270 */
[----:B------:R-:W-:Y:S01]  /*4990*/  @!P1 IMAD.IADD R9, R9, 0x1, -R2 ;  /* 0x0000000109099824 */ /* 0x000fe200078e0a02 */
[----:B------:R-:W-:Y:S01]  /*49a0*/  ISETP.GE.AND P1, PT, R22, RZ, PT ;  /* 0x000000ff1600720c */ /* 0x000fe20003f26270 */
[----:B------:R-:W5:Y:S04]  /*49b0*/  LDL.LU R23, [R1+0x48] ;  /* 0x0000480001177983 */ /* 0x000f680000300800 */
[----:B------:R1:W-:Y:S04]  /*49c0*/  STL [R1+0x7c], R10 ;  /* 0x00007c0a01007387 */ /* 0x0003e80000100800 */
[----:B------:R-:W5:Y:S01]  /*49d0*/  LDL.LU R22, [R1+0x3c] ;  /* 0x00003c0001167983 */ /* 0x000f620000300800 */
[----:B------:R-:W-:Y:S01]  /*49e0*/  ISETP.GT.U32.AND P2, PT, R2, R6, PT ;  /* 0x000000060200720c */ /* 0x000fe20003f44070 */
[----:B------:R-:W-:Y:S01]  /*49f0*/  IMAD.HI.U32 R14, R0, R8, RZ ;  /* 0x00000008000e7227 */ /* 0x000fe200078e00ff */
[----:B------:R-:W-:-:S03]  /*4a00*/  ISETP.GE.AND P6, PT, R18, RZ, PT ;  /* 0x000000ff1200720c */ /* 0x000fc60003fc6270 */
[----:B------:R-:W-:-:S04]  /*4a10*/  IMAD.MOV R14, RZ, RZ, -R14 ;  /* 0x000000ffff0e7224 */ /* 0x000fc800078e0a0e */
[----:B------:R-:W-:Y:S02]  /*4a20*/  IMAD R8, R2, R14, R8 ;  /* 0x0000000e02087224 */ /* 0x000fe400078e0208 */
[----:B0-----:R-:W-:-:S03]  /*4a30*/  IMAD.HI.U32 R3, R0, R7, RZ ;  /* 0x0000000700037227 */ /* 0x001fc600078e00ff */
[----:B------:R-:W-:Y:S01]  /*4a40*/  ISETP.GT.U32.AND P5, PT, R2, R8, PT ;  /* 0x000000080200720c */ /* 0x000fe20003fa4070 */
[----:B------:R-:W-:Y:S02]  /*4a50*/  @!P2 IMAD.IADD R6, R6, 0x1, -R2 ;  /* 0x000000010606a824 */ /* 0x000fe400078e0a02 */
[----:B------:R-:W-:Y:S02]  /*4a60*/  IMAD.MOV R3, RZ, RZ, -R3 ;  /* 0x000000ffff037224 */ /* 0x000fe400078e0a03 */
[----:B-1----:R-:W-:Y:S02]  /*4a70*/  IMAD.MOV.U32 R10, RZ, RZ, R4 ;  /* 0x000000ffff0a7224 */ /* 0x002fe400078e0004 */
[----:B------:R-:W-:Y:S02]  /*4a80*/  @!P0 IMAD.MOV R6, RZ, RZ, -R6 ;  /* 0x000000ffff068224 */ /* 0x000fe400078e0a06 */
[----:B------:R-:W-:Y:S02]  /*4a90*/  IMAD R7, R2, R3, R7 ;  /* 0x0000000302077224 */ /* 0x000fe400078e0207 */
[----:B------:R-:W-:Y:S01]  /*4aa0*/  @!P6 IMAD.MOV R10, RZ, RZ, -R10 ;  /* 0x000000ffff0ae224 */ /* 0x000fe200078e0a0a */
[----:B------:R4:W-:Y:S01]  /*4ab0*/  STL [R1+0x78], R6 ;  /* 0x0000780601007387 */ /* 0x0009e20000100800 */
[----:B------:R-:W-:-:S05]  /*4ac0*/  @!P5 IMAD.IADD R8, R8, 0x1, -R2 ;  /* 0x000000010808d824 */ /* 0x000fca00078e0a02 */
[----:B------:R-:W-:-:S13]  /*4ad0*/  ISETP.GT.U32.AND P4, PT, R2, R8, PT ;  /* 0x000000080200720c */ /* 0x000fda0003f84070 */
[----:B------:R-:W-:Y:S01]  /*4ae0*/  @!P4 IMAD.IADD R8, R8, 0x1, -R2 ;  /* 0x000000010808c824 */ /* 0x000fe200078e0a02 */
[----:B---3--:R-:W-:Y:S02]  /*4af0*/  IABS R3, R27 ;  /* 0x0000001b00037213 */ /* 0x008fe40000000000 */
[----:B------:R-:W-:Y:S02]  /*4b00*/  ISETP.GE.AND P6, PT, R27, RZ, PT ;  /* 0x000000ff1b00720c */ /* 0x000fe40003fc6270 */
[----:B------:R-:W3:Y:S04]  /*4b10*/  LDL.LU R27, [R1+0x4c] ;  /* 0x00004c00011b7983 */ /* 0x000ee80000300800 */
[----:B------:R0:W-:Y:S01]  /*4b20*/  STL [R1+0x74], R10 ;  /* 0x0000740a01007387 */ /* 0x0001e20000100800 */
[----:B----4-:R-:W-:-:S02]  /*4b30*/  IABS R6, R5 ;  /* 0x0000000500067213 */ /* 0x010fc40000000000 */
[----:B------:R-:W-:Y:S02]  /*4b40*/  ISETP.GE.AND P4, PT, R5, RZ, PT ;  /* 0x000000ff0500720c */ /* 0x000fe40003f86270 */
[----:B------:R-:W4:Y:S01]  /*4b50*/  LDL.LU R5, [R1+0x50] ;  /* 0x0000500001057983 */ /* 0x000f220000300800 */
[C---:B------:R-:W-:Y:S02]  /*4b60*/  ISETP.GT.U32.AND P0, PT, R2.reuse, R7, PT ;  /* 0x000000070200720c */ /* 0x040fe40003f04070 */
[----:B------:R-:W-:Y:S01]  /*4b70*/  ISETP.GT.U32.AND P5, PT, R2, R9, PT ;  /* 0x000000090200720c */ /* 0x000fe20003fa4070 */
[----:B------:R-:W-:Y:S01]  /*4b80*/  IMAD.MOV.U32 R4, RZ, RZ, R3 ;  /* 0x000000ffff047224 */ /* 0x000fe200078e0003 */
[----:B------:R-:W-:-:S03]  /*4b90*/  ISETP.GE.AND P2, PT, R19, RZ, PT ;  /* 0x000000ff1300720c */ /* 0x000fc60003f46270 */
[----:B0-----:R-:W-:-:S06]  /*4ba0*/  IMAD.HI.U32 R10, R0, R4, RZ ;  /* 0x00000004000a7227 */ /* 0x001fcc00078e00ff */
[--C-:B------:R-:W-:Y:S02]  /*4bb0*/  @!P0 IMAD.IADD R7, R7, 0x1, -R2.reuse ;  /* 0x0000000107078824 */ /* 0x100fe400078e0a02 */
[----:B------:R-:W-:-:S03]  /*4bc0*/  @!P5 IMAD.IADD R9, R9, 0x1, -R2 ;  /* 0x000000010909d824 */ /* 0x000fc600078e0a02 */
[C---:B------:R-:W-:Y:S01]  /*4bd0*/  ISETP.GT.U32.AND P0, PT, R2.reuse, R7, PT ;  /* 0x000000070200720c */ /* 0x040fe20003f04070 */
[----:B------:R-:W-:Y:S01]  /*4be0*/  IMAD.MOV R10, RZ, RZ, -R10 ;  /* 0x000000ffff0a7224 */ /* 0x000fe200078e0a0a */
[----:B--2---:R-:W-:Y:S01]  /*4bf0*/  IABS R3, R24 ;  /* 0x0000001800037213 */ /* 0x004fe20000000000 */
[----:B------:R-:W-:Y:S02]  /*4c00*/  IMAD.MOV.U32 R11, RZ, RZ, R9 ;  /* 0x000000ffff0b7224 */ /* 0x000fe400078e0009 */
[----:B------:R-:W-:Y:S02]  /*4c10*/  IMAD R4, R2, R10, R4 ;  /* 0x0000000a02047224 */ /* 0x000fe400078e0204 */
[----:B------:R-:W-:Y:S02]  /*4c20*/  @!P2 IMAD.MOV R11, RZ, RZ, -R11 ;  /* 0x000000ffff0ba224 */ /* 0x000fe400078e0a0b */
[----:B------:R-:W-:Y:S01]  /*4c30*/  IMAD.HI.U32 R10, R0, R3, RZ ;  /* 0x00000003000a7227 */ /* 0x000fe200078e00ff */
[----:B------:R-:W-:-:S03]  /*4c40*/  ISETP.GT.U32.AND P2, PT, R2, R4, PT ;  /* 0x000000040200720c */ /* 0x000fc60003f44070 */
[----:B------:R-:W-:Y:S01]  /*4c50*/  IMAD.HI.U32 R9, R0, R6, RZ ;  /* 0x0000000600097227 */ /* 0x000fe200078e00ff */
[----:B------:R0:W-:Y:S03]  /*4c60*/  STL [R1+0x70], R11 ;  /* 0x0000700b01007387 */ /* 0x0001e60000100800 */
[----:B------:R-:W-:Y:S01]  /*4c70*/  @!P3 IMAD.MOV R8, RZ, RZ, -R8 ;  /* 0x000000ffff08b224 */ /* 0x000fe200078e0a08 */
[----:B------:R-:W2:Y:S01]  /*4c80*/  LDL.LU R19, [R1+0x54] ;  /* 0x0000540001137983 */ /* 0x000ea20000300800 */
[----:B------:R-:W-:Y:S02]  /*4c90*/  IMAD.MOV R10, RZ, RZ, -R10 ;  /* 0x000000ffff0a7224 */ /* 0x000fe400078e0a0a */
[----:B------:R-:W-:Y:S01]  /*4ca0*/  @!P0 IMAD.IADD R7, R7, 0x1, -R2 ;  /* 0x0000000107078824 */ /* 0x000fe200078e0a02 */
[----:B------:R1:W-:Y:S01]  /*4cb0*/  STL [R1+0x6c], R8 ;  /* 0x00006c0801007387 */ /* 0x0003e20000100800 */
[----:B0-----:R-:W-:-:S02]  /*4cc0*/  IMAD.MOV R11, RZ, RZ, -R9 ;  /* 0x000000ffff0b7224 */ /* 0x001fc400078e0a09 */
[----:B------:R-:W-:Y:S02]  /*4cd0*/  IMAD.MOV.U32 R13, RZ, RZ, R7 ;  /* 0x000000ffff0d7224 */ /* 0x000fe400078e0007 */
[C---:B-1----:R-:W-:Y:S02]  /*4ce0*/  IMAD R8, R2.reuse, R10, R3 ;  /* 0x0000000a02087224 */ /* 0x042fe400078e0203 */
[C---:B------:R-:W-:Y:S02]  /*4cf0*/  IMAD R3, R2.reuse, R11, R6 ;  /* 0x0000000b02037224 */ /* 0x040fe400078e0206 */
[----:B------:R-:W-:Y:S01]  /*4d00*/  @!P1 IMAD.MOV R13, RZ, RZ, -R13 ;  /* 0x000000ffff0d9224 */ /* 0x000fe200078e0a0d */
[C---:B------:R-:W-:Y:S02]  /*4d10*/  ISETP.GT.U32.AND P0, PT, R2.reuse, R8, PT ;  /* 0x000000080200720c */ /* 0x040fe40003f04070 */
[----:B------:R-:W-:Y:S01]  /*4d20*/  ISETP.GT.U32.AND P1, PT, R2, R3, PT ;  /* 0x000000030200720c */ /* 0x000fe20003f24070 */
[----:B------:R-:W-:-:S05]  /*4d30*/  @!P2 IMAD.IADD R4, R4, 0x1, -R2 ;  /* 0x000000010404a824 */ /* 0x000fca00078e0a02 */
[----:B------:R-:W-:-:S05]  /*4d40*/  ISETP.GT.U32.AND P2, PT, R2, R4, PT ;  /* 0x000000040200720c */ /* 0x000fca0003f44070 */
[--C-:B------:R-:W-:Y:S02]  /*4d50*/  @!P0 IMAD.IADD R8, R8, 0x1, -R2.reuse ;  /* 0x0000000108088824 */ /* 0x100fe400078e0a02 */
[----:B------:R-:W-:-:S03]  /*4d60*/  @!P1 IMAD.IADD R3, R3, 0x1, -R2 ;  /* 0x0000000103039824 */ /* 0x000fc600078e0a02 */
[C---:B------:R-:W-:Y:S02]  /*4d70*/  ISETP.GT.U32.AND P0, PT, R2.reuse, R8, PT ;  /* 0x000000080200720c */ /* 0x040fe40003f04070 */
[----:B------:R-:W-:Y:S01]  /*4d80*/  ISETP.GT.U32.AND P1, PT, R2, R3, PT ;  /* 0x000000030200720c */ /* 0x000fe20003f24070 */
[----:B------:R-:W-:Y:S01]  /*4d90*/  @!P2 IMAD.IADD R4, R4, 0x1, -R2 ;  /* 0x000000010404a824 */ /* 0x000fe200078e0a02 */
[----:B-----5:R-:W-:Y:S02]  /*4da0*/  IABS R10, R22 ;  /* 0x00000016000a7213 */ /* 0x020fe40000000000 */
[----:B------:R-:W-:Y:S01]  /*4db0*/  ISETP.GE.AND P5, PT, R24, RZ, PT ;  /* 0x000000ff1800720c */ /* 0x000fe20003fa6270 */
[----:B------:R-:W-:Y:S01]  /*4dc0*/  IMAD.MOV.U32 R14, RZ, RZ, R4 ;  /* 0x000000ffff0e7224 */ /* 0x000fe200078e0004 */
[----:B------:R-:W-:Y:S01]  /*4dd0*/  ISETP.GE.AND P3, PT, R23, RZ, PT ;  /* 0x000000ff1700720c */ /* 0x000fe20003f66270 */
[----:B------:R-:W5:Y:S01]  /*4de0*/  LDL.LU R24, [R1+0xb8] ;  /* 0x0000b80001187983 */ /* 0x000f620000300800 */
[----:B------:R-:W-:-:S03]  /*4df0*/  IABS R9, R23 ;  /* 0x0000001700097213 */ /* 0x000fc60000000000 */
[----:B------:R-:W5:Y:S01]  /*4e00*/  LDL.LU R23, [R1+0xc8] ;  /* 0x0000c80001177983 */ /* 0x000f620000300800 */
[----:B------:R-:W-:-:S03]  /*4e10*/  @!P6 IMAD.MOV R14, RZ, RZ, -R14 ;  /* 0x000000ffff0ee224 */ /* 0x000fc600078e0a0e */
[----:B------:R0:W-:Y:S01]  /*4e20*/  STL [R1+0x68], R13 ;  /* 0x0000680d01007387 */ /* 0x0001e20000100800 */
[--C-:B------:R-:W-:Y:S02]  /*4e30*/  @!P0 IMAD.IADD R8, R8, 0x1, -R2.reuse ;  /* 0x0000000108088824 */ /* 0x100fe400078e0a02 */
[----:B------:R-:W-:Y:S02]  /*4e40*/  @!P1 IMAD.IADD R3, R3, 0x1, -R2 ;  /* 0x0000000103039824 */ /* 0x000fe400078e0a02 */
[----:B0-----:R-:W-:Y:S01]  /*4e50*/  IMAD.HI.U32 R13, R0, R10, RZ ;  /* 0x0000000a000d7227 */ /* 0x001fe200078e00ff */
[----:B------:R0:W-:Y:S03]  /*4e60*/  STL [R1+0x64], R14 ;  /* 0x0000640e01007387 */ /* 0x0001e60000100800 */
[----:B------:R-:W-:-:S04]  /*4e70*/  IMAD.MOV R13, RZ, RZ, -R13 ;  /* 0x000000ffff0d7224 */ /* 0x000fc800078e0a0d */
[----:B------:R-:W-:Y:S02]  /*4e80*/  IMAD R10, R2, R13, R10 ;  /* 0x0000000d020a7224 */ /* 0x000fe400078e020a */
[----:B------:R-:W-:Y:S02]  /*4e90*/  IMAD.MOV.U32 R13, RZ, RZ, R3 ;  /* 0x000000ffff0d7224 */ /* 0x000fe400078e0003 */
[----:B0-----:R-:W-:Y:S02]  /*4ea0*/  IMAD.MOV.U32 R14, RZ, RZ, R8 ;  /* 0x000000ffff0e7224 */ /* 0x001fe400078e0008 */
[----:B------:R-:W-:Y:S02]  /*4eb0*/  @!P4 IMAD.MOV R13, RZ, RZ, -R13 ;  /* 0x000000ffff0dc224 */ /* 0x000fe400078e0a0d */
[----:B------:R-:W-:Y:S01]  /*4ec0*/  @!P5 IMAD.MOV R14, RZ, RZ, -R14 ;  /* 0x000000ffff0ed224 */ /* 0x000fe200078e0a0e */
[----:B------:R-:W-:Y:S01]  /*4ed0*/  ISETP.GE.AND P0, PT, R22, RZ, PT ;  /* 0x000000ff1600720c */ /* 0x000fe20003f06270 */
[----:B------:R-:W-:-:S03]  /*4ee0*/  IMAD.MOV.U32 R6, RZ, RZ, R9 ;  /* 0x000000ffff067224 */ /* 0x000fc600078e0009 */
[----:B------:R0:W-:Y:S04]  /*4ef0*/  STL [R1+0x60], R14 ;  /* 0x0000600e01007387 */ /* 0x0001e80000100800 */
[----:B------:R-:W-:Y:S04]  /*4f00*/  STL [R1+0x5c], R13 ;  /* 0x00005c0d01007387 */ /* 0x000fe80000100800 */
[----:B------:R-:W0:Y:S01]  /*4f10*/  LDL.LU R22, [R1+0xd0] ;  /* 0x0000d00001167983 */ /* 0x000e220000300800 */
[----:B------:R-:W-:Y:S01]  /*4f20*/  IMAD.HI.U32 R11, R0, R6, RZ ;  /* 0x00000006000b7227 */ /* 0x000fe200078e00ff */
[----:B------:R-:W-:-:S03]  /*4f30*/  ISETP.GT.U32.AND P6, PT, R2, R10, PT ;  /* 0x0000000a0200720c */ /* 0x000fc60003fc4070 */
[----:B------:R-:W-:-:S04]  /*4f40*/  IMAD.MOV R11, RZ, RZ, -R11 ;  /* 0x000000ffff0b7224 */ /* 0x000fc800078e0a0b */
[----:B------:R-:W-:-:S05]  /*4f50*/  IMAD R6, R2, R11, R6 ;  /* 0x0000000b02067224 */ /* 0x000fca00078e0206 */
[----:B------:R-:W-:Y:S01]  /*4f60*/  ISETP.GT.U32.AND P2, PT, R2, R6, PT ;  /* 0x000000060200720c */ /* 0x000fe20003f44070 */
[----:B------:R-:W-:-:S12]  /*4f70*/  @!P6 IMAD.IADD R10, R10, 0x1, -R2 ;  /* 0x000000010a0ae824 */ /* 0x000fd800078e0a02 */
[----:B------:R-:W-:-:S05]  /*4f80*/  @!P2 IMAD.IADD R6, R6, 0x1, -R2 ;  /* 0x000000010606a824 */ /* 0x000fca00078e0a02 */
[----:B------:R-:W-:-:S13]  /*4f90*/  ISETP.GT.U32.AND P2, PT, R2, R6, PT ;  /* 0x000000060200720c */ /* 0x000fda0003f44070 */
[----:B------:R-:W-:Y:S01]  /*4fa0*/  @!P2 IMAD.IADD R6, R6, 0x1, -R2 ;  /* 0x000000010606a824 */ /* 0x000fe200078e0a02 */
[----:B---3--:R-:W-:Y:S02]  /*4fb0*/  IABS R12, R27 ;  /* 0x0000001b000c7213 */ /* 0x008fe40000000000 */
[----:B------:R-:W-:Y:S02]  /*4fc0*/  ISETP.GE.AND P6, PT, R27, RZ, PT ;  /* 0x000000ff1b00720c */ /* 0x000fe40003fc6270 */
[----:B------:R-:W3:Y:S01]  /*4fd0*/  LDL.LU R27, [R1+0xcc] ;  /* 0x0000cc00011b7983 */ /* 0x000ee20000300800 */
[----:B----4-:R-:W-:Y:S02]  /*4fe0*/  IABS R9, R5 ;  /* 0x0000000500097213 */ /* 0x010fe40000000000 */
[----:B------:R-:W-:Y:S02]  /*4ff0*/  ISETP.GE.AND P2, PT, R5, RZ, PT ;  /* 0x000000ff0500720c */ /* 0x000fe40003f46270 */
[----:B------:R-:W4:Y:S01]  /*5000*/  LDL.LU R5, [R1+0xd4] ;  /* 0x0000d40001057983 */ /* 0x000f220000300800 */
[----:B------:R-:W-:-:S04]  /*5010*/  IMAD.MOV.U32 R7, RZ, RZ, R12 ;  /* 0x000000ffff077224 */ /* 0x000fc800078e000c */
[----:B------:R-:W-:-:S04]  /*5020*/  IMAD.HI.U32 R12, R0, R7, RZ ;  /* 0x00000007000c7227 */ /* 0x000fc800078e00ff */
[----:B------:R-:W-:Y:S02]  /*5030*/  IMAD.MOV R12, RZ, RZ, -R12 ;  /* 0x000000ffff0c7224 */ /* 0x000fe400078e0a0c */
[----:B------:R-:W-:-:S04]  /*5040*/  IMAD.HI.U32 R11, R0, R9, RZ ;  /* 0x00000009000b7227 */ /* 0x000fc800078e00ff */
[----:B------:R-:W-:Y:S02]  /*5050*/  IMAD R7, R2, R12, R7 ;  /* 0x0000000c02077224 */ /* 0x000fe400078e0207 */
[----:B------:R-:W-:-:S03]  /*5060*/  IMAD.MOV R4, RZ, RZ, -R11 ;  /* 0x000000ffff047224 */ /* 0x000fc600078e0a0b */
[C---:B------:R-:W-:Y:S01]  /*5070*/  ISETP.GT.U32.AND P1, PT, R2.reuse, R7, PT ;  /* 0x000000070200720c */ /* 0x040fe20003f24070 */
[----:B------:R-:W-:-:S05]  /*5080*/  IMAD R4, R2, R4, R9 ;  /* 0x0000000402047224 */ /* 0x000fca00078e0209 */
[C---:B------:R-:W-:Y:S02]  /*5090*/  ISETP.GT.U32.AND P4, PT, R2.reuse, R4, PT ;  /* 0x000000040200720c */ /* 0x040fe40003f84070 */
[----:B------:R-:W-:Y:S02]  /*50a0*/  ISETP.GT.U32.AND P5, PT, R2, R10, PT ;  /* 0x0000000a0200720c */ /* 0x000fe40003fa4070 */
[----:B--2---:R-:W-:-:S03]  /*50b0*/  IABS R11, R19 ;  /* 0x00000013000b7213 */ /* 0x004fc60000000000 */
[----:B------:R-:W-:Y:S02]  /*50c0*/  @!P1 IMAD.IADD R7, R7, 0x1, -R2 ;  /* 0x0000000107079824 */ /* 0x000fe400078e0a02 */
[----:B------:R-:W-:Y:S02]  /*50d0*/  IMAD.MOV.U32 R12, RZ, RZ, R6 ;  /* 0x000000ffff0c7224 */ /* 0x000fe400078e0006 */
[----:B------:R-:W-:Y:S01]  /*50e0*/  IMAD.HI.U32 R8, R0, R11, RZ ;  /* 0x0000000b00087227 */ /* 0x000fe200078e00ff */
[----:B------:R-:W-:-:S03]  /*50f0*/  ISETP.GT.U32.AND P1, PT, R2, R7, PT ;  /* 0x000000070200720c */ /* 0x000fc60003f24070 */
[----:B------:R-:W-:Y:S02]  /*5100*/  @!P4 IMAD.IADD R4, R4, 0x1, -R2 ;  /* 0x000000010404c824 */ /* 0x000fe400078e0a02 */
[----:B------:R-:W-:Y:S02]  /*5110*/  IMAD.MOV R3, RZ, RZ, -R8 ;  /* 0x000000ffff037224 */ /* 0x000fe400078e0a08 */
[----:B------:R-:W-:Y:S01]  /*5120*/  @!P3 IMAD.MOV R12, RZ, RZ, -R12 ;  /* 0x000000ffff0cb224 */ /* 0x000fe200078e0a0c */
[C---:B------:R-:W-:Y:S01]  /*5130*/  ISETP.GT.U32.AND P3, PT, R2.reuse, R4, PT ;  /* 0x000000040200720c */ /* 0x040fe20003f64070 */
[----:B------:R-:W-:Y:S02]  /*5140*/  IMAD R3, R2, R3, R11 ;  /* 0x0000000302037224 */ /* 0x000fe400078e020b */
[--C-:B------:R-:W-:Y:S01]  /*5150*/  @!P5 IMAD.IADD R10, R10, 0x1, -R2.reuse ;  /* 0x000000010a0ad824 */ /* 0x100fe200078e0a02 */
[----:B------:R-:W-:Y:S01]  /*5160*/  STL [R1+0x58], R12 ;  /* 0x0000580c01007387 */ /* 0x000fe20000100800 */
[----:B------:R-:W-:Y:S01]  /*5170*/  @!P1 IMAD.IADD R7, R7, 0x1, -R2 ;  /* 0x0000000107079824 */ /* 0x000fe200078e0a02 */
[----:B------:R-:W-:Y:S01]  /*5180*/  ISETP.GT.U32.AND P5, PT, R2, R3, PT ;  /* 0x000000030200720c */ /* 0x000fe20003fa4070 */
[----:B------:R-:W-:-:S02]  /*5190*/  @!P0 IMAD.MOV R10, RZ, RZ, -R10 ;  /* 0x000000ffff0a8224 */ /* 0x000fc400078e0a0a */
[----:B------:R-:W-:-:S04]  /*51a0*/  @!P6 IMAD.MOV R7, RZ, RZ, -R7 ;  /* 0x000000ffff07e224 */ /* 0x000fc800078e0a07 */
[----:B------:R-:W-:Y:S01]  /*51b0*/  @!P3 IMAD.IADD R4, R4, 0x1, -R2 ;  /* 0x000000010404b824 */ /* 0x000fe200078e0a02 */
[----:B-----5:R-:W-:Y:S02]  /*51c0*/  IABS R9, R24 ;  /* 0x0000001800097213 */ /* 0x020fe40000000000 */
[----:B------:R-:W-:Y:S02]  /*51d0*/  ISETP.GE.AND P1, PT, R24, RZ, PT ;  /* 0x000000ff1800720c */ /* 0x000fe40003f26270 */
[----:B------:R-:W2:Y:S01]  /*51e0*/  LDL.LU R24, [R1+0xd8] ;  /* 0x0000d80001187983 */ /* 0x000ea20000300800 */
[----:B------:R-:W-:-:S04]  /*51f0*/  IMAD.HI.U32 R6, R0, R9, RZ ;  /* 0x0000000900067227 */ /* 0x000fc800078e00ff */
[----:B------:R-:W-:-:S04]  /*5200*/  IMAD.MOV R6, RZ, RZ, -R6 ;  /* 0x000000ffff067224 */ /* 0x000fc800078e0a06 */
[C---:B------:R-:W-:Y:S02]  /*5210*/  IMAD R6, R2.reuse, R6, R9 ;  /* 0x0000000602067224 */ /* 0x040fe400078e0209 */
[----:B------:R-:W-:Y:S01]  /*5220*/  IMAD.MOV.U32 R9, RZ, RZ, R4 ;  /* 0x000000ffff097224 */ /* 0x000fe200078e0004 */
[----:B------:R-:W-:Y:S01]  /*5230*/  STL [R1+0x54], R10 ;  /* 0x0000540a01007387 */ /* 0x000fe20000100800 */
[----:B------:R-:W-:Y:S01]  /*5240*/  @!P5 IMAD.IADD R3, R3, 0x1, -R2 ;  /* 0x000000010303d824 */ /* 0x000fe200078e0a02 */
[----:B------:R-:W-:Y:S01]  /*5250*/  IABS R8, R23 ;  /* 0x0000001700087213 */ /* 0x000fe20000000000 */
[----:B------:R-:W-:Y:S01]  /*5260*/  @!P2 IMAD.MOV R9, RZ, RZ, -R9 ;  /* 0x000000ffff09a224 */ /* 0x000fe200078e0a09 */
[----:B------:R-:W-:Y:S01]  /*5270*/  ISETP.GE.AND P5, PT, R23, RZ, PT ;  /* 0x000000ff1700720c */ /* 0x000fe20003fa6270 */
[----:B------:R-:W-:Y:S04]  /*5280*/  STL [R1+0x50], R7 ;  /* 0x0000500701007387 */ /* 0x000fe80000100800 */
[----:B------:R-:W5:Y:S01]  /*5290*/  LDL.LU R23, [R1+0xdc] ;  /* 0x0000dc0001177983 */ /* 0x000f620000300800 */
[----:B------:R-:W-:Y:S01]  /*52a0*/  ISETP.GT.U32.AND P0, PT, R2, R3, PT ;  /* 0x000000030200720c */ /* 0x000fe20003f04070 */
[----:B------:R-:W-:Y:S01]  /*52b0*/  IMAD.HI.U32 R11, R0, R8, RZ ;  /* 0x00000008000b7227 */ /* 0x000fe200078e00ff */
[----:B------:R-:W-:-:S02]  /*52c0*/  ISETP.GE.AND P4, PT, R19, RZ, PT ;  /* 0x000000ff1300720c */ /* 0x000fc40003f86270 */
[----:B0-----:R-:W-:Y:S02]  /*52d0*/  IABS R14, R22 ;  /* 0x00000016000e7213 */ /* 0x001fe40000000000 */
[----:B------:R-:W-:Y:S02]  /*52e0*/  ISETP.GE.AND P2, PT, R22, RZ, PT ;  /* 0x000000ff1600720c */ /* 0x000fe40003f46270 */
[----:B------:R-:W5:Y:S01]  /*52f0*/  LDL.LU R22, [R1+0xe0] ;  /* 0x0000e00001167983 */ /* 0x000f620000300800 */
[----:B------:R-:W-:-:S03]  /*5300*/  IMAD.MOV R11, RZ, RZ, -R11 ;  /* 0x000000ffff0b7224 */ /* 0x000fc600078e0a0b */
[----:B------:R4:W-:Y:S04]  /*5310*/  STL [R1+0x4c], R9 ;  /* 0x00004c0901007387 */ /* 0x0009e80000100800 */
[----:B------:R-:W5:Y:S01]  /*5320*/  LDL.LU R19, [R1+0xe4] ;  /* 0x0000e40001137983 */ /* 0x000f620000300800 */
[----:B------:R-:W-:Y:S02]  /*5330*/  IMAD R8, R2, R11, R8 ;  /* 0x0000000b02087224 */ /* 0x000fe400078e0208 */
[----:B------:R-:W-:-:S04]  /*5340*/  @!P0 IMAD.IADD R3, R3, 0x1, -R2 ;  /* 0x0000000103038824 */ /* 0x000fc800078e0a02 */
[----:B------:R-:W-:Y:S01]  /*5350*/  @!P4 IMAD.MOV R3, RZ, RZ, -R3 ;  /* 0x000000ffff03c224 */ /* 0x000fe200078e0a03 */
        /* <DEDUP_REMOVED lines=9> */
[----:B------:R-:W-:-:S10]  /*53f0*/  IMAD.HI.U32 R10, R0, R14, RZ ;  /* 0x0000000e000a7227 */ /* 0x000fd400078e00ff */
[----:B------:R-:W-:-:S05]  /*5400*/  @!P3 IMAD.IADD R6, R6, 0x1, -R2 ;  /* 0x000000010606b824 */ /* 0x000fca00078e0a02 */
[----:B------:R-:W-:Y:S01]  /*5410*/  ISETP.GT.U32.AND P3, PT, R2, R6, PT ;  /* 0x000000060200720c */ /* 0x000fe20003f64070 */
[----:B------:R-:W-:Y:S02]  /*5420*/  @!P6 IMAD.IADD R8, R8, 0x1, -R2 ;  /* 0x000000010808e824 */ /* 0x000fe400078e0a02 */
[----:B------:R-:W-:-:S03]  /*5430*/  IMAD.MOV R10, RZ, RZ, -R10 ;  /* 0x000000ffff0a7224 */ /* 0x000fc600078e0a0a */
[C---:B------:R-:W-:Y:S01]  /*5440*/  ISETP.GT.U32.AND P6, PT, R2.reuse, R8, PT ;  /* 0x000000080200720c */ /* 0x040fe20003fc4070 */
[----:B------:R-:W-:-:S06]  /*5450*/  IMAD R14, R2, R10, R14 ;  /* 0x0000000a020e7224 */ /* 0x000fcc00078e020e */
[----:B------:R-:W-:Y:S01]  /*5460*/  @!P3 IMAD.IADD R6, R6, 0x1, -R2 ;  /* 0x000000010606b824 */ /* 0x000fe200078e0a02 */
[----:B------:R-:W-:-:S05]  /*5470*/  ISETP.GT.U32.AND P3, PT, R2, R14, PT ;  /* 0x0000000e0200720c */ /* 0x000fca0003f64070 */
[----:B------:R-:W-:-:S04]  /*5480*/  @!P6 IMAD.IADD R8, R8, 0x1, -R2 ;  /* 0x000000010808e824 */ /* 0x000fc800078e0a02 */
[----:B------:R-:W-:-:S04]  /*5490*/  IMAD.MOV.U32 R12, RZ, RZ, R8 ;  /* 0x000000ffff0c7224 */ /* 0x000fc800078e0008 */
[----:B------:R-:W-:Y:S02]  /*54a0*/  @!P3 IMAD.IADD R14, R14, 0x1, -R2 ;  /* 0x000000010e0eb824 */ /* 0x000fe400078e0a02 */
[----:B------:R-:W-:-:S04]  /*54b0*/  IMAD.HI.U32 R4, R0, R9, RZ ;  /* 0x0000000900047227 */ /* 0x000fc800078e00ff */
[----:B------:R-:W-:Y:S01]  /*54c0*/  @!P5 IMAD.MOV R12, RZ, RZ, -R12 ;  /* 0x000000ffff0cd224 */ /* 0x000fe200078e0a0c */
[C---:B------:R-:W-:Y:S01]  /*54d0*/  ISETP.GT.U32.AND P5, PT, R2.reuse, R14, PT ;  /* 0x0000000e0200720c */ /* 0x040fe20003fa4070 */
[----:B------:R-:W-:Y:S02]  /*54e0*/  IMAD.MOV R4, RZ, RZ, -R4 ;  /* 0x000000ffff047224 */ /* 0x000fe400078e0a04 */
[----:B------:R-:W-:Y:S02]  /*54f0*/  IMAD.MOV.U32 R13, RZ, RZ, R6 ;  /* 0x000000ffff0d7224 */ /* 0x000fe400078e0006 */
[----:B------:R-:W-:Y:S02]  /*5500*/  IMAD R9, R2, R4, R9 ;  /* 0x0000000402097224 */ /* 0x000fe400078e0209 */
[----:B------:R-:W-:Y:S02]  /*5510*/  @!P1 IMAD.MOV R13, RZ, RZ, -R13 ;  /* 0x000000ffff0d9224 */ /* 0x000fe400078e0a0d */
[----:B------:R-:W-:Y:S01]  /*5520*/  IMAD.HI.U32 R7, R0, R11, RZ ;  /* 0x0000000b00077227 */ /* 0x000fe200078e00ff */
[----:B------:R-:W-:-:S02]  /*5530*/  ISETP.GT.U32.AND P1, PT, R2, R9, PT ;  /* 0x000000090200720c */ /* 0x000fc40003f24070 */
[----:B------:R-:W-:Y:S01]  /*5540*/  STL [R1+0x44], R13 ;  /* 0x0000440d01007387 */ /* 0x000fe20000100800 */
[----:B------:R-:W-:Y:S02]  /*5550*/  IMAD.MOV R7, RZ, RZ, -R7 ;  /* 0x000000ffff077224 */ /* 0x000fe400078e0a07 */
[----:B------:R-:W-:Y:S02]  /*5560*/  @!P5 IMAD.IADD R14, R14, 0x1, -R2 ;  /* 0x000000010e0ed824 */ /* 0x000fe400078e0a02 */
[----:B------:R-:W-:Y:S02]  /*5570*/  IMAD R11, R2, R7, R11 ;  /* 0x00000007020b7224 */ /* 0x000fe400078e020b */
[----:B------:R-:W-:Y:S01]  /*5580*/  IMAD.MOV.U32 R15, RZ, RZ, R14 ;  /* 0x000000ffff0f7224 */ /* 0x000fe200078e000e */
[----:B--2---:R-:W-:Y:S02]  /*5590*/  IABS R3, R24 ;  /* 0x0000001800037213 */ /* 0x004fe40000000000 */
[----:B------:R-:W-:-:S02]  /*55a0*/  ISETP.GE.AND P3, PT, R24, RZ, PT ;  /* 0x000000ff1800720c */ /* 0x000fc40003f66270 */
[----:B------:R-:W2:Y:S01]  /*55b0*/  LDL.LU R24, [R1+0xf0] ;  /* 0x0000f00001187983 */ /* 0x000ea20000300800 */
[----:B------:R-:W-:-:S04]  /*55c0*/  IMAD.HI.U32 R7, R0, R3, RZ ;  /* 0x0000000300077227 */ /* 0x000fc800078e00ff */
[----:B------:R-:W-:Y:S02]  /*55d0*/  IMAD.MOV R7, RZ, RZ, -R7 ;  /* 0x000000ffff077224 */ /* 0x000fe400078e0a07 */
[----:B------:R-:W-:Y:S01]  /*55e0*/  @!P2 IMAD.MOV R15, RZ, RZ, -R15 ;  /* 0x000000ffff0fa224 */ /* 0x000fe200078e0a0f */
[C---:B------:R-:W-:Y:S01]  /*55f0*/  ISETP.GT.U32.AND P6, PT, R2.reuse, R11, PT ;  /* 0x0000000b0200720c */ /* 0x040fe20003fc4070 */
[----:B------:R-:W-:Y:S01]  /*5600*/  @!P1 IMAD.IADD R9, R9, 0x1, -R2 ;  /* 0x0000000109099824 */ /* 0x000fe200078e0a02 */
[----:B------:R0:W-:Y:S01]  /*5610*/  STL [R1+0x40], R12 ;  /* 0x0000400c01007387 */ /* 0x0001e20000100800 */
[----:B------:R-:W-:-:S03]  /*5620*/  IMAD R3, R2, R7, R3 ;  /* 0x0000000702037224 */ /* 0x000fc600078e0203 */
[----:B------:R-:W-:Y:S01]  /*5630*/  STL [R1+0x3c], R15 ;  /* 0x00003c0f01007387 */ /* 0x000fe20000100800 */
[----:B-----5:R-:W-:Y:S02]  /*5640*/  IABS R4, R23 ;  /* 0x0000001700047213 */ /* 0x020fe40000000000 */
[----:B------:R-:W-:Y:S02]  /*5650*/  ISETP.GE.AND P2, PT, R23, RZ, PT ;  /* 0x000000ff1700720c */ /* 0x000fe40003f46270 */
[----:B------:R-:W5:Y:S01]  /*5660*/  LDL.LU R23, [R1+0xf4] ;  /* 0x0000f40001177983 */ /* 0x000f620000300800 */
[C---:B------:R-:W-:Y:S02]  /*5670*/  ISETP.GT.U32.AND P1, PT, R2.reuse, R9, PT ;  /* 0x000000090200720c */ /* 0x040fe40003f24070 */
[----:B------:R-:W-:Y:S01]  /*5680*/  ISETP.GT.U32.AND P5, PT, R2, R3, PT ;  /* 0x000000030200720c */ /* 0x000fe20003fa4070 */
[----:B------:R-:W-:Y:S01]  /*5690*/  @!P6 IMAD.IADD R11, R11, 0x1, -R2 ;  /* 0x000000010b0be824 */ /* 0x000fe200078e0a02 */
[----:B------:R-:W-:-:S05]  /*56a0*/  IABS R6, R22 ;  /* 0x0000001600067213 */ /* 0x000fca0000000000 */
[----:B------:R-:W-:-:S04]  /*56b0*/  IMAD.HI.U32 R10, R0, R6, RZ ;  /* 0x00000006000a7227 */ /* 0x000fc800078e00ff */
[----:B------:R-:W-:-:S04]  /*56c0*/  IMAD.MOV R10, RZ, RZ, -R10 ;  /* 0x000000ffff0a7224 */ /* 0x000fc800078e0a0a */
[C---:B------:R-:W-:Y:S01]  /*56d0*/  IMAD R6, R2.reuse, R10, R6 ;  /* 0x0000000a02067224 */ /* 0x040fe200078e0206 */
[C---:B------:R-:W-:Y:S01]  /*56e0*/  ISETP.GT.U32.AND P6, PT, R2.reuse, R11, PT ;  /* 0x0000000b0200720c */ /* 0x040fe20003fc4070 */
[--C-:B------:R-:W-:Y:S01]  /*56f0*/  @!P1 IMAD.IADD R9, R9, 0x1, -R2.reuse ;  /* 0x0000000109099824 */ /* 0x100fe200078e0a02 */
[----:B------:R-:W-:Y:S01]  /*5700*/  IABS R7, R19 ;  /* 0x0000001300077213 */ /* 0x000fe20000000000 */
[----:B------:R-:W-:Y:S01]  /*5710*/  @!P5 IMAD.IADD R3, R3, 0x1, -R2 ;  /* 0x000000010303d824 */ /* 0x000fe200078e0a02 */
[----:B------:R-:W-:Y:S01]  /*5720*/  ISETP.GT.U32.AND P1, PT, R2, R6, PT ;  /* 0x000000060200720c */ /* 0x000fe20003f24070 */
[----:B0-----:R-:W-:-:S03]  /*5730*/  IMAD.HI.U32 R12, R0, R4, RZ ;  /* 0x00000004000c7227 */ /* 0x001fc600078e00ff */
[----:B------:R-:W-:Y:S01]  /*5740*/  ISETP.GT.U32.AND P5, PT, R2, R3, PT ;  /* 0x000000030200720c */ /* 0x000fe20003fa4070 */
[----:B------:R-:W-:Y:S02]  /*5750*/  IMAD.MOV R12, RZ, RZ, -R12 ;  /* 0x000000ffff0c7224 */ /* 0x000fe400078e0a0c */
[----:B------:R-:W-:-:S04]  /*5760*/  IMAD.HI.U32 R13, R0, R7, RZ ;  /* 0x00000007000d7227 */ /* 0x000fc800078e00ff */
[C---:B------:R-:W-:Y:S02]  /*5770*/  IMAD R4, R2.reuse, R12, R4 ;  /* 0x0000000c02047224 */ /* 0x040fe400078e0204 */
[----:B------:R-:W-:Y:S02]  /*5780*/  IMAD.MOV R13, RZ, RZ, -R13 ;  /* 0x000000ffff0d7224 */ /* 0x000fe400078e0a0d */
[--C-:B------:R-:W-:Y:S01]  /*5790*/  @!P6 IMAD.IADD R11, R11, 0x1, -R2.reuse ;  /* 0x000000010b0be824 */ /* 0x100fe200078e0a02 */
[----:B------:R-:W-:Y:S01]  /*57a0*/  ISETP.GT.U32.AND P6, PT, R2, R4, PT ;  /* 0x000000040200720c */ /* 0x000fe20003fc4070 */
[--C-:B------:R-:W-:Y:S02]  /*57b0*/  @!P1 IMAD.IADD R6, R6, 0x1, -R2.reuse ;  /* 0x0000000106069824 */ /* 0x100fe400078e0a02 */
[C---:B------:R-:W-:Y:S02]  /*57c0*/  IMAD R7, R2.reuse, R13, R7 ;  /* 0x0000000d02077224 */ /* 0x040fe400078e0207 */
[----:B------:R-:W-:Y:S01]  /*57d0*/  @!P5 IMAD.IADD R3, R3, 0x1, -R2 ;  /* 0x000000010303d824 */ /* 0x000fe200078e0a02 */
[----:B------:R-:W-:-:S02]  /*57e0*/  ISETP.GT.U32.AND P1, PT, R2, R6, PT ;  /* 0x000000060200720c */ /* 0x000fc40003f24070 */
[----:B------:R-:W-:Y:S01]  /*57f0*/  ISETP.GT.U32.AND P5, PT, R2, R7, PT ;  /* 0x000000070200720c */ /* 0x000fe20003fa4070 */
[----:B------:R-:W-:Y:S02]  /*5800*/  IMAD.MOV.U32 R14, RZ, RZ, R11 ;  /* 0x000000ffff0e7224 */ /* 0x000fe400078e000b */
[----:B------:R-:W-:Y:S02]  /*5810*/  @!P4 IMAD.MOV R9, RZ, RZ, -R9 ;  /* 0x000000ffff09c224 */ /* 0x000fe400078e0a09 */
[----:B------:R-:W-:Y:S02]  /*5820*/  @!P0 IMAD.MOV R14, RZ, RZ, -R14 ;  /* 0x000000ffff0e8224 */ /* 0x000fe400078e0a0e */
[--C-:B------:R-:W-:Y:S01]  /*5830*/  @!P6 IMAD.IADD R4, R4, 0x1, -R2.reuse ;  /* 0x000000010404e824 */ /* 0x100fe200078e0a02 */
[----:B------:R-:W-:Y:S02]  /*5840*/  ISETP.GE.AND P6, PT, R22, RZ, PT ;  /* 0x000000ff1600720c */ /* 0x000fe40003fc6270 */
[----:B------:R-:W5:Y:S01]  /*5850*/  LDL.LU R22, [R1+0xf8] ;  /* 0x0000f80001167983 */ /* 0x000f620000300800 */
[----:B------:R-:W-:-:S03]  /*5860*/  @!P1 IMAD.IADD R6, R6, 0x1, -R2 ;  /* 0x0000000106069824 */ /* 0x000fc600078e0a02 */
[----:B------:R-:W-:Y:S01]  /*5870*/  STL [R1+0x38], R14 ;  /* 0x0000380e01007387 */ /* 0x000fe20000100800 */
[----:B------:R-:W-:-:S03]  /*5880*/  @!P5 IMAD.IADD R7, R7, 0x1, -R2 ;  /* 0x000000010707d824 */ /* 0x000fc600078e0a02 */
[----:B------:R2:W-:Y:S01]  /*5890*/  STL [R1+0x34], R9 ;  /* 0x0000340901007387 */ /* 0x0005e20000100800 */
[----:B---3--:R-:W-:-:S05]  /*58a0*/  IABS R8, R27 ;  /* 0x0000001b00087213 */ /* 0x008fca0000000000 */
[----:B------:R-:W-:-:S04]  /*58b0*/  IMAD.HI.U32 R12, R0, R8, RZ ;  /* 0x00000008000c7227 */ /* 0x000fc800078e00ff */
[----:B------:R-:W-:-:S04]  /*58c0*/  IMAD.MOV R12, RZ, RZ, -R12 ;  /* 0x000000ffff0c7224 */ /* 0x000fc800078e0a0c */
[----:B------:R-:W-:Y:S02]  /*58d0*/  IMAD R8, R2, R12, R8 ;  /* 0x0000000c02087224 */ /* 0x000fe400078e0208 */
[----:B------:R-:W-:-:S04]  /*58e0*/  IMAD.MOV.U32 R12, RZ, RZ, R3 ;  /* 0x000000ffff0c7224 */ /* 0x000fc800078e0003 */
[----:B------:R-:W-:Y:S01]  /*58f0*/  @!P3 IMAD.MOV R12, RZ, RZ, -R12 ;  /* 0x000000ffff0cb224 */ /* 0x000fe200078e0a0c */
[----:B------:R-:W-:-:S04]  /*5900*/  ISETP.GE.AND P1, PT, R27, RZ, PT ;  /* 0x000000ff1b00720c */ /* 0x000fc80003f26270 */
[----:B------:R-:W-:Y:S04]  /*5910*/  STL [R1+0x18], R12 ;  /* 0x0000180c01007387 */ /* 0x000fe80000100800 */
[----:B------:R-:W3:Y:S01]  /*5920*/  LDL.LU R27, [R1+0xfc] ;  /* 0x0000fc00011b7983 */ /* 0x000ee20000300800 */
[----:B----4-:R-:W-:Y:S02]  /*5930*/  IABS R10, R5 ;  /* 0x00000005000a7213 */ /* 0x010fe40000000000 */
[----:B------:R-:W-:Y:S02]  /*5940*/  ISETP.GE.AND P5, PT, R5, RZ, PT ;  /* 0x000000ff0500720c */ /* 0x000fe40003fa6270 */
[----:B------:R-:W4:Y:S01]  /*5950*/  LDL.LU R5, [R1+0x100] ;  /* 0x0001000001057983 */ /* 0x000f220000300800 */
[----:B------:R-:W-:-:S02]  /*5960*/  ISETP.GT.U32.AND P4, PT, R2, R8, PT ;  /* 0x000000080200720c */ /* 0x000fc40003f84070 */
[----:B------:R-:W-:Y:S01]  /*5970*/  ISETP.GT.U32.AND P0, PT, R2, R4, PT ;  /* 0x000000040200720c */ /* 0x000fe20003f04070 */
[----:B------:R-:W-:Y:S01]  /*5980*/  IMAD.HI.U32 R11, R0, R10, RZ ;  /* 0x0000000a000b7227 */ /* 0x000fe200078e00ff */
[----:B------:R-:W4:Y:S03]  /*5990*/  LDL.LU R29, [R1+0x104] ;  /* 0x00010400011d7983 */ /* 0x000f260000300800 */
[----:B------:R-:W-:Y:S01]  /*59a0*/  IMAD.MOV R11, RZ, RZ, -R11 ;  /* 0x000000ffff0b7224 */ /* 0x000fe200078e0a0b */
[----:B------:R-:W4:Y:S05]  /*59b0*/  LDL.LU R26, [R1+0x108] ;  /* 0x00010800011a7983 */ /* 0x000f2a0000300800 */
[--C-:B------:R-:W-:Y:S01]  /*59c0*/  @!P4 IMAD.IADD R8, R8, 0x1, -R2.reuse ;  /* 0x000000010808c824 */ /* 0x100fe200078e0a02 */
[----:B------:R-:W-:Y:S01]  /*59d0*/  ISETP.GT.U32.AND P4, PT, R2, R7, PT ;  /* 0x000000070200720c */ /* 0x000fe20003f84070 */
[----:B------:R-:W-:-:S02]  /*59e0*/  @!P0 IMAD.IADD R4, R4, 0x1, -R2 ;  /* 0x0000000104048824 */ /* 0x000fc400078e0a02 */
[----:B------:R-:W-:Y:S02]  /*59f0*/  IMAD R10, R2, R11, R10 ;  /* 0x0000000b020a7224 */ /* 0x000fe400078e020a */
[----:B------:R-:W-:-:S05]  /*5a00*/  @!P2 IMAD.MOV R4, RZ, RZ, -R4 ;  /* 0x000000ffff04a224 */ /* 0x000fca00078e0a04 */
[----:B------:R0:W-:Y:S03]  /*5a10*/  STL [R1+0x14], R4 ;  /* 0x0000140401007387 */ /* 0x0001e60000100800 */
[----:B------:R-:W-:Y:S01]  /*5a20*/  @!P4 IMAD.IADD R7, R7, 0x1, -R2 ;  /* 0x000000010707c824 */ /* 0x000fe200078e0a02 */
[----:B------:R-:W-:Y:S01]  /*5a30*/  ISETP.GT.U32.AND P3, PT, R2, R10, PT ;  /* 0x0000000a0200720c */ /* 0x000fe20003f64070 */
[----:B------:R-:W-:Y:S01]  /*5a40*/  @!P6 IMAD.MOV R6, RZ, RZ, -R6 ;  /* 0x000000ffff06e224 */ /* 0x000fe200078e0a06 */
[----:B------:R-:W-:-:S04]  /*5a50*/  ISETP.GE.AND P0, PT, R19, RZ, PT ;  /* 0x000000ff1300720c */ /* 0x000fc80003f06270 */
[----:B------:R-:W-:Y:S04]  /*5a60*/  STL [R1+0x2768], R6 ;  /* 0x0027680601007387 */ /* 0x000fe80000100800 */
[----:B------:R-:W4:Y:S03]  /*5a70*/  LDL.LU R20, [R1+0x10c] ;  /* 0x00010c0001147983 */ /* 0x000f260000300800 */
[----:B------:R-:W-:Y:S01]  /*5a80*/  @!P3 IMAD.IADD R10, R10, 0x1, -R2 ;  /* 0x000000010a0ab824 */ /* 0x000fe200078e0a02 */
[----:B--2---:R-:W-:Y:S02]  /*5a90*/  IABS R9, R24 ;  /* 0x0000001800097213 */ /* 0x004fe40000000000 */
[----:B-----5:R-:W-:-:S03]  /*5aa0*/  IABS R11, R23 ;  /* 0x00000017000b7213 */ /* 0x020fc60000000000 */
[----:B------:R-:W-:Y:S01]  /*5ab0*/  IMAD.HI.U32 R3, R0, R9, RZ ;  /* 0x0000000900037227 */ /* 0x000fe200078e00ff */
[----:B------:R-:W2:Y:S03]  /*5ac0*/  LDL.LU R18, [R1+0x110] ;  /* 0x0001100001127983 */ /* 0x000ea60000300800 */
[----:B------:R-:W-:Y:S01]  /*5ad0*/  IMAD.MOV R3, RZ, RZ, -R3 ;  /* 0x000000ffff037224 */ /* 0x000fe200078e0a03 */
[----:B------:R-:W-:Y:S01]  /*5ae0*/  ISETP.GT.U32.AND P3, PT, R2, R8, PT ;  /* 0x000000080200720c */ /* 0x000fe20003f64070 */
[----:B0-----:R-:W-:Y:S01]  /*5af0*/  IMAD.HI.U32 R4, R0, R11, RZ ;  /* 0x0000000b00047227 */ /* 0x001fe200078e00ff */
[C---:B------:R-:W-:Y:S01]  /*5b00*/  ISETP.GT.U32.AND P2, PT, R2.reuse, R10, PT ;  /* 0x0000000a0200720c */ /* 0x040fe20003f44070 */
[----:B------:R-:W5:Y:S02]  /*5b10*/  LDL.LU R19, [R1+0x114] ;  /* 0x0001140001137983 */ /* 0x000f640000300800 */
[----:B------:R-:W-:-:S05]  /*5b20*/  IMAD R9, R2, R3, R9 ;  /* 0x0000000302097224 */ /* 0x000fca00078e0209 */
[----:B------:R-:W-:Y:S01]  /*5b30*/  ISETP.GT.U32.AND P4, PT, R2, R9, PT ;  /* 0x000000090200720c */ /* 0x000fe20003f84070 */
[----:B------:R-:W-:-:S04]  /*5b40*/  IMAD.MOV R4, RZ, RZ, -R4 ;  /* 0x000000ffff047224 */ /* 0x000fc800078e0a04 */
[----:B------:R-:W-:-:S08]  /*5b50*/  IMAD R11, R2, R4, R11 ;  /* 0x00000004020b7224 */ /* 0x000fd000078e020b */
[--C-:B------:R-:W-:Y:S01]  /*5b60*/  @!P4 IMAD.IADD R9, R9, 0x1, -R2.reuse ;  /* 0x000000010909c824 */ /* 0x100fe200078e0a02 */
[----:B------:R-:W-:Y:S01]  /*5b70*/  ISETP.GT.U32.AND P4, PT, R2, R11, PT ;  /* 0x0000000b0200720c */ /* 0x000fe20003f84070 */
[--C-:B------:R-:W-:Y:S02]  /*5b80*/  @!P3 IMAD.IADD R8, R8, 0x1, -R2.reuse ;  /* 0x000000010808b824 */ /* 0x100fe400078e0a02 */
[----:B------:R-:W-:-:S10]  /*5b90*/  @!P2 IMAD.IADD R10, R10, 0x1, -R2 ;  /* 0x000000010a0aa824 */ /* 0x000fd400078e0a02 */
[----:B------:R-:W-:-:S05]  /*5ba0*/  @!P4 IMAD.IADD R11, R11, 0x1, -R2 ;  /* 0x000000010b0bc824 */ /* 0x000fca00078e0a02 */
[----:B------:R-:W-:Y:S01]  /*5bb0*/  ISETP.GT.U32.AND P4, PT, R2, R11, PT ;  /* 0x0000000b0200720c */ /* 0x000fe20003f84070 */
[----:B------:R-:W-:Y:S02]  /*5bc0*/  @!P0 IMAD.MOV R7, RZ, RZ, -R7 ;  /* 0x000000ffff078224 */ /* 0x000fe400078e0a07 */
[----:B------:R-:W-:Y:S02]  /*5bd0*/  @!P1 IMAD.MOV R8, RZ, RZ, -R8 ;  /* 0x000000ffff089224 */ /* 0x000fe400078e0a08 */
[----:B------:R-:W-:-:S08]  /*5be0*/  @!P5 IMAD.MOV R10, RZ, RZ, -R10 ;  /* 0x000000ffff0ad224 */ /* 0x000fd000078e0a0a */
[----:B------:R-:W-:Y:S01]  /*5bf0*/  @!P4 IMAD.IADD R11, R11, 0x1, -R2 ;  /* 0x000000010b0bc824 */ /* 0x000fe200078e0a02 */
[----:B------:R-:W-:Y:S02]  /*5c00*/  IABS R12, R22 ;  /* 0x00000016000c7213 */ /* 0x000fe40000000000 */
[----:B------:R-:W-:Y:S02]  /*5c10*/  ISETP.GE.AND P2, PT, R22, RZ, PT ;  /* 0x000000ff1600720c */ /* 0x000fe40003f46270 */
[----:B------:R-:W5:Y:S04]  /*5c20*/  LDL.LU R22, [R1+0x118] ;  /* 0x0001180001167983 */ /* 0x000f680000300800 */
[----:B------:R-:W-:Y:S04]  /*5c30*/  STL [R1+0x276c], R7 ;  /* 0x00276c0701007387 */ /* 0x000fe80000100800 */
[----:B------:R-:W-:Y:S04]  /*5c40*/  STL [R1+0x2770], R8 ;  /* 0x0027700801007387 */ /* 0x000fe80000100800 */
[----:B------:R-:W-:Y:S01]  /*5c50*/  STL [R1+0x2774], R10 ;  /* 0x0027740a01007387 */ /* 0x000fe20000100800 */
[----:B---3--:R-:W-:-:S02]  /*5c60*/  IABS R13, R27 ;  /* 0x0000001b000d7213 */ /* 0x008fc40000000000 */
[----:B------:R-:W-:Y:S02]  /*5c70*/  ISETP.GE.AND P5, PT, R27, RZ, PT ;  /* 0x000000ff1b00720c */ /* 0x000fe40003fa6270 */
[----:B------:R-:W3:Y:S01]  /*5c80*/  LDL R27, [R1+0x11c] ;  /* 0x00011c00011b7983 */ /* 0x000ee20000100800 */
[----:B----4-:R-:W-:Y:S02]  /*5c90*/  IABS R14, R5 ;  /* 0x00000005000e7213 */ /* 0x010fe40000000000 */
[----:B------:R-:W-:Y:S02]  /*5ca0*/  ISETP.GE.AND P4, PT, R5, RZ, PT ;  /* 0x000000ff0500720c */ /* 0x000fe40003f86270 */
[----:B------:R-:W4:Y:S01]  /*5cb0*/  LDL.LU R5, [R1+0x120] ;  /* 0x0001200001057983 */ /* 0x000f220000300800 */
[----:B------:R-:W-:Y:S01]  /*5cc0*/  IMAD.HI.U32 R3, R0, R12, RZ ;  /* 0x0000000c00037227 */ /* 0x000fe200078e00ff */
[----:B------:R-:W-:-:S03]  /*5cd0*/  ISETP.GT.U32.AND P0, PT, R2, R9, PT ;  /* 0x000000090200720c */ /* 0x000fc60003f04070 */
[----:B------:R-:W-:Y:S02]  /*5ce0*/  IMAD.MOV R3, RZ, RZ, -R3 ;  /* 0x000000ffff037224 */ /* 0x000fe400078e0a03 */
[----:B------:R-:W-:-:S04]  /*5cf0*/  IMAD.HI.U32 R17, R0, R13, RZ ;  /* 0x0000000d00117227 */ /* 0x000fc800078e00ff */
[----:B------:R-:W-:Y:S02]  /*5d00*/  IMAD R12, R2, R3, R12 ;  /* 0x00000003020c7224 */ /* 0x000fe400078e020c */
[----:B------:R-:W-:-:S03]  /*5d10*/  IMAD.MOV R17, RZ, RZ, -R17 ;  /* 0x000000ffff117224 */ /* 0x000fc600078e0a11 */
[C---:B------:R-:W-:Y:S01]  /*5d20*/  ISETP.GT.U32.AND P1, PT, R2.reuse, R12, PT ;  /* 0x0000000c0200720c */ /* 0x040fe20003f24070 */
[----:B------:R-:W-:Y:S02]  /*5d30*/  IMAD R13, R2, R17, R13 ;  /* 0x00000011020d7224 */ /* 0x000fe400078e020d */
[----:B------:R-:W-:-:S03]  /*5d40*/  @!P0 IMAD.IADD R9, R9, 0x1, -R2 ;  /* 0x0000000109098824 */ /* 0x000fc600078e0a02 */
[----:B------:R-:W-:Y:S02]  /*5d50*/  ISETP.GT.U32.AND P0, PT, R2, R13, PT ;  /* 0x0000000d0200720c */ /* 0x000fe40003f04070 */
[----:B------:R-:W-:Y:S02]  /*5d60*/  ISETP.GE.AND P6, PT, R24, RZ, PT ;  /* 0x000000ff1800720c */ /* 0x000fe40003fc6270 */
[----:B------:R-:W-:-:S03]  /*5d70*/  IABS R21, R26 ;  /* 0x0000001a00157213 */ /* 0x000fc60000000000 */
[----:B------:R-:W-:Y:S02]  /*5d80*/  @!P1 IMAD.IADD R12, R12, 0x1, -R2 ;  /* 0x000000010c0c9824 */ /* 0x000fe400078e0a02 */
[----:B------:R-:W-:Y:S01]  /*5d90*/  IMAD.HI.U32 R4, R0, R21, RZ ;  /* 0x0000001500047227 */ /* 0x000fe200078e00ff */
[----:B------:R-:W-:-:S03]  /*5da0*/  ISETP.GE.AND P3, PT, R23, RZ, PT ;  /* 0x000000ff1700720c */ /* 0x000fc60003f66270 */
[----:B------:R-:W-:Y:S01]  /*5db0*/  IMAD.HI.U32 R16, R0, R14, RZ ;  /* 0x0000000e00107227 */ /* 0x000fe200078e00ff */
[----:B------:R-:W-:-:S03]  /*5dc0*/  IABS R28, R20 ;  /* 0x00000014001c7213 */ /* 0x000fc60000000000 */
[----:B------:R-:W-:Y:S01]  /*5dd0*/  @!P0 IMAD.IADD R13, R13, 0x1, -R2 ;  /* 0x000000010d0d8824 */ /* 0x000fe200078e0a02 */
[C---:B------:R-:W-:Y:S01]  /*5de0*/  ISETP.GT.U32.AND P0, PT, R2.reuse, R12, PT ;  /* 0x0000000c0200720c */ /* 0x040fe20003f04070 */
[----:B------:R-:W-:Y:S02]  /*5df0*/  IMAD.MOV R4, RZ, RZ, -R4 ;  /* 0x000000ffff047224 */ /* 0x000fe400078e0a04 */
[----:B------:R-:W-:Y:S02]  /*5e00*/  IMAD.MOV R16, RZ, RZ, -R16 ;  /* 0x000000ffff107224 */ /* 0x000fe400078e0a10 */
[----:B------:R-:W-:Y:S01]  /*5e10*/  @!P6 IMAD.MOV R9, RZ, RZ, -R9 ;  /* 0x000000ffff09e224 */ /* 0x000fe200078e0a09 */
[C---:B------:R-:W-:Y:S01]  /*5e20*/  ISETP.GT.U32.AND P6, PT, R2.reuse, R13, PT ;  /* 0x0000000d0200720c */ /* 0x040fe20003fc4070 */
[----:B------:R-:W-:Y:S02]  /*5e30*/  IMAD R21, R2, R4, R21 ;  /* 0x0000000402157224 */ /* 0x000fe400078e0215 */
[----:B------:R-:W-:Y:S01]  /*5e40*/  IMAD.HI.U32 R4, R0, R28, RZ ;  /* 0x0000001c00047227 */ /* 0x000fe200078e00ff */
[----:B------:R-:W-:-:S03]  /*5e50*/  IABS R15, R29 ;  /* 0x0000001d000f7213 */ /* 0x000fc60000000000 */
[C---:B------:R-:W-:Y:S02]  /*5e60*/  IMAD R14, R2.reuse, R16, R14 ;  /* 0x00000010020e7224 */ /* 0x040fe400078e020e */
[----:B------:R-:W-:Y:S02]  /*5e70*/  IMAD.MOV R4, RZ, RZ, -R4 ;  /* 0x000000ffff047224 */ /* 0x000fe400078e0a04 */
[----:B------:R-:W-:Y:S01]  /*5e80*/  @!P3 IMAD.MOV R11, RZ, RZ, -R11 ;  /* 0x000000ffff0bb224 */ /* 0x000fe200078e0a0b */
[----:B------:R-:W-:Y:S01]  /*5e90*/  ISETP.GT.U32.AND P1, PT, R2, R14, PT ;  /* 0x0000000e0200720c */ /* 0x000fe20003f24070 */
[----:B------:R-:W-:Y:S02]  /*5ea0*/  @!P0 IMAD.IADD R12, R12, 0x1, -R2 ;  /* 0x000000010c0c8824 */ /* 0x000fe400078e0a02 */
[----:B------:R-:W-:Y:S02]  /*5eb0*/  IMAD R28, R2, R4, R28 ;  /* 0x00000004021c7224 */ /* 0x000fe400078e021c */
[----:B------:R-:W-:Y:S01]  /*5ec0*/  IMAD.HI.U32 R3, R0, R15, RZ ;  /* 0x0000000f00037227 */ /* 0x000fe200078e00ff */
[----:B------:R-:W-:Y:S01]  /*5ed0*/  STL [R1+0x2778], R9 ;  /* 0x0027780901007387 */ /* 0x000fe20000100800 */
[----:B------:R-:W-:-:S02]  /*5ee0*/  ISETP.GT.U32.AND P0, PT, R2, R21, PT ;  /* 0x000000150200720c */ /* 0x000fc40003f04070 */
[----:B------:R-:W-:Y:S01]  /*5ef0*/  @!P6 IMAD.IADD R13, R13, 0x1, -R2 ;  /* 0x000000010d0de824 */ /* 0x000fe200078e0a02 */
[----:B------:R0:W-:Y:S01]  /*5f00*/  STL [R1+0x277c], R11 ;  /* 0x00277c0b01007387 */ /* 0x0001e20000100800 */
[----:B------:R-:W-:Y:S01]  /*5f10*/  @!P2 IMAD.MOV R12, RZ, RZ, -R12 ;  /* 0x000000ffff0ca224 */ /* 0x000fe200078e0a0c */
[C---:B------:R-:W-:Y:S01]  /*5f20*/  ISETP.GT.U32.AND P6, PT, R2.reuse, R28, PT ;  /* 0x0000001c0200720c */ /* 0x040fe20003fc4070 */
[----:B------:R-:W-:Y:S02]  /*5f30*/  IMAD.MOV R3, RZ, RZ, -R3 ;  /* 0x000000ffff037224 */ /* 0x000fe400078e0a03 */
[----:B------:R-:W-:Y:S01]  /*5f40*/  @!P5 IMAD.MOV R13, RZ, RZ, -R13 ;  /* 0x000000ffff0dd224 */ /* 0x000fe200078e0a0d */
[----:B0-----:R-:W3:Y:S01]  /*5f50*/  LDL.LU R11, [R1+0x12c] ;  /* 0x00012c00010b7983 */ /* 0x001ee20000300800 */
[----:B------:R-:W-:-:S03]  /*5f60*/  IMAD R15, R2, R3, R15 ;  /* 0x00000003020f7224 */ /* 0x000fc600078e020f */
[----:B------:R-:W3:Y:S01]  /*5f70*/  LDL.LU R9, [R1+0x130] ;  /* 0x0001300001097983 */ /* 0x000ee20000300800 */
[--C-:B------:R-:W-:Y:S01]  /*5f80*/  @!P1 IMAD.IADD R14, R14, 0x1, -R2.reuse ;  /* 0x000000010e0e9824 */ /* 0x100fe200078e0a02 */
[----:B------:R-:W-:Y:S01]  /*5f90*/  ISETP.GT.U32.AND P3, PT, R2, R15, PT ;  /* 0x0000000f0200720c */ /* 0x000fe20003f64070 */
[--C-:B------:R-:W-:Y:S02]  /*5fa0*/  @!P0 IMAD.IADD R21, R21, 0x1, -R2.reuse ;  /* 0x0000000115158824 */ /* 0x100fe400078e0a02 */
[----:B------:R-:W-:Y:S01]  /*5fb0*/  @!P6 IMAD.IADD R28, R28, 0x1, -R2 ;  /* 0x000000011c1ce824 */ /* 0x000fe200078e0a02 */
[C---:B------:R-:W-:Y:S02]  /*5fc0*/  ISETP.GT.U32.AND P1, PT, R2.reuse, R14, PT ;  /* 0x0000000e0200720c */ /* 0x040fe40003f24070 */
[C---:B------:R-:W-:Y:S02]  /*5fd0*/  ISETP.GT.U32.AND P2, PT, R2.reuse, R21, PT ;  /* 0x000000150200720c */ /* 0x040fe40003f44070 */
[----:B------:R-:W-:-:S05]  /*5fe0*/  ISETP.GT.U32.AND P5, PT, R2, R28, PT ;  /* 0x0000001c0200720c */ /* 0x000fca0003fa4070 */
[----:B------:R-:W-:-:S04]  /*5ff0*/  @!P3 IMAD.IADD R15, R15, 0x1, -R2 ;  /* 0x000000010f0fb824 */ /* 0x000fc800078e0a02 */
[--C-:B------:R-:W-:Y:S01]  /*6000*/  @!P1 IMAD.IADD R14, R14, 0x1, -R2.reuse ;  /* 0x000000010e0e9824 */ /* 0x100fe200078e0a02 */
[----:B------:R-:W-:Y:S01]  /*6010*/  ISETP.GT.U32.AND P6, PT, R2, R15, PT ;  /* 0x0000000f0200720c */ /* 0x000fe20003fc4070 */
[----:B------:R-:W-:Y:S02]  /*6020*/  @!P2 IMAD.IADD R21, R21, 0x1, -R2 ;  /* 0x000000011515a824 */ /* 0x000fe400078e0a02 */
[----:B------:R-:W-:Y:S01]  /*6030*/  @!P4 IMAD.MOV R14, RZ, RZ, -R14 ;  /* 0x000000ffff0ec224 */ /* 0x000fe200078e0a0e */
[----:B------:R-:W-:Y:S01]  /*6040*/  ISETP.GE.AND P1, PT, R29, RZ, PT ;  /* 0x000000ff1d00720c */ /* 0x000fe20003f26270 */
[----:B------:R-:W-:-:S08]  /*6050*/  @!P5 IMAD.IADD R28, R28, 0x1, -R2 ;  /* 0x000000011c1cd824 */ /* 0x000fd000078e0a02 */
[----:B------:R-:W-:-:S04]  /*6060*/  @!P6 IMAD.IADD R15, R15, 0x1, -R2 ;  /* 0x000000010f0fe824 */ /* 0x000fc800078e0a02 */
[----:B------:R-:W-:Y:S01]  /*6070*/  @!P1 IMAD.MOV R15, RZ, RZ, -R15 ;  /* 0x000000ffff0f9224 */ /* 0x000fe200078e0a0f */
[----:B----4-:R-:W-:Y:S04]  /*6080*/  STL [R1+0x27e0], R5 ;  /* 0x0027e00501007387 */ /* 0x010fe80000100800 */
[----:B------:R0:W-:Y:S04]  /*6090*/  STL [R1+0x2780], R12 ;  /* 0x0027800c01007387 */ /* 0x0001e80000100800 */
[----:B0-----:R-:W4:Y:S04]  /*60a0*/  LDL.LU R12, [R1+0x128] ;  /* 0x00012800010c7983 */ /* 0x001f280000300800 */
[----:B------:R0:W-:Y:S04]  /*60b0*/  STL [R1+0x2784], R13 ;  /* 0x0027840d01007387 */ /* 0x0001e80000100800 */
[----:B0-----:R-:W4:Y:S04]  /*60c0*/  LDL.LU R13, [R1+0x124] ;  /* 0x00012400010d7983 */ /* 0x001f280000300800 */
[----:B------:R0:W-:Y:S04]  /*60d0*/  STL [R1+0x2788], R14 ;  /* 0x0027880e01007387 */ /* 0x0001e80000100800 */
[----:B------:R-:W-:Y:S04]  /*60e0*/  STL [R1+0x27e4], R21 ;  /* 0x0027e41501007387 */ /* 0x000fe80000100800 */
[----:B------:R1:W-:Y:S04]  /*60f0*/  STL [R1+0x27e8], R28 ;  /* 0x0027e81c01007387 */ /* 0x0003e80000100800 */
[----:B------:R-:W4:Y:S04]  /*6100*/  LDL.LU R6, [R1+0x134] ;  /* 0x0001340001067983 */ /* 0x000f280000300800 */
[----:B------:R-:W4:Y:S04]  /*6110*/  LDL.LU R8, [R1+0x138] ;  /* 0x0001380001087983 */ /* 0x000f280000300800 */
[----:B------:R-:W4:Y:S04]  /*6120*/  LDL.LU R7, [R1+0x13c] ;  /* 0x00013c0001077983 */ /* 0x000f280000300800 */
[----:B------:R-:W4:Y:S04]  /*6130*/  LDL.LU R10, [R1+0x140] ;  /* 0x00014000010a7983 */ /* 0x000f280000300800 */
[----:B0-----:R-:W4:Y:S04]  /*6140*/  LDL R14, [R1+0x1010] ;  /* 0x00101000010e7983 */ /* 0x001f280000100800 */
[----:B------:R0:W-:Y:S04]  /*6150*/  STL [R1+0x278c], R15 ;  /* 0x00278c0f01007387 */ /* 0x0001e80000100800 */
[----:B-1----:R-:W4:Y:S01]  /*6160*/  LDL.LU R28, [R1+0x11c] ;  /* 0x00011c00011c7983 */ /* 0x002f220000300800 */
[----:B--2---:R-:W-:-:S02]  /*6170*/  IABS R23, R18 ;  /* 0x0000001200177213 */ /* 0x004fc40000000000 */
[----:B-----5:R-:W-:-:S03]  /*6180*/  IABS R24, R19 ;  /* 0x0000001300187213 */ /* 0x020fc60000000000 */
[----:B------:R-:W-:Y:S01]  /*6190*/  IMAD.HI.U32 R3, R0, R23, RZ ;  /* 0x0000001700037227 */ /* 0x000fe200078e00ff */
[----:B------:R-:W-:-:S03]  /*61a0*/  IABS R25, R22 ;  /* 0x0000001600197213 */ /* 0x000fc60000000000 */
[----:B------:R-:W-:Y:S02]  /*61b0*/  IMAD.MOV R3, RZ, RZ, -R3 ;  /* 0x000000ffff037224 */ /* 0x000fe400078e0a03 */
[----:B------:R-:W-:-:S04]  /*61c0*/  IMAD.HI.U32 R4, R0, R24, RZ ;  /* 0x0000001800047227 */ /* 0x000fc800078e00ff */
[----:B------:R-:W-:Y:S02]  /*61d0*/  IMAD R23, R2, R3, R23 ;  /* 0x0000000302177224 */ /* 0x000fe400078e0217 */
[----:B------:R-:W-:-:S04]  /*61e0*/  IMAD.HI.U32 R3, R0, R25, RZ ;  /* 0x0000001900037227 */ /* 0x000fc800078e00ff */
[----:B------:R-:W-:Y:S02]  /*61f0*/  IMAD.MOV R4, RZ, RZ, -R4 ;  /* 0x000000ffff047224 */ /* 0x000fe400078e0a04 */
[----:B------:R-:W-:Y:S02]  /*6200*/  IMAD.MOV R3, RZ, RZ, -R3 ;  /* 0x000000ffff037224 */ /* 0x000fe400078e0a03 */
[C---:B------:R-:W-:Y:S02]  /*6210*/  IMAD R24, R2.reuse, R4, R24 ;  /* 0x0000000402187224 */ /* 0x040fe400078e0218 */
[----:B------:R-:W-:-:S03]  /*6220*/  IMAD R25, R2, R3, R25 ;  /* 0x0000000302197224 */ /* 0x000fc600078e0219 */
[C---:B------:R-:W-:Y:S02]  /*6230*/  ISETP.GT.U32.AND P4, PT, R2.reuse, R24, PT ;  /* 0x000000180200720c */ /* 0x040fe40003f84070 */
[----:B------:R-:W-:Y:S02]  /*6240*/  ISETP.GT.U32.AND P2, PT, R2, R25, PT ;  /* 0x000000190200720c */ /* 0x000fe40003f44070 */
[----:B---3--:R-:W-:Y:S02]  /*6250*/  IABS R17, R27 ;  /* 0x0000001b00117213 */ /* 0x008fe40000000000 */
[----:B------:R-:W-:-:S07]  /*6260*/  IABS R27, R5 ;  /* 0x00000005001b7213 */ /* 0x000fce0000000000 */
[--C-:B------:R-:W-:Y:S02]  /*6270*/  @!P4 IMAD.IADD R24, R24, 0x1, -R2.reuse ;  /* 0x000000011818c824 */ /* 0x100fe400078e0a02 */
[----:B------:R-:W-:Y:S02]  /*6280*/  @!P2 IMAD.IADD R25, R25, 0x1, -R2 ;  /* 0x000000011919a824 */ /* 0x000fe400078e0a02 */
[----:B------:R-:W-:Y:S01]  /*6290*/  IMAD.HI.U32 R3, R0, R27, RZ ;  /* 0x0000001b00037227 */ /* 0x000fe200078e00ff */
[----:B------:R-:W-:-:S03]  /*62a0*/  ISETP.GT.U32.AND P2, PT, R2, R24, PT ;  /* 0x000000180200720c */ /* 0x000fc60003f44070 */
[----:B------:R-:W-:Y:S01]  /*62b0*/  IMAD.MOV R3, RZ, RZ, -R3 ;  /* 0x000000ffff037224 */ /* 0x000fe200078e0a03 */
[----:B------:R-:W-:-:S03]  /*62c0*/  ISETP.GE.AND P0, PT, R26, RZ, PT ;  /* 0x000000ff1a00720c */ /* 0x000fc60003f06270 */
[----:B------:R-:W-:Y:S01]  /*62d0*/  IMAD R27, R2, R3, R27 ;  /* 0x00000003021b7224 */ /* 0x000fe200078e021b */
[----:B------:R-:W-:Y:S01]  /*62e0*/  ISETP.GE.AND P5, PT, R18, RZ, PT ;  /* 0x000000ff1200720c */ /* 0x000fe20003fa6270 */
[----:B------:R-:W-:-:S04]  /*62f0*/  IMAD.HI.U32 R4, R0, R17, RZ ;  /* 0x0000001100047227 */ /* 0x000fc800078e00ff */
[----:B------:R-:W-:Y:S01]  /*6300*/  @!P2 IMAD.IADD R24, R24, 0x1, -R2 ;  /* 0x000000011818a824 */ /* 0x000fe200078e0a02 */
[----:B------:R-:W-:Y:S01]  /*6310*/  ISETP.GT.U32.AND P2, PT, R2, R27, PT ;  /* 0x0000001b0200720c */ /* 0x000fe20003f44070 */
[----:B------:R-:W-:Y:S01]  /*6320*/  IMAD.MOV R4, RZ, RZ, -R4 ;  /* 0x000000ffff047224 */ /* 0x000fe200078e0a04 */
[----:B------:R-:W-:-:S03]  /*6330*/  ISETP.GE.AND P4, PT, R19, RZ, PT ;  /* 0x000000ff1300720c */ /* 0x000fc60003f86270 */
[C---:B------:R-:W-:Y:S01]  /*6340*/  IMAD R17, R2.reuse, R4, R17 ;  /* 0x0000000402117224 */ /* 0x040fe200078e0211 */
[----:B------:R-:W-:Y:S02]  /*6350*/  IABS R4, R9 ;  /* 0x0000000900047213 */ /* 0x000fe40000000000 */
[----:B------:R-:W-:-:S05]  /*6360*/  ISETP.GT.U32.AND P1, PT, R2, R25, PT ;  /* 0x000000190200720c */ /* 0x000fca0003f24070 */
[----:B------:R-:W-:-:S08]  /*6370*/  @!P2 IMAD.IADD R27, R27, 0x1, -R2 ;  /* 0x000000011b1ba824 */ /* 0x000fd000078e0a02 */
[----:B------:R-:W-:Y:S01]  /*6380*/  @!P1 IMAD.IADD R25, R25, 0x1, -R2 ;  /* 0x0000000119199824 */ /* 0x000fe200078e0a02 */
[----:B------:R-:W-:Y:S02]  /*6390*/  ISETP.GE.AND P1, PT, R22, RZ, PT ;  /* 0x000000ff1600720c */ /* 0x000fe40003f26270 */
        /* <DEDUP_REMOVED lines=8> */
[----:B------:R-:W-:Y:S02]  /*6420*/  IMAD R18, R2, R19, R18 ;  /* 0x0000001302127224 */ /* 0x000fe400078e0212 */
[----:B------:R-:W-:-:S04]  /*6430*/  IMAD.HI.U32 R19, R0, R4, RZ ;  /* 0x0000000400137227 */ /* 0x000fc800078e00ff */
[----:B------:R-:W-:-:S04]  /*6440*/  IMAD.MOV R19, RZ, RZ, -R19 ;  /* 0x000000ffff137224 */ /* 0x000fc800078e0a13 */
[----:B------:R-:W-:Y:S02]  /*6450*/  IMAD R4, R2, R19, R4 ;  /* 0x0000001302047224 */ /* 0x000fe400078e0204 */
[----:B------:R-:W-:Y:S01]  /*6460*/  @!P2 IMAD.IADD R26, R26, 0x1, -R2 ;  /* 0x000000011a1aa824 */ /* 0x000fe200078e0a02 */
[----:B------:R-:W-:Y:S02]  /*6470*/  IABS R22, R8 ;  /* 0x0000000800167213 */ /* 0x000fe40000000000 */
[----:B------:R-:W-:-:S03]  /*6480*/  ISETP.GT.U32.AND P2, PT, R2, R4, PT ;  /* 0x000000040200720c */ /* 0x000fc60003f44070 */
[----:B------:R-:W-:-:S04]  /*6490*/  IMAD.HI.U32 R21, R0, R22, RZ ;  /* 0x0000001600157227 */ /* 0x000fc800078e00ff */
[----:B------:R-:W-:-:S04]  /*64a0*/  IMAD.MOV R21, RZ, RZ, -R21 ;  /* 0x000000ffff157224 */ /* 0x000fc800078e0a15 */
[----:B------:R-:W-:Y:S02]  /*64b0*/  IMAD R22, R2, R21, R22 ;  /* 0x0000001502167224 */ /* 0x000fe400078e0216 */
[----:B------:R-:W-:Y:S01]  /*64c0*/  @!P2 IMAD.IADD R4, R4, 0x1, -R2 ;  /* 0x000000010404a824 */ /* 0x000fe200078e0a02 */
[----:B------:R-:W-:Y:S02]  /*64d0*/  ISETP.GE.AND P2, PT, R28, RZ, PT ;  /* 0x000000ff1c00720c */ /* 0x000fe40003f46270 */
[----:B------:R-:W2:Y:S04]  /*64e0*/  LDL.LU R28, [R1+0x27e8] ;  /* 0x0027e800011c7983 */ /* 0x000ea80000300800 */
[----:B------:R-:W3:Y:S01]  /*64f0*/  LDL.LU R21, [R1+0x27e4] ;  /* 0x0027e40001157983 */ /* 0x000ee20000300800 */
[----:B------:R-:W-:-:S05]  /*6500*/  IABS R19, R7 ;  /* 0x0000000700137213 */ /* 0x000fca0000000000 */
[----:B------:R-:W-:-:S04]  /*6510*/  IMAD.HI.U32 R5, R0, R19, RZ ;  /* 0x0000001300057227 */ /* 0x000fc800078e00ff */
[----:B------:R-:W-:-:S04]  /*6520*/  IMAD.MOV R5, RZ, RZ, -R5 ;  /* 0x000000ffff057224 */ /* 0x000fc800078e0a05 */
[C---:B------:R-:W-:Y:S02]  /*6530*/  IMAD R19, R2.reuse, R5, R19 ;  /* 0x0000000502137224 */ /* 0x040fe400078e0213 */
[----:B------:R-:W4:Y:S01]  /*6540*/  LDL.LU R5, [R1+0x27e0] ;  /* 0x0027e00001057983 */ /* 0x000f220000300800 */
[----:B------:R-:W-:-:S13]  /*6550*/  ISETP.GT.U32.AND P3, PT, R2, R23, PT ;  /* 0x000000170200720c */ /* 0x000fda0003f64070 */
[----:B------:R-:W-:-:S05]  /*6560*/  @!P3 IMAD.IADD R23, R23, 0x1, -R2 ;  /* 0x000000011717b824 */ /* 0x000fca00078e0a02 */
[----:B------:R-:W-:-:S13]  /*6570*/  ISETP.GT.U32.AND P3, PT, R2, R23, PT ;  /* 0x000000170200720c */ /* 0x000fda0003f64070 */
[----:B------:R-:W-:Y:S01]  /*6580*/  @!P3 IMAD.IADD R23, R23, 0x1, -R2 ;  /* 0x000000011717b824 */ /* 0x000fe200078e0a02 */
[----:B------:R-:W-:-:S13]  /*6590*/  ISETP.GT.U32.AND P3, PT, R2, R17, PT ;  /* 0x000000110200720c */ /* 0x000fda0003f64070 */
[----:B------:R-:W-:-:S05]  /*65a0*/  @!P3 IMAD.IADD R17, R17, 0x1, -R2 ;  /* 0x000000011111b824 */ /* 0x000fca00078e0a02 */
[----:B------:R-:W-:Y:S02]  /*65b0*/  ISETP.GT.U32.AND P3, PT, R2, R17, PT ;  /* 0x000000110200720c */ /* 0x000fe40003f64070 */
[----:B------:R-:W-:Y:S02]  /*65c0*/  IABS R16, R11 ;  /* 0x0000000b00107213 */ /* 0x000fe40000000000 */
[----:B------:R-:W-:-:S03]  /*65d0*/  ISETP.GE.AND P6, PT, R20, RZ, PT ;  /* 0x000000ff1400720c */ /* 0x000fc60003fc6270 */
[----:B------:R-:W-:-:S06]  /*65e0*/  IMAD.HI.U32 R20, R0, R16, RZ ;  /* 0x0000001000147227 */ /* 0x000fcc00078e00ff */
[----:B------:R-:W-:Y:S01]  /*65f0*/  @!P3 IMAD.IADD R17, R17, 0x1, -R2 ;  /* 0x000000011111b824 */ /* 0x000fe200078e0a02 */
[----:B------:R-:W-:Y:S01]  /*6600*/  ISETP.GT.U32.AND P3, PT, R2, R18, PT ;  /* 0x000000120200720c */ /* 0x000fe20003f64070 */
[----:B------:R-:W-:Y:S01]  /*6610*/  IMAD.MOV R20, RZ, RZ, -R20 ;  /* 0x000000ffff147224 */ /* 0x000fe200078e0a14 */
[----:B------:R-:W-:-:S03]  /*6620*/  IABS R3, R6 ;  /* 0x0000000600037213 */ /* 0x000fc60000000000 */
[C---:B------:R-:W-:Y:S01]  /*6630*/  IMAD R16, R2.reuse, R20, R16 ;  /* 0x0000001402107224 */ /* 0x040fe200078e0210 */
[----:B------:R-:W-:Y:S01]  /*6640*/  IABS R20, R10 ;  /* 0x0000000a00147213 */ /* 0x000fe20000000000 */
[----:B------:R-:W-:Y:S01]  /*6650*/  @!P5 IMAD.MOV R23, RZ, RZ, -R23 ;  /* 0x000000ffff17d224 */ /* 0x000fe200078e0a17 */
[----:B------:R-:W-:Y:S01]  /*6660*/  ISETP.GT.U32.AND P5, PT, R2, R26, PT ;  /* 0x0000001a0200720c */ /* 0x000fe20003fa4070 */
[----:B------:R-:W-:-:S04]  /*6670*/  IMAD.HI.U32 R29, R0, R3, RZ ;  /* 0x00000003001d7227 */ /* 0x000fc800078e00ff */
[----:B------:R-:W-:Y:S01]  /*6680*/  @!P3 IMAD.IADD R18, R18, 0x1, -R2 ;  /* 0x000000011212b824 */ /* 0x000fe200078e0a02 */
[----:B------:R-:W-:Y:S01]  /*6690*/  ISETP.GT.U32.AND P3, PT, R2, R16, PT ;  /* 0x000000100200720c */ /* 0x000fe20003f64070 */
[----:B0-----:R-:W-:-:S04]  /*66a0*/  IMAD.HI.U32 R15, R0, R20, RZ ;  /* 0x00000014000f7227 */ /* 0x001fc800078e00ff */
[----:B------:R-:W-:Y:S02]  /*66b0*/  IMAD.MOV R15, RZ, RZ, -R15 ;  /* 0x000000ffff0f7224 */ /* 0x000fe400078e0a0f */
[----:B------:R-:W-:Y:S02]  /*66c0*/  IMAD.MOV R29, RZ, RZ, -R29 ;  /* 0x000000ffff1d7224 */ /* 0x000fe400078e0a1d */
[C---:B------:R-:W-:Y:S02]  /*66d0*/  IMAD R20, R2.reuse, R15, R20 ;  /* 0x0000000f02147224 */ /* 0x040fe400078e0214 */
[----:B------:R-:W-:Y:S01]  /*66e0*/  @!P2 IMAD.MOV R17, RZ, RZ, -R17 ;  /* 0x000000ffff11a224 */ /* 0x000fe200078e0a11 */
[C---:B------:R-:W-:Y:S01]  /*66f0*/  ISETP.GT.U32.AND P2, PT, R2.reuse, R22, PT ;  /* 0x000000160200720c */ /* 0x040fe20003f44070 */
[----:B------:R-:W-:Y:S02]  /*6700*/  IMAD R3, R2, R29, R3 ;  /* 0x0000001d02037224 */ /* 0x000fe400078e0203 */
[--C-:B------:R-:W-:Y:S01]  /*6710*/  @!P5 IMAD.IADD R26, R26, 0x1, -R2.reuse ;  /* 0x000000011a1ad824 */ /* 0x100fe200078e0a02 */
[----:B------:R-:W-:Y:S01]  /*6720*/  ISETP.GT.U32.AND P5, PT, R2, R20, PT ;  /* 0x000000140200720c */ /* 0x000fe20003fa4070 */
[----:B------:R-:W-:Y:S01]  /*6730*/  @!P3 IMAD.IADD R16, R16, 0x1, -R2 ;  /* 0x000000011010b824 */ /* 0x000fe200078e0a02 */
[----:B------:R-:W-:Y:S01]  /*6740*/  ISETP.GT.U32.AND P3, PT, R2, R3, PT ;  /* 0x000000030200720c */ /* 0x000fe20003f64070 */
[----:B------:R-:W-:-:S03]  /*6750*/  @!P4 IMAD.MOV R24, RZ, RZ, -R24 ;  /* 0x000000ffff18c224 */ /* 0x000fc600078e0a18 */
[----:B------:R-:W-:-:S03]  /*6760*/  ISETP.GT.U32.AND P4, PT, R2, R16, PT ;  /* 0x000000100200720c */ /* 0x000fc60003f84070 */
[----:B------:R-:W-:-:S04]  /*6770*/  @!P2 IMAD.IADD R22, R22, 0x1, -R2 ;  /* 0x000000011616a824 */ /* 0x000fc800078e0a02 */
[--C-:B------:R-:W-:Y:S01]  /*6780*/  @!P5 IMAD.IADD R20, R20, 0x1, -R2.reuse ;  /* 0x000000011414d824 */ /* 0x100fe200078e0a02 */
[C---:B------:R-:W-:Y:S01]  /*6790*/  ISETP.GT.U32.AND P5, PT, R2.reuse, R22, PT ;  /* 0x000000160200720c */ /* 0x040fe20003fa4070 */
[--C-:B------:R-:W-:Y:S01]  /*67a0*/  @!P3 IMAD.IADD R3, R3, 0x1, -R2.reuse ;  /* 0x000000010303b824 */ /* 0x100fe200078e0a02 */
[----:B------:R-:W-:Y:S01]  /*67b0*/  ISETP.GT.U32.AND P3, PT, R2, R18, PT ;  /* 0x000000120200720c */ /* 0x000fe20003f64070 */
[----:B------:R-:W-:Y:S02]  /*67c0*/  @!P1 IMAD.MOV R25, RZ, RZ, -R25 ;  /* 0x000000ffff199224 */ /* 0x000fe400078e0a19 */
[--C-:B------:R-:W-:Y:S01]  /*67d0*/  @!P4 IMAD.IADD R16, R16, 0x1, -R2.reuse ;  /* 0x000000011010c824 */ /* 0x100fe200078e0a02 */
[----:B------:R-:W-:Y:S02]  /*67e0*/  ISETP.GE.AND P4, PT, R13, RZ, PT ;  /* 0x000000ff0d00720c */ /* 0x000fe40003f86270 */
[----:B------:R-:W-:Y:S01]  /*67f0*/  ISETP.GT.U32.AND P1, PT, R2, R4, PT ;  /* 0x000000040200720c */ /* 0x000fe20003f24070 */
[----:B------:R-:W0:Y:S04]  /*6800*/  S2R R13, SR_TID.X ;  /* 0x00000000000d7919 */ /* 0x000e280000002100 */
[--C-:B------:R-:W-:Y:S01]  /*6810*/  @!P5 IMAD.IADD R22, R22, 0x1, -R2.reuse ;  /* 0x000000011616d824 */ /* 0x100fe200078e0a02 */
[----:B------:R-:W-:Y:S01]  /*6820*/  ISETP.GE.AND P5, PT, R8, RZ, PT ;  /* 0x000000ff0800720c */ /* 0x000fe20003fa6270 */
[--C-:B------:R-:W-:Y:S01]  /*6830*/  @!P3 IMAD.IADD R18, R18, 0x1, -R2.reuse ;  /* 0x000000011212b824 */ /* 0x100fe200078e0a02 */
[----:B------:R-:W1:Y:S05]  /*6840*/  LDC R8, c[0x0][0x230] ;  /* 0x00008c00ff087b82 */ /* 0x000e6a0000000800 */
[----:B------:R-:W-:Y:S01]  /*6850*/  @!P1 IMAD.IADD R4, R4, 0x1, -R2 ;  /* 0x0000000104049824 */ /* 0x000fe200078e0a02 */
[----:B------:R-:W-:-:S02]  /*6860*/  ISETP.GE.AND P1, PT, R12, RZ, PT ;  /* 0x000000ff0c00720c */ /* 0x000fc40003f26270 */
[----:B------:R-:W-:Y:S01]  /*6870*/  IABS R29, R14 ;  /* 0x0000000e001d7213 */ /* 0x000fe20000000000 */
[----:B------:R-:W-:Y:S01]  /*6880*/  @!P4 IMAD.MOV R18, RZ, RZ, -R18 ;  /* 0x000000ffff12c224 */ /* 0x000fe200078e0a12 */
[----:B------:R-:W-:-:S03]  /*6890*/  ISETP.GT.U32.AND P4, PT, R2, R20, PT ;  /* 0x000000140200720c */ /* 0x000fc60003f84070 */
[----:B------:R-:W-:-:S04]  /*68a0*/  IMAD.HI.U32 R0, R0, R29, RZ ;  /* 0x0000001d00007227 */ /* 0x000fc800078e00ff */
[----:B------:R-:W-:Y:S02]  /*68b0*/  IMAD.MOV R0, RZ, RZ, -R0 ;  /* 0x000000ffff007224 */ /* 0x000fe400078e0a00 */
[----:B------:R-:W-:Y:S02]  /*68c0*/  @!P1 IMAD.MOV R26, RZ, RZ, -R26 ;  /* 0x000000ffff1a9224 */ /* 0x000fe400078e0a1a */
[----:B------:R-:W-:Y:S02]  /*68d0*/  IMAD R29, R2, R0, R29 ;  /* 0x00000000021d7224 */ /* 0x000fe400078e021d */
[----:B-1----:R-:W-:Y:S01]  /*68e0*/  VIADD R8, R8, 0x3f ;  /* 0x0000003f08087836 */ /* 0x002fe20000000000 */
[----:B0-----:R-:W-:Y:S02]  /*68f0*/  SHF.R.U32.HI R0, RZ, 0x2, R13 ;  /* 0x00000002ff007819 */ /* 0x001fe4000001160d */
[----:B------:R-:W-:Y:S02]  /*6900*/  ISETP.GE.AND P2, PT, R11, RZ, PT ;  /* 0x000000ff0b00720c */ /* 0x000fe40003f46270 */
[----:B------:R-:W-:Y:S01]  /*6910*/  ISETP.GE.AND P1, PT, R6, RZ, PT ;  /* 0x000000ff0600720c */ /* 0x000fe20003f26270 */
[----:B------:R-:W-:Y:S01]  /*6920*/  @!P4 IMAD.IADD R20, R20, 0x1, -R2 ;  /* 0x000000011414c824 */ /* 0x000fe200078e0a02 */
[----:B------:R-:W-:-:S02]  /*6930*/  SGXT.U32 R6, R0, 0x3 ;  /* 0x000000030006781a */ /* 0x000fc40000000000 */
[----:B------:R-:W-:Y:S01]  /*6940*/  ISETP.GE.AND P4, PT, R10, RZ, PT ;  /* 0x000000ff0a00720c */ /* 0x000fe20003f86270 */
[----:B---3--:R-:W-:Y:S01]  /*6950*/  @!P0 IMAD.MOV R21, RZ, RZ, -R21 ;  /* 0x000000ffff158224 */ /* 0x008fe200078e0a15 */
[----:B------:R-:W-:-:S13]  /*6960*/  ISETP.GT.U32.AND P0, PT, R2, R27, PT ;  /* 0x0000001b0200720c */ /* 0x000fda0003f04070 */
[----:B------:R-:W-:Y:S01]  /*6970*/  @!P0 IMAD.IADD R27, R27, 0x1, -R2 ;  /* 0x000000011b1b8824 */ /* 0x000fe200078e0a02 */
[----:B------:R-:W-:Y:S02]  /*6980*/  ISETP.GT.U32.AND P0, PT, R2, R19, PT ;  /* 0x000000130200720c */ /* 0x000fe40003f04070 */
[----:B----4-:R-:W-:Y:S01]  /*6990*/  ISETP.GE.AND P3, PT, R5, RZ, PT ;  /* 0x000000ff0500720c */ /* 0x010fe20003f66270 */
[----:B--2---:R-:W-:Y:S01]  /*69a0*/  @!P6 IMAD.MOV R28, RZ, RZ, -R28 ;  /* 0x000000ffff1ce224 */ /* 0x004fe200078e0a1c */
[----:B------:R-:W-:Y:S09]  /*69b0*/  STL [R1+0x2790], R21 ;  /* 0x0027901501007387 */ /* 0x000ff20000100800 */
[----:B------:R-:W-:-:S02]  /*69c0*/  @!P0 IMAD.IADD R19, R19, 0x1, -R2 ;  /* 0x0000000113138824 */ /* 0x000fc400078e0a02 */
[----:B------:R-:W-:-:S03]  /*69d0*/  @!P3 IMAD.MOV R27, RZ, RZ, -R27 ;  /* 0x000000ffff1bb224 */ /* 0x000fc600078e0a1b */
[----:B------:R-:W-:Y:S01]  /*69e0*/  ISETP.GT.U32.AND P3, PT, R2, R19, PT ;  /* 0x000000130200720c */ /* 0x000fe20003f64070 */
[----:B------:R-:W-:Y:S04]  /*69f0*/  STL [R1+0x2794], R28 ;  /* 0x0027941c01007387 */ /* 0x000fe80000100800 */
[----:B------:R-:W-:Y:S04]  /*6a00*/  STL [R1+0x2798], R23 ;  /* 0x0027981701007387 */ /* 0x000fe80000100800 */
[----:B------:R-:W-:Y:S04]  /*6a10*/  STL [R1+0x279c], R24 ;  /* 0x00279c1801007387 */ /* 0x000fe80000100800 */
[----:B------:R-:W-:Y:S04]  /*6a20*/  STL [R1+0x27a0], R25 ;  /* 0x0027a01901007387 */ /* 0x000fe80000100800 */
[----:B------:R-:W-:Y:S01]  /*6a30*/  STL [R1+0x27a4], R17 ;  /* 0x0027a41101007387 */ /* 0x000fe20000100800 */
[----:B------:R-:W-:-:S03]  /*6a40*/  ISETP.GE.AND P0, PT, R9, RZ, PT ;  /* 0x000000ff0900720c */ /* 0x000fc60003f06270 */
[----:B------:R-:W2:Y:S01]  /*6a50*/  LDL.LU R5, [R1+0x27dc] ;  /* 0x0027dc0001057983 */ /* 0x000ea20000300800 */
[----:B------:R-:W-:-:S03]  /*6a60*/  LOP3.LUT R9, R13, 0x3, RZ, 0xc0, !PT ;  /* 0x000000030d097812 */ /* 0x000fc600078ec0ff */
[----:B------:R-:W-:Y:S01]  /*6a70*/  STL [R1+0x27a8], R27 ;  /* 0x0027a81b01007387 */ /* 0x000fe20000100800 */
[----:B------:R-:W-:-:S03]  /*6a80*/  @!P3 IMAD.IADD R19, R19, 0x1, -R2 ;  /* 0x000000011313b824 */ /* 0x000fc600078e0a02 */
[----:B------:R-:W-:Y:S01]  /*6a90*/  STL [R1+0x27ac], R18 ;  /* 0x0027ac1201007387 */ /* 0x000fe20000100800 */
[----:B------:R-:W-:-:S03]  /*6aa0*/  ISETP.GE.AND P3, PT, R7, RZ, PT ;  /* 0x000000ff0700720c */ /* 0x000fc60003f66270 */
[----:B------:R-:W-:Y:S01]  /*6ab0*/  STL [R1+0x27b0], R26 ;  /* 0x0027b01a01007387 */ /* 0x000fe20000100800 */
[----:B------:R-:W-:-:S03]  /*6ac0*/  SHF.R.S32.HI R7, RZ, 0x1f, R8 ;  /* 0x0000001fff077819 */ /* 0x000fc60000011408 */
[----:B------:R-:W3:Y:S01]  /*6ad0*/  LDL.LU R12, [R1+0xc4] ;  /* 0x0000c400010c7983 */ /* 0x000ee20000300800 */
[----:B------:R-:W-:-:S03]  /*6ae0*/  IMAD R0, R9, 0x820, RZ ;  /* 0x0000082009007824 */ /* 0x000fc600078e02ff */
[----:B------:R-:W4:Y:S01]  /*6af0*/  LDL.LU R11, [R1+0xc0] ;  /* 0x0000c000010b7983 */ /* 0x000f220000300800 */
[----:B------:R-:W-:-:S03]  /*6b00*/  LEA.HI R7, R7, R8, RZ, 0x6 ;  /* 0x0000000807077211 */ /* 0x000fc600078f30ff */
[----:B------:R-:W5:Y:S04]  /*6b10*/  LDL.LU R9, [R1+0xbc] ;  /* 0x0000bc0001097983 */ /* 0x000f680000300800 */
[----:B------:R-:W5:Y:S04]  /*6b20*/  LDL.LU R10, [R1+0xb4] ;  /* 0x0000b400010a7983 */ /* 0x000f680000300800 */
[----:B------:R-:W5:Y:S01]  /*6b30*/  LDL.LU R8, [R1+0xb0] ;  /* 0x0000b00001087983 */ /* 0x000f620000300800 */
[----:B------:R-:W-:Y:S02]  /*6b40*/  ISETP.GT.U32.AND P6, PT, R2, R3, PT ;  /* 0x000000030200720c */ /* 0x000fe40003fc4070 */
[----:B------:R-:W-:Y:S01]  /*6b50*/  LOP3.LUT R0, R0, R6, RZ, 0xfc, !PT ;  /* 0x0000000600007212 */ /* 0x000fe200078efcff */
[----:B------:R-:W-:Y:S01]  /*6b60*/  @!P2 IMAD.MOV R16, RZ, RZ, -R16 ;  /* 0x000000ffff10a224 */ /* 0x000fe200078e0a10 */
[----:B------:R-:W5:Y:S09]  /*6b70*/  LDL.LU R7, [R1+0xac] ;  /* 0x0000ac0001077983 */ /* 0x000f720000300800 */
[----:B------:R-:W-:Y:S01]  /*6b80*/  @!P6 IMAD.IADD R3, R3, 0x1, -R2 ;  /* 0x000000010303e824 */ /* 0x000fe200078e0a02 */
[----:B------:R-:W-:-:S02]  /*6b90*/  ISETP.GT.U32.AND P6, PT, R2, R29, PT ;  /* 0x0000001d0200720c */ /* 0x000fc40003fc4070 */
[----:B------:R-:W-:Y:S02]  /*6ba0*/  SHF.R.U32.HI R6, RZ, 0x1, R13 ;  /* 0x00000001ff067819 */ /* 0x000fe4000001160d */
[----:B------:R-:W-:-:S09]  /*6bb0*/  LOP3.LUT R13, R13, 0x3f, RZ, 0xc0, !PT ;  /* 0x0000003f0d0d7812 */ /* 0x000fd200078ec0ff */
[----:B------:R-:W-:Y:S01]  /*6bc0*/  @!P6 IMAD.IADD R29, R29, 0x1, -R2 ;  /* 0x000000011d1de824 */ /* 0x000fe200078e0a02 */
[----:B------:R-:W-:Y:S02]  /*6bd0*/  LOP3.LUT R0, R0, 0x10, R6, 0xf8, !PT ;  /* 0x0000001000007812 */ /* 0x000fe400078ef806 */
[----:B------:R-:W-:Y:S01]  /*6be0*/  ISETP.GE.AND P2, PT, R14, RZ, PT ;  /* 0x000000ff0e00720c */ /* 0x000fe20003f46270 */
[----:B------:R-:W5:Y:S01]  /*6bf0*/  LDL.LU R6, [R1+0xa8] ;  /* 0x0000a80001067983 */ /* 0x000f620000300800 */
[----:B------:R-:W-:-:S03]  /*6c00*/  ISETP.GT.U32.AND P6, PT, R2, R29, PT ;  /* 0x0000001d0200720c */ /* 0x000fc60003fc4070 */
[----:B------:R0:W-:Y:S01]  /*6c10*/  STL [R1+0x26b0], R0 ;  /* 0x0026b00001007387 */ /* 0x0001e20000100800 */
[----:B------:R-:W-:Y:S02]  /*6c20*/  @!P0 IMAD.MOV R4, RZ, RZ, -R4 ;  /* 0x000000ffff048224 */ /* 0x000fe400078e0a04 */
[----:B------:R-:W-:Y:S02]  /*6c30*/  @!P1 IMAD.MOV R3, RZ, RZ, -R3 ;  /* 0x000000ffff039224 */ /* 0x000fe400078e0a03 */
[----:B0-----:R-:W-:-:S05]  /*6c40*/  IMAD R0, R13, UR9, RZ ;  /* 0x000000090d007c24 */ /* 0x001fca000f8e02ff */
[----:B------:R-:W-:Y:S01]  /*6c50*/  @!P6 IMAD.IADD R29, R29, 0x1, -R2 ;  /* 0x000000011d1de824 */ /* 0x000fe200078e0a02 */
[----:B------:R-:W-:Y:S01]  /*6c60*/  IADD3 R2, P6, R0, UR6, RZ ;  /* 0x0000000600027c10 */ /* 0x000fe2000ffde0ff */
[----:B------:R-:W-:Y:S01]  /*6c70*/  @!P5 IMAD.MOV R22, RZ, RZ, -R22 ;  /* 0x000000ffff16d224 */ /* 0x000fe200078e0a16 */
[----:B------:R-:W-:Y:S01]  /*6c80*/  STL [R1+0x27b4], R16 ;  /* 0x0027b41001007387 */ /* 0x000fe20000100800 */
[----:B------:R-:W-:Y:S01]  /*6c90*/  @!P3 IMAD.MOV R19, RZ, RZ, -R19 ;  /* 0x000000ffff13b224 */ /* 0x000fe200078e0a13 */
[----:B------:R-:W-:Y:S01]  /*6ca0*/  UIMAD UR10, UR10, 0x2d, URZ ;  /* 0x0000002d0a0a78a4 */ /* 0x000fe2000f8e023f */
[----:B------:R-:W-:Y:S01]  /*6cb0*/  @!P4 IMAD.MOV R20, RZ, RZ, -R20 ;  /* 0x000000ffff14c224 */ /* 0x000fe200078e0a14 */
[----:B------:R-:W-:Y:S01]  /*6cc0*/  STL [R1+0x27b8], R4 ;  /* 0x0027b80401007387 */ /* 0x000fe20000100800 */
[----:B------:R-:W-:Y:S01]  /*6cd0*/  @!P2 IMAD.MOV R29, RZ, RZ, -R29 ;  /* 0x000000ffff1da224 */ /* 0x000fe200078e0a1d */
[----:B------:R-:W-:Y:S02]  /*6ce0*/  ULDC UR6, c[0x0][0x238] ;  /* 0x00008e0000067ab9 */ /* 0x000fe40000000800 */
[----:B------:R-:W-:Y:S04]  /*6cf0*/  STL [R1+0x2710], R2 ;  /* 0x0027100201007387 */ /* 0x000fe80000100800 */
[----:B------:R4:W-:Y:S04]  /*6d00*/  STL [R1+0x27bc], R3 ;  /* 0x0027bc0301007387 */ /* 0x0009e80000100800 */
[----:B------:R-:W-:Y:S04]  /*6d10*/  STL [R1+0x27c0], R22 ;  /* 0x0027c01601007387 */ /* 0x000fe80000100800 */
[----:B------:R-:W-:Y:S04]  /*6d20*/  STL [R1+0x27c4], R19 ;  /* 0x0027c41301007387 */ /* 0x000fe80000100800 */
[----:B------:R-:W-:Y:S04]  /*6d30*/  STL [R1+0x27c8], R20 ;  /* 0x0027c81401007387 */ /* 0x000fe80000100800 */
[----:B------:R-:W-:Y:S01]  /*6d40*/  STL [R1+0x27cc], R29 ;  /* 0x0027cc1d01007387 */ /* 0x000fe20000100800 */
[----:B--2---:R-:W-:-:S02]  /*6d50*/  ISETP.NE.AND P0, PT, R5, RZ, PT ;  /* 0x000000ff0500720c */ /* 0x004fc40003f05270 */
[----:B------:R-:W-:-:S04]  /*6d60*/  LOP3.LUT R5, RZ, R5, RZ, 0x33, !PT ;  /* 0x00000005ff057212 */ /* 0x000fc800078e33ff */
[C---:B---3--:R-:W-:Y:S02]  /*6d70*/  SEL R0, R5.reuse, R12, !P0 ;  /* 0x0000000c05007207 */ /* 0x048fe40004000000 */
[----:B----4-:R-:W-:-:S03]  /*6d80*/  SEL R3, R5, R11, !P0 ;  /* 0x0000000b05037207 */ /* 0x010fc60004000000 */
[----:B------:R0:W-:Y:S01]  /*6d90*/  STL [R1+0x30], R0 ;  /* 0x0000300001007387 */ /* 0x0001e20000100800 */
[----:B-----5:R-:W-:-:S03]  /*6da0*/  SEL R2, R5, R9, !P0 ;  /* 0x0000000905027207 */ /* 0x020fc60004000000 */
[----:B------:R1:W-:Y:S01]  /*6db0*/  STL [R1+0x2c], R3 ;  /* 0x00002c0301007387 */ /* 0x0003e20000100800 */
[----:B0-----:R-:W-:-:S03]  /*6dc0*/  SEL R0, R5, R10, !P0 ;  /* 0x0000000a05007207 */ /* 0x001fc60004000000 */
[----:B------:R0:W-:Y:S01]  /*6dd0*/  STL [R1+0x28], R2 ;  /* 0x0000280201007387 */ /* 0x0001e20000100800 */
[----:B-1----:R-:W-:-:S03]  /*6de0*/  SEL R3, R5, R8, !P0 ;  /* 0x0000000805037207 */ /* 0x002fc60004000000 */
[----:B------:R1:W-:Y:S04]  /*6df0*/  STL [R1+0x24], R0 ;  /* 0x0000240001007387 */ /* 0x0003e80000100800 */
[----:B------:R-:W-:Y:S04]  /*6e00*/  STL [R1+0x20], R3 ;  /* 0x0000200301007387 */ /* 0x000fe80000100800 */
[----:B------:R-:W2:Y:S01]  /*6e10*/  LDL.LU R29, [R1+0x98] ;  /* 0x00009800011d7983 */ /* 0x000ea20000300800 */
[----:B0-----:R-:W-:-:S05]  /*6e20*/  SEL R2, R5, R7, !P0 ;  /* 0x0000000705027207 */ /* 0x001fca0004000000 */
[----:B------:R-:W-:Y:S01]  /*6e30*/  STL [R1+0x1c], R2 ;  /* 0x00001c0201007387 */ /* 0x000fe20000100800 */
[----:B-1----:R-:W-:-:S03]  /*6e40*/  SEL R0, R5, R6, !P0 ;  /* 0x0000000605007207 */ /* 0x002fc60004000000 */
[----:B--2---:R0:W-:Y:S04]  /*6e50*/  STL [R1+0x27d0], R29 ;  /* 0x0027d01d01007387 */ /* 0x0041e80000100800 */
[----:B------:R-:W-:Y:S04]  /*6e60*/  STL [R1+0x10], R0 ;  /* 0x0000100001007387 */ /* 0x000fe80000100800 */
[----:B0-----:R-:W2:Y:S04]  /*6e70*/  LDL.LU R29, [R1+0x9c] ;  /* 0x00009c00011d7983 */ /* 0x001ea80000300800 */
[----:B--2---:R0:W-:Y:S04]  /*6e80*/  STL [R1+0x27d4], R29 ;  /* 0x0027d41d01007387 */ /* 0x0041e80000100800 */
[----:B0-----:R-:W2:Y:S04]  /*6e90*/  LDL.LU R29, [R1+0xa0] ;  /* 0x0000a000011d7983 */ /* 0x001ea80000300800 */
[----:B--2---:R0:W-:Y:S04]  /*6ea0*/  STL [R1+0x27d8], R29 ;  /* 0x0027d81d01007387 */ /* 0x0041e80000100800 */
[----:B0-----:R-:W2:Y:S04]  /*6eb0*/  LDL.LU R29, [R1+0xa4] ;  /* 0x0000a400011d7983 */ /* 0x001ea80000300800 */
[----:B------:R-:W3:Y:S04]  /*6ec0*/  LDL.LU R20, [R1+0x94] ;  /* 0x0000940001147983 */ /* 0x000ee80000300800 */
[----:B------:R-:W4:Y:S04]  /*6ed0*/  LDL.LU R19, [R1+0x90] ;  /* 0x0000900001137983 */ /* 0x000f280000300800 */
[----:B------:R-:W5:Y:S04]  /*6ee0*/  LDL.LU R22, [R1+0x8c] ;  /* 0x00008c0001167983 */ /* 0x000f680000300800 */
        /* <DEDUP_REMOVED lines=23> */
[----:B------:R-:W5:Y:S01]  /*7060*/  LDL.LU R0, [R1+0x14] ;  /* 0x0000140001007983 */ /* 0x000f620000300800 */
[----:B--2---:R-:W-:-:S05]  /*7070*/  SEL R29, R5, R29, !P0 ;  /* 0x0000001d051d7207 */ /* 0x004fca0004000000 */
[----:B------:R0:W-:Y:S04]  /*7080*/  STL [R1+0xc], R29 ;  /* 0x00000c1d01007387 */ /* 0x0001e80000100800 */
[----:B0-----:R-:W2:Y:S02]  /*7090*/  LDL.LU R29, [R1+0x27d8] ;  /* 0x0027d800011d7983 */ /* 0x001ea40000300800 */
[----:B--2---:R-:W-:-:S05]  /*70a0*/  SEL R29, R5, R29, !P0 ;  /* 0x0000001d051d7207 */ /* 0x004fca0004000000 */
[----:B------:R0:W-:Y:S04]  /*70b0*/  STL [R1+0x8], R29 ;  /* 0x0000081d01007387 */ /* 0x0001e80000100800 */
[----:B0-----:R-:W2:Y:S02]  /*70c0*/  LDL.LU R29, [R1+0x27d4] ;  /* 0x0027d400011d7983 */ /* 0x001ea40000300800 */
[----:B--2---:R-:W-:-:S05]  /*70d0*/  SEL R29, R5, R29, !P0 ;  /* 0x0000001d051d7207 */ /* 0x004fca0004000000 */
[----:B------:R0:W-:Y:S04]  /*70e0*/  STL [R1+0x4], R29 ;  /* 0x0000041d01007387 */ /* 0x0001e80000100800 */
[----:B0-----:R-:W2:Y:S01]  /*70f0*/  LDL.LU R29, [R1+0x27d0] ;  /* 0x0027d000011d7983 */ /* 0x001ea20000300800 */
[C---:B---3--:R-:W-:Y:S02]  /*7100*/  SEL R20, R5.reuse, R20, !P0 ;  /* 0x0000001405147207 */ /* 0x048fe40004000000 */
[C---:B----4-:R-:W-:Y:S02]  /*7110*/  SEL R19, R5.reuse, R19, !P0 ;  /* 0x0000001305137207 */ /* 0x050fe40004000000 */
[C---:B-----5:R-:W-:Y:S02]  /*7120*/  SEL R22, R5.reuse, R22, !P0 ;  /* 0x0000001605167207 */ /* 0x060fe40004000000 */
[----:B------:R-:W-:-:S02]  /*7130*/  SEL R3, R5, R3, !P0 ;  /* 0x0000000305037207 */ /* 0x000fc40004000000 */
[C---:B------:R-:W-:Y:S02]  /*7140*/  SEL R4, R5.reuse, R4, !P0 ;  /* 0x0000000405047207 */ /* 0x040fe40004000000 */
[C---:B------:R-:W-:Y:S02]  /*7150*/  SEL R16, R5.reuse, R16, !P0 ;  /* 0x0000001005107207 */ /* 0x040fe40004000000 */
[C---:B------:R-:W-:Y:S02]  /*7160*/  SEL R26, R5.reuse, R26, !P0 ;  /* 0x0000001a051a7207 */ /* 0x040fe40004000000 */
[C---:B------:R-:W-:Y:S02]  /*7170*/  SEL R18, R5.reuse, R18, !P0 ;  /* 0x0000001205127207 */ /* 0x040fe40004000000 */
[C---:B------:R-:W-:Y:S02]  /*7180*/  SEL R27, R5.reuse, R27, !P0 ;  /* 0x0000001b051b7207 */ /* 0x040fe40004000000 */
        /* <DEDUP_REMOVED lines=16> */
[----:B--2---:R-:W-:-:S05]  /*7290*/  SEL R29, R5, R29, !P0 ;  /* 0x0000001d051d7207 */ /* 0x004fca0004000000 */
[----:B------:R0:W-:Y:S04]  /*72a0*/  STL [R1], R29 ;  /* 0x0000001d01007387 */ /* 0x0001e80000100800 */
[----:B0-----:R-:W2:Y:S04]  /*72b0*/  LDL.LU R29, [R1+0x27cc] ;  /* 0x0027cc00011d7983 */ /* 0x001ea80000300800 */
[----:B------:R0:W-:Y:S04]  /*72c0*/  STL [R1+0x110], R20 ;  /* 0x0001101401007387 */ /* 0x0001e80000100800 */
[----:B0-----:R-:W3:Y:S04]  /*72d0*/  LDL.LU R20, [R1+0x27c8] ;  /* 0x0027c80001147983 */ /* 0x001ee80000300800 */
[----:B------:R0:W-:Y:S04]  /*72e0*/  STL [R1+0x10c], R19 ;  /* 0x00010c1301007387 */ /* 0x0001e80000100800 */
[----:B0-----:R-:W4:Y:S04]  /*72f0*/  LDL.LU R19, [R1+0x27c4] ;  /* 0x0027c40001137983 */ /* 0x001f280000300800 */
[----:B------:R0:W-:Y:S04]  /*7300*/  STL [R1+0x108], R22 ;  /* 0x0001081601007387 */ /* 0x0001e80000100800 */
[----:B0-----:R-:W5:Y:S04]  /*7310*/  LDL.LU R22, [R1+0x27c0] ;  /* 0x0027c00001167983 */ /* 0x001f680000300800 */
[----:B------:R0:W-:Y:S04]  /*7320*/  STL [R1+0x104], R3 ;  /* 0x0001040301007387 */ /* 0x0001e80000100800 */
        /* <DEDUP_REMOVED lines=34> */
[----:B0-----:R-:W4:Y:S04]  /*7550*/  LDL.LU R9, [R1+0x2778] ;  /* 0x0027780001097983 */ /* 0x001f280000300800 */
[----:B------:R0:W-:Y:S04]  /*7560*/  STL [R1+0xbc], R10 ;  /* 0x0000bc0a01007387 */ /* 0x0001e80000100800 */
[----:B0-----:R-:W3:Y:S04]  /*7570*/  LDL.LU R10, [R1+0x2774] ;  /* 0x00277400010a7983 */ /* 0x001ee80000300800 */
[----:B------:R0:W-:Y:S04]  /*7580*/  STL [R1+0xb8], R8 ;  /* 0x0000b80801007387 */ /* 0x0001e80000100800 */
[----:B0-----:R-:W2:Y:S04]  /*7590*/  LDL.LU R8, [R1+0x2770] ;  /* 0x0027700001087983 */ /* 0x001ea80000300800 */
[----:B------:R0:W-:Y:S04]  /*75a0*/  STL [R1+0xb4], R7 ;  /* 0x0000b40701007387 */ /* 0x0001e80000100800 */
[----:B0-----:R-:W5:Y:S04]  /*75b0*/  LDL.LU R7, [R1+0x276c] ;  /* 0x00276c0001077983 */ /* 0x001f680000300800 */
[----:B------:R0:W-:Y:S04]  /*75c0*/  STL [R1+0xb0], R6 ;  /* 0x0000b00601007387 */ /* 0x0001e80000100800 */
[----:B0-----:R-:W4:Y:S01]  /*75d0*/  LDL.LU R6, [R1+0x2768] ;  /* 0x0027680001067983 */ /* 0x001f220000300800 */
[----:B------:R-:W-:-:S02]  /*75e0*/  SEL R0, R5, R0, !P0 ;  /* 0x0000000005007207 */ /* 0x000fc40004000000 */
[----:B------:R-:W-:-:S03]  /*75f0*/  SEL R2, R5, R2, !P0 ;  /* 0x0000000205027207 */ /* 0x000fc60004000000 */
[----:B------:R5:W-:Y:S04]  /*7600*/  STL [R1+0x2714], R0 ;  /* 0x0027140001007387 */ /* 0x000be80000100800 */
[----:B------:R4:W-:Y:S01]  /*7610*/  STL [R1+0xac], R2 ;  /* 0x0000ac0201007387 */ /* 0x0009e20000100800 */
[C---:B-----5:R-:W-:Y:S02]  /*7620*/  SEL R0, R5.reuse, R7, !P0 ;  /* 0x0000000705007207 */ /* 0x060fe40004000000 */
[C---:B---3--:R-:W-:Y:S02]  /*7630*/  SEL R7, R5.reuse, R10, !P0 ;  /* 0x0000000a05077207 */ /* 0x048fe40004000000 */
[C---:B------:R-:W-:Y:S02]  /*7640*/  SEL R10, R5.reuse, R12, !P0 ;  /* 0x0000000c050a7207 */ /* 0x040fe40004000000 */
[----:B------:R-:W-:-:S02]  /*7650*/  SEL R12, R5, R14, !P0 ;  /* 0x0000000e050c7207 */ /* 0x000fc40004000000 */
[C---:B----4-:R-:W-:Y:S02]  /*7660*/  SEL R2, R5.reuse, R6, !P0 ;  /* 0x0000000605027207 */ /* 0x050fe40004000000 */
[C---:B--2---:R-:W-:Y:S02]  /*7670*/  SEL R6, R5.reuse, R8, !P0 ;  /* 0x0000000805067207 */ /* 0x044fe40004000000 */
[C---:B------:R-:W-:Y:S01]  /*7680*/  SEL R8, R5.reuse, R9, !P0 ;  /* 0x0000000905087207 */ /* 0x040fe20004000000 */
[----:B------:R-:W-:Y:S01]  /*7690*/  STL [R1+0xa4], R2 ;  /* 0x0000a40201007387 */ /* 0x000fe20000100800 */
[C---:B------:R-:W-:Y:S02]  /*76a0*/  SEL R9, R5.reuse, R11, !P0 ;  /* 0x0000000b05097207 */ /* 0x040fe40004000000 */
[C---:B------:R-:W-:Y:S01]  /*76b0*/  SEL R11, R5.reuse, R13, !P0 ;  /* 0x0000000d050b7207 */ /* 0x040fe20004000000 */
[----:B------:R0:W-:Y:S01]  /*76c0*/  STL [R1+0x2718], R6 ;  /* 0x0027180601007387 */ /* 0x0001e20000100800 */
[----:B------:R-:W-:-:S03]  /*76d0*/  SEL R13, R5, R15, !P0 ;  /* 0x0000000f050d7207 */ /* 0x000fc60004000000 */
[----:B------:R1:W-:Y:S01]  /*76e0*/  STL [R1+0xa0], R0 ;  /* 0x0000a00001007387 */ /* 0x0003e20000100800 */
[----:B------:R-:W-:-:S03]  /*76f0*/  SEL R14, R5, R21, !P0 ;  /* 0x00000015050e7207 */ /* 0x000fc60004000000 */
[----:B------:R-:W-:Y:S01]  /*7700*/  STL [R1+0x271c], R7 ;  /* 0x00271c0701007387 */ /* 0x000fe20000100800 */
[----:B------:R-:W-:-:S03]  /*7710*/  SEL R15, R5, R28, !P0 ;  /* 0x0000001c050f7207 */ /* 0x000fc60004000000 */
[----:B------:R-:W-:Y:S01]  /*7720*/  STL [R1+0x2720], R8 ;  /* 0x0027200801007387 */ /* 0x000fe20000100800 */
[----:B0-----:R-:W-:-:S03]  /*7730*/  SEL R6, R5, R23, !P0 ;  /* 0x0000001705067207 */ /* 0x001fc60004000000 */
[----:B------:R-:W-:Y:S01]  /*7740*/  STL [R1+0x2724], R9 ;  /* 0x0027240901007387 */ /* 0x000fe20000100800 */
[----:B------:R-:W-:-:S03]  /*7750*/  SEL R2, R5, R24, !P0 ;  /* 0x0000001805027207 */ /* 0x000fc60004000000 */
[----:B------:R-:W-:Y:S04]  /*7760*/  STL [R1+0x2728], R10 ;  /* 0x0027280a01007387 */ /* 0x000fe80000100800 */
[----:B------:R-:W-:Y:S01]  /*7770*/  STL [R1+0x272c], R11 ;  /* 0x00272c0b01007387 */ /* 0x000fe20000100800 */
[----:B-1----:R-:W-:-:S03]  /*7780*/  SEL R0, R5, R25, !P0 ;  /* 0x0000001905007207 */ /* 0x002fc60004000000 */
[----:B------:R0:W-:Y:S04]  /*7790*/  STL [R1+0x2730], R12 ;  /* 0x0027300c01007387 */ /* 0x0001e80000100800 */
[----:B------:R-:W-:Y:S04]  /*77a0*/  STL [R1+0x2734], R13 ;  /* 0x0027340d01007387 */ /* 0x000fe80000100800 */
[----:B------:R-:W-:Y:S04]  /*77b0*/  STL [R1+0x2738], R14 ;  /* 0x0027380e01007387 */ /* 0x000fe80000100800 */
[----:B------:R-:W-:Y:S04]  /*77c0*/  STL [R1+0x273c], R15 ;  /* 0x00273c0f01007387 */ /* 0x000fe80000100800 */
[----:B------:R-:W-:Y:S04]  /*77d0*/  STL [R1+0x9c], R6 ;  /* 0x00009c0601007387 */ /* 0x000fe80000100800 */
[----:B0-----:R-:W2:Y:S04]  /*77e0*/  LDL.LU R12, [R1+0x30] ;  /* 0x00003000010c7983 */ /* 0x001ea80000300800 */
[----:B------:R-:W-:Y:S04]  /*77f0*/  STL [R1+0x98], R2 ;  /* 0x0000980201007387 */ /* 0x000fe80000100800 */
[----:B------:R-:W3:Y:S04]  /*7800*/  LDL.LU R11, [R1+0x2c] ;  /* 0x00002c00010b7983 */ /* 0x000ee80000300800 */
[----:B------:R0:W-:Y:S04]  /*7810*/  STL [R1+0x94], R0 ;  /* 0x0000940001007387 */ /* 0x0001e80000100800 */
[----:B------:R-:W4:Y:S04]  /*7820*/  LDL.LU R10, [R1+0x28] ;  /* 0x00002800010a7983 */ /* 0x000f280000300800 */
[----:B------:R-:W5:Y:S04]  /*7830*/  LDL.LU R9, [R1+0x24] ;  /* 0x0000240001097983 */ /* 0x000f680000300800 */
[----:B------:R-:W5:Y:S04]  /*7840*/  LDL.LU R8, [R1+0x20] ;  /* 0x0000200001087983 */ /* 0x000f680000300800 */
[----:B------:R-:W5:Y:S01]  /*7850*/  LDL.LU R7, [R1+0x1c] ;  /* 0x00001c0001077983 */ /* 0x000f620000300800 */
[----:B0-----:R-:W-:-:S03]  /*7860*/  SEL R0, R5, R17, !P0 ;  /* 0x0000001105007207 */ /* 0x001fc60004000000 */
[----:B------:R-:W5:Y:S04]  /*7870*/  LDL.LU R6, [R1+0x10] ;  /* 0x0000100001067983 */ /* 0x000f680000300800 */
[----:B------:R0:W-:Y:S04]  /*7880*/  STL [R1+0x90], R0 ;  /* 0x0000900001007387 */ /* 0x0001e80000100800 */
[----:B0-----:R-:W5:Y:S01]  /*7890*/  LDL.LU R0, [R1+0xc] ;  /* 0x00000c0001007983 */ /* 0x001f620000300800 */
[----:B------:R-:W0:Y:S01]  /*78a0*/  S2R R13, SR_TID.X ;  /* 0x00000000000d7919 */ /* 0x000e220000002100 */
[----:B------:R-:W-:-:S02]  /*78b0*/  SEL R2, R5, R27, !P0 ;  /* 0x0000001b05027207 */ /* 0x000fc40004000000 */
[----:B------:R-:W-:-:S03]  /*78c0*/  SEL R21, R5, R18, !P0 ;  /* 0x0000001205157207 */ /* 0x000fc60004000000 */
[----:B------:R1:W-:Y:S01]  /*78d0*/  STL [R1+0x8c], R2 ;  /* 0x00008c0201007387 */ /* 0x0003e20000100800 */
[C---:B------:R-:W-:Y:S02]  /*78e0*/  SEL R23, R5.reuse, R16, !P0 ;  /* 0x0000001005177207 */ /* 0x040fe40004000000 */
[C---:B------:R-:W-:Y:S01]  /*78f0*/  SEL R24, R5.reuse, R4, !P0 ;  /* 0x0000000405187207 */ /* 0x040fe20004000000 */
[----:B------:R-:W-:Y:S01]  /*7900*/  STL [R1+0x2740], R21 ;  /* 0x0027401501007387 */ /* 0x000fe20000100800 */
[C---:B------:R-:W-:Y:S02]  /*7910*/  SEL R25, R5.reuse, R3, !P0 ;  /* 0x0000000305197207 */ /* 0x040fe40004000000 */
[C---:B-1----:R-:W-:Y:S02]  /*7920*/  SEL R2, R5.reuse, R26, !P0 ;  /* 0x0000001a05027207 */ /* 0x042fe40004000000 */
[C---:B------:R-:W-:Y:S02]  /*7930*/  SEL R26, R5.reuse, R22, !P0 ;  /* 0x00000016051a7207 */ /* 0x040fe40004000000 */
[C---:B------:R-:W-:Y:S01]  /*7940*/  SEL R27, R5.reuse, R19, !P0 ;  /* 0x00000013051b7207 */ /* 0x040fe20004000000 */
[----:B------:R-:W-:Y:S01]  /*7950*/  STL [R1+0x2744], R2 ;  /* 0x0027440201007387 */ /* 0x000fe20000100800 */
[----:B------:R-:W-:-:S02]  /*7960*/  SEL R28, R5, R20, !P0 ;  /* 0x00000014051c7207 */ /* 0x000fc40004000000 */
[----:B0-----:R-:W-:Y:S01]  /*7970*/  LOP3.LUT R13, R13, 0x3f, RZ, 0xc0, !PT ;  /* 0x0000003f0d0d7812 */ /* 0x001fe200078ec0ff */
[----:B------:R-:W-:Y:S04]  /*7980*/  STL [R1+0x2748], R23 ;  /* 0x0027481701007387 */ /* 0x000fe80000100800 */
[----:B------:R-:W-:Y:S01]  /*7990*/  IMAD R13, R13, UR9, RZ ;  /* 0x000000090d0d7c24 */ /* 0x000fe2000f8e02ff */
[----:B------:R-:W-:Y:S01]  /*79a0*/  STL [R1+0x274c], R24 ;  /* 0x00274c1801007387 */ /* 0x000fe20000100800 */
[----:B------:R-:W-:-:S03]  /*79b0*/  SEL R29, R5, R29, !P0 ;  /* 0x0000001d051d7207 */ /* 0x000fc60004000000 */
[----:B------:R-:W-:Y:S01]  /*79c0*/  STL [R1+0x2750], R25 ;  /* 0x0027501901007387 */ /* 0x000fe20000100800 */
[----:B------:R-:W-:Y:S01]  /*79d0*/  LEA.HI.X.SX32 R3, R13, UR7, 0x1, P6 ;  /* 0x000000070d037c11 */ /* 0x000fe2000b0f0eff */
[----:B------:R-:W-:Y:S02]  /*79e0*/  UIMAD UR6, UR6, 0x2c, URZ ;  /* 0x0000002c060678a4 */ /* 0x000fe4000f8e023f */
[----:B------:R-:W-:Y:S01]  /*79f0*/  STL [R1+0x2754], R26 ;  /* 0x0027541a01007387 */ /* 0x000fe20000100800 */
[----:B------:R-:W-:Y:S02]  /*7a00*/  UIMAD UR37, UR37, 0x2b, URZ ;  /* 0x0000002b252578a4 */ /* 0x000fe4000f8e023f */
[----:B------:R-:W-:Y:S01]  /*7a10*/  UIMAD UR53, UR53, 0x2a, URZ ;  /* 0x0000002a353578a4 */ /* 0x000fe2000f8e023f */
[----:B------:R-:W-:Y:S01]  /*7a20*/  STL [R1+0x2758], R27 ;  /* 0x0027581b01007387 */ /* 0x000fe20000100800 */
[----:B------:R-:W-:Y:S02]  /*7a30*/  UIMAD UR17, UR17, 0x29, URZ ;  /* 0x00000029111178a4 */ /* 0x000fe4000f8e023f */
[----:B------:R-:W-:Y:S01]  /*7a40*/  UIMAD UR45, UR45, 0x28, URZ ;  /* 0x000000282d2d78a4 */ /* 0x000fe2000f8e023f */
[----:B------:R-:W-:Y:S01]  /*7a50*/  STL [R1+0x275c], R28 ;  /* 0x00275c1c01007387 */ /* 0x000fe20000100800 */
[----:B------:R-:W-:Y:S01]  /*7a60*/  UIMAD UR25, UR25, 0x27, URZ ;  /* 0x00000027191978a4 */ /* 0x000fe2000f8e023f */
[----:B------:R-:W-:-:S02]  /*7a70*/  ULDC UR7, c[0x0][0x238] ;  /* 0x00008e0000077ab9 */ /* 0x000fc40000000800 */
[----:B------:R-:W-:Y:S04]  /*7a80*/  STL [R1+0x2760], R29 ;  /* 0x0027601d01007387 */ /* 0x000fe80000100800 */
[----:B------:R2:W-:Y:S02]  /*7a90*/  STL [R1+0x2764], R3 ;  /* 0x0027640301007387 */ /* 0x0005e40000100800 */
[----:B--2---:R-:W-:-:S05]  /*7aa0*/  IMAD R3, R12, UR5, RZ ;  /* 0x000000050c037c24 */ /* 0x004fca000f8e02ff */
[----:B------:R5:W-:Y:S01]  /*7ab0*/  STL [R1+0x120], R3 ;  /* 0x0001200301007387 */ /* 0x000be20000100800 */
[----:B---3--:R-:W-:-:S05]  /*7ac0*/  IMAD R4, R11, UR5, RZ ;  /* 0x000000050b047c24 */ /* 0x008fca000f8e02ff */
[----:B------:R0:W-:Y:S01]  /*7ad0*/  STL [R1+0x11c], R4 ;  /* 0x00011c0401007387 */ /* 0x0001e20000100800 */
[----:B----4-:R-:W-:Y:S02]  /*7ae0*/  IMAD R2, R10, UR5, RZ ;  /* 0x000000050a027c24 */ /* 0x010fe4000f8e02ff */
[----:B-----5:R-:W-:-:S03]  /*7af0*/  IMAD R3, R9, UR5, RZ ;  /* 0x0000000509037c24 */ /* 0x020fc6000f8e02ff */
[----:B------:R1:W-:Y:S01]  /*7b00*/  STL [R1+0x118], R2 ;  /* 0x0001180201007387 */ /* 0x0003e20000100800 */
[----:B0-----:R-:W-:-:S03]  /*7b10*/  IMAD R4, R8, UR5, RZ ;  /* 0x0000000508047c24 */ /* 0x001fc6000f8e02ff */
[----:B------:R0:W-:Y:S01]  /*7b20*/  STL [R1+0x114], R3 ;  /* 0x0001140301007387 */ /* 0x0001e20000100800 */
[----:B-1----:R-:W-:-:S03]  /*7b30*/  IMAD R2, R7, UR5, RZ ;  /* 0x0000000507027c24 */ /* 0x002fc6000f8e02ff */
[----:B0-----:R-:W2:Y:S04]  /*7b40*/  LDL.LU R3, [R1+0x8] ;  /* 0x0000080001037983 */ /* 0x001ea80000300800 */
[----:B------:R-:W-:Y:S04]  /*7b50*/  STL [R1+0x84], R4 ;  /* 0x0000840401007387 */ /* 0x000fe80000100800 */
[----:B------:R-:W3:Y:S04]  /*7b60*/  LDL.LU R29, [R1+0x4] ;  /* 0x00000400011d7983 */ /* 0x000ee80000300800 */
[----:B------:R0:W-:Y:S04]  /*7b70*/  STL [R1+0x80], R2 ;  /* 0x0000800201007387 */ /* 0x0001e80000100800 */
[----:B------:R-:W4:Y:S04]  /*7b80*/  LDL.LU R28, [R1] ;  /* 0x00000000011c7983 */ /* 0x000f280000300800 */
[----:B------:R-:W5:Y:S01]  /*7b90*/  LDL.LU R27, [R1+0x110] ;  /* 0x00011000011b7983 */ /* 0x000f620000300800 */
[----:B0-----:R-:W-:-:S03]  /*7ba0*/  IMAD R2, R6, UR5, RZ ;  /* 0x0000000506027c24 */ /* 0x001fc6000f8e02ff */
[----:B------:R-:W5:Y:S01]  /*7bb0*/  LDL.LU R4, [R1+0x10c] ;  /* 0x00010c0001047983 */ /* 0x000f620000300800 */
[----:B------:R-:W-:-:S03]  /*7bc0*/  IMAD R0, R0, UR5, RZ ;  /* 0x0000000500007c24 */ /* 0x000fc6000f8e02ff */
[----:B------:R-:W5:Y:S04]  /*7bd0*/  LDL.LU R26, [R1+0x108] ;  /* 0x00010800011a7983 */ /* 0x000f680000300800 */
[----:B------:R-:W5:Y:S04]  /*7be0*/  LDL.LU R22, [R1+0x104] ;  /* 0x0001040001167983 */ /* 0x000f680000300800 */
[----:B------:R0:W-:Y:S04]  /*7bf0*/  STL [R1+0x7c], R2 ;  /* 0x00007c0201007387 */ /* 0x0001e80000100800 */
[----:B------:R-:W5:Y:S04]  /*7c00*/  LDL.LU R25, [R1+0x100] ;  /* 0x0001000001197983 */ /* 0x000f680000300800 */
[----:B------:R-:W5:Y:S04]  /*7c10*/  LDL.LU R24, [R1+0xfc] ;  /* 0x0000fc0001187983 */ /* 0x000f680000300800 */
[----:B------:R1:W-:Y:S04]  /*7c20*/  STL [R1+0x78], R0 ;  /* 0x0000780001007387 */ /* 0x0003e80000100800 */
[----:B------:R-:W5:Y:S04]  /*7c30*/  LDL.LU R23, [R1+0xf8] ;  /* 0x0000f80001177983 */ /* 0x000f680000300800 */
[----:B0-----:R-:W5:Y:S04]  /*7c40*/  LDL.LU R2, [R1+0xf4] ;  /* 0x0000f40001027983 */ /* 0x001f680000300800 */
        /* <DEDUP_REMOVED lines=11> */
[----:B-1----:R-:W5:Y:S04]  /*7d00*/  LDL.LU R0, [R1+0xc4] ;  /* 0x0000c40001007983 */ /* 0x002f680000300800 */
[----:B------:R-:W5:Y:S04]  /*7d10*/  LDL.LU R5, [R1+0xc0] ;  /* 0x0000c00001057983 */ /* 0x000f680000300800 */
[----:B------:R-:W5:Y:S04]  /*7d20*/  LDL.LU R20, [R1+0xbc] ;  /* 0x0000bc0001147983 */ /* 0x000f680000300800 */
[----:B------:R-:W5:Y:S04]  /*7d30*/  LDL.LU R19, [R1+0xb8] ;  /* 0x0000b80001137983 */ /* 0x000f680000300800 */
[----:B------:R-:W5:Y:S04]  /*7d40*/  LDL.LU R16, [R1+0xb4] ;  /* 0x0000b40001107983 */ /* 0x000f680000300800 */
[----:B------:R-:W5:Y:S04]  /*7d50*/  LDL.LU R18, [R1+0xb0] ;  /* 0x0000b00001127983 */ /* 0x000f680000300800 */
[----:B------:R-:W5:Y:S01]  /*7d60*/  LDL.LU R17, [R1+0xac] ;  /* 0x0000ac0001117983 */ /* 0x000f620000300800 */
[----:B--2---:R-:W-:-:S05]  /*7d70*/  IMAD R3, R3, UR5, RZ ;  /* 0x0000000503037c24 */ /* 0x004fca000f8e02ff */
[----:B------:R0:W-:Y:S01]  /*7d80*/  STL [R1+0x74], R3 ;  /* 0x0000740301007387 */ /* 0x0001e20000100800 */
[----:B---3--:R-:W-:-:S03]  /*7d90*/  IMAD R29, R29, UR5, RZ ;  /* 0x000000051d1d7c24 */ /* 0x008fc6000f8e02ff */
[----:B0-----:R-:W2:Y:S01]  /*7da0*/  LDL.LU R3, [R1+0x2764] ;  /* 0x0027640001037983 */ /* 0x001ea20000300800 */
[----:B----4-:R-:W-:-:S03]  /*7db0*/  IMAD R28, R28, UR5, RZ ;  /* 0x000000051c1c7c24 */ /* 0x010fc6000f8e02ff */
[----:B------:R0:W-:Y:S01]  /*7dc0*/  STL [R1+0x70], R29 ;  /* 0x0000701d01007387 */ /* 0x0001e20000100800 */
[----:B-----5:R-:W-:Y:S02]  /*7dd0*/  IMAD R27, R27, UR5, RZ ;  /* 0x000000051b1b7c24 */ /* 0x020fe4000f8e02ff */
[----:B------:R-:W-:Y:S01]  /*7de0*/  IMAD R4, R4, UR5, RZ ;  /* 0x0000000504047c24 */ /* 0x000fe2000f8e02ff */
[----:B0-----:R-:W3:Y:S01]  /*7df0*/  LDL.LU R29, [R1+0x2760] ;  /* 0x00276000011d7983 */ /* 0x001ee20000300800 */
[----:B------:R-:W-:-:S03]  /*7e00*/  IMAD R26, R26, UR5, RZ ;  /* 0x000000051a1a7c24 */ /* 0x000fc6000f8e02ff */
[----:B------:R0:W-:Y:S01]  /*7e10*/  STL [R1+0x6c], R28 ;  /* 0x00006c1c01007387 */ /* 0x0001e20000100800 */
[----:B------:R-:W-:-:S03]  /*7e20*/  IMAD R22, R22, UR5, RZ ;  /* 0x0000000516167c24 */ /* 0x000fc6000f8e02ff */
[----:B0-----:R-:W4:Y:S01]  /*7e30*/  LDL.LU R28, [R1+0x275c] ;  /* 0x00275c00011c7983 */ /* 0x001f220000300800 */
[----:B------:R-:W-:-:S03]  /*7e40*/  IMAD R25, R25, UR5, RZ ;  /* 0x0000000519197c24 */ /* 0x000fc6000f8e02ff */
[----:B------:R0:W-:Y:S01]  /*7e50*/  STL [R1+0x68], R27 ;  /* 0x0000681b01007387 */ /* 0x0001e20000100800 */
[----:B------:R-:W-:-:S03]  /*7e60*/  IMAD R24, R24, UR5, RZ ;  /* 0x0000000518187c24 */ /* 0x000fc6000f8e02ff */
[----:B0-----:R-:W5:Y:S04]  /*7e70*/  LDL.LU R27, [R1+0x2758] ;  /* 0x00275800011b7983 */ /* 0x001f680000300800 */
[----:B------:R0:W-:Y:S01]  /*7e80*/  STL [R1+0x64], R4 ;  /* 0x0000640401007387 */ /* 0x0001e20000100800 */
[----:B------:R-:W-:Y:S02]  /*7e90*/  IMAD R23, R23, UR5, RZ ;  /* 0x0000000517177c24 */ /* 0x000fe4000f8e02ff */
[----:B------:R-:W-:Y:S01]  /*7ea0*/  IMAD R2, R2, UR5, RZ ;  /* 0x0000000502027c24 */ /* 0x000fe2000f8e02ff */
[----:B0-----:R-:W2:Y:S04]  /*7eb0*/  LDL.LU R4, [R1+0xa4] ;  /* 0x0000a40001047983 */ /* 0x001ea80000300800 */
[----:B------:R0:W-:Y:S01]  /*7ec0*/  STL [R1+0x60], R26 ;  /* 0x0000601a01007387 */ /* 0x0001e20000100800 */
[----:B------:R-:W-:-:S03]  /*7ed0*/  IMAD R21, R21, UR5, RZ ;  /* 0x0000000515157c24 */ /* 0x000fc6000f8e02ff */
[----:B0-----:R-:W3:Y:S04]  /*7ee0*/  LDL.LU R26, [R1+0x2754] ;  /* 0x00275400011a7983 */ /* 0x001ee80000300800 */
[----:B------:R0:W-:Y:S01]  /*7ef0*/  STL [R1+0x5c], R22 ;  /* 0x00005c1601007387 */ /* 0x0001e20000100800 */
[----:B------:R-:W-:-:S03]  /*7f00*/  IMAD R15, R15, UR5, RZ ;  /* 0x000000050f0f7c24 */ /* 0x000fc6000f8e02ff */
[----:B0-----:R-:W4:Y:S04]  /*7f10*/  LDL.LU R22, [R1+0xa0] ;  /* 0x0000a00001167983 */ /* 0x001f280000300800 */
[----:B------:R0:W-:Y:S01]  /*7f20*/  STL [R1+0x58], R25 ;  /* 0x0000581901007387 */ /* 0x0001e20000100800 */
[----:B------:R-:W-:-:S03]  /*7f30*/  IMAD R14, R14, UR5, RZ ;  /* 0x000000050e0e7c24 */ /* 0x000fc6000f8e02ff */
[----:B0-----:R-:W5:Y:S04]  /*7f40*/  LDL.LU R25, [R1+0x2750] ;  /* 0x0027500001197983 */ /* 0x001f680000300800 */
[----:B------:R0:W-:Y:S01]  /*7f50*/  STL [R1+0x54], R24 ;  /* 0x0000541801007387 */ /* 0x0001e20000100800 */
[----:B------:R-:W-:-:S03]  /*7f60*/  IMAD R13, R13, UR5, RZ ;  /* 0x000000050d0d7c24 */ /* 0x000fc6000f8e02ff */
[----:B0-----:R-:W3:Y:S04]  /*7f70*/  LDL.LU R24, [R1+0x274c] ;  /* 0x00274c0001187983 */ /* 0x001ee80000300800 */
        /* <DEDUP_REMOVED lines=24> */
[----:B------:R0:W-:Y:S04]  /*8100*/  STL [R1+0x30], R10 ;  /* 0x0000300a01007387 */ /* 0x0001e80000100800 */
[----:B0-----:R-:W5:Y:S04]  /*8110*/  LDL.LU R10, [R1+0x2728] ;  /* 0x00272800010a7983 */ /* 0x001f680000300800 */
[----:B------:R0:W-:Y:S04]  /*8120*/  STL [R1+0x2c], R9 ;  /* 0x00002c0901007387 */ /* 0x0001e80000100800 */
        /* <DEDUP_REMOVED lines=8> */
[----:B0-----:R-:W3:Y:S01]  /*81b0*/  LDL.LU R0, [R1+0x2714] ;  /* 0x0027140001007983 */ /* 0x001ee20000300800 */
[----:B------:R-:W-:-:S02]  /*81c0*/  IMAD R5, R5, UR5, RZ ;  /* 0x0000000505057c24 */ /* 0x000fc4000f8e02ff */
[----:B------:R-:W-:-:S03]  /*81d0*/  IMAD R20, R20, UR5, RZ ;  /* 0x0000000514147c24 */ /* 0x000fc6000f8e02ff */
[----:B------:R0:W-:Y:S01]  /*81e0*/  STL [R1+0x18], R5 ;  /* 0x0000180501007387 */ /* 0x0001e20000100800 */
[----:B------:R-:W-:Y:S02]  /*81f0*/  IMAD R16, R16, UR5, RZ ;  /* 0x0000000510107c24 */ /* 0x000fe4000f8e02ff */
[----:B------:R-:W-:Y:S01]  /*8200*/  IMAD R18, R18, UR5, RZ ;  /* 0x0000000512127c24 */ /* 0x000fe2000f8e02ff */
[----:B------:R-:W-:Y:S01]  /*8210*/  STL [R1+0x14], R20 ;  /* 0x0000141401007387 */ /* 0x000fe20000100800 */
[----:B0-----:R-:W-:-:S05]  /*8220*/  IMAD R5, R19, UR5, RZ ;  /* 0x0000000513057c24 */ /* 0x001fca000f8e02ff */
[----:B------:R0:W-:Y:S04]  /*8230*/  STL [R1+0x10], R5 ;  /* 0x0000100501007387 */ /* 0x0001e80000100800 */
[----:B------:R1:W-:Y:S01]  /*8240*/  STL [R1+0xc], R16 ;  /* 0x00000c1001007387 */ /* 0x0003e20000100800 */
[----:B0-----:R-:W-:-:S03]  /*8250*/  IMAD R5, R17, UR5, RZ ;  /* 0x0000000511057c24 */ /* 0x001fc6000f8e02ff */
[----:B-1----:R-:W5:Y:S04]  /*8260*/  LDL.LU R16, [R1+0x9c] ;  /* 0x00009c0001107983 */ /* 0x002f680000300800 */
[----:B------:R0:W-:Y:S04]  /*8270*/  STL [R1+0x8], R18 ;  /* 0x0000081201007387 */ /* 0x0001e80000100800 */
[----:B------:R4:W-:Y:S04]  /*8280*/  STL [R1+0x4], R5 ;  /* 0x0000040501007387 */ /* 0x0009e80000100800 */
[----:B------:R-:W5:Y:S04]  /*8290*/  LDL.LU R17, [R1+0x98] ;  /* 0x0000980001117983 */ /* 0x000f680000300800 */
[----:B0-----:R-:W5:Y:S01]  /*82a0*/  LDL.LU R18, [R1+0x94] ;  /* 0x0000940001127983 */ /* 0x001f620000300800 */
[----:B--2---:R-:W-:-:S02]  /*82b0*/  IMAD R4, R4, UR5, RZ ;  /* 0x0000000504047c24 */ /* 0x004fc4000f8e02ff */
[----:B----4-:R-:W-:Y:S02]  /*82c0*/  IMAD R5, R22, UR5, RZ ;  /* 0x0000000516057c24 */ /* 0x010fe4000f8e02ff */
[----:B---3--:R-:W-:-:S05]  /*82d0*/  IMAD R0, R0, UR5, RZ ;  /* 0x0000000500007c24 */ /* 0x008fca000f8e02ff */
[----:B------:R-:W-:Y:S04]  /*82e0*/  STL [R1+0x26d0], R0 ;  /* 0x0026d00001007387 */ /* 0x000fe80000100800 */
[----:B------:R-:W2:Y:S04]  /*82f0*/  LDL.LU R19, [R1+0x90] ;  /* 0x0000900001137983 */ /* 0x000ea80000300800 */
[----:B------:R-:W-:Y:S04]  /*8300*/  STL [R1+0x26cc], R4 ;  /* 0x0026cc0401007387 */ /* 0x000fe80000100800 */
[----:B------:R-:W3:Y:S01]  /*8310*/  LDL.LU R22, [R1+0x8c] ;  /* 0x00008c0001167983 */ /* 0x000ee20000300800 */
[----:B-----5:R-:W-:-:S02]  /*8320*/  IMAD R6, R6, UR5, RZ ;  /* 0x0000000506067c24 */ /* 0x020fc4000f8e02ff */
[----:B------:R-:W-:Y:S02]  /*8330*/  IMAD R7, R7, UR5, RZ ;  /* 0x0000000507077c24 */ /* 0x000fe4000f8e02ff */
[----:B------:R-:W-:Y:S01]  /*8340*/  IMAD R8, R8, UR5, RZ ;  /* 0x0000000508087c24 */ /* 0x000fe2000f8e02ff */
[----:B------:R-:W-:Y:S01]  /*8350*/  STL [R1+0x26c8], R5 ;  /* 0x0026c80501007387 */ /* 0x000fe20000100800 */
[----:B------:R-:W-:Y:S02]  /*8360*/  IMAD R9, R9, UR5, RZ ;  /* 0x0000000509097c24 */ /* 0x000fe4000f8e02ff */
[----:B------:R-:W-:Y:S01]  /*8370*/  IMAD R10, R10, UR5, RZ ;  /* 0x000000050a0a7c24 */ /* 0x000fe2000f8e02ff */
[----:B------:R-:W-:Y:S01]  /*8380*/  STL [R1+0x26c4], R6 ;  /* 0x0026c40601007387 */ /* 0x000fe20000100800 */
[----:B------:R-:W-:Y:S02]  /*8390*/  IMAD R11, R11, UR5, RZ ;  /* 0x000000050b0b7c24 */ /* 0x000fe4000f8e02ff */
[----:B------:R-:W-:Y:S01]  /*83a0*/  IMAD R12, R12, UR5, RZ ;  /* 0x000000050c0c7c24 */ /* 0x000fe2000f8e02ff */
[----:B------:R-:W-:Y:S01]  /*83b0*/  STL [R1+0x26c0], R7 ;  /* 0x0026c00701007387 */ /* 0x000fe20000100800 */
[----:B------:R-:W-:-:S02]  /*83c0*/  IMAD R13, R13, UR5, RZ ;  /* 0x000000050d0d7c24 */ /* 0x000fc4000f8e02ff */
[----:B------:R-:W-:Y:S01]  /*83d0*/  IMAD R14, R14, UR5, RZ ;  /* 0x000000050e0e7c24 */ /* 0x000fe2000f8e02ff */
[----:B------:R-:W-:Y:S01]  /*83e0*/  STL [R1+0x26bc], R8 ;  /* 0x0026bc0801007387 */ /* 0x000fe20000100800 */
[----:B------:R-:W-:-:S03]  /*83f0*/  IMAD R15, R15, UR5, RZ ;  /* 0x000000050f0f7c24 */ /* 0x000fc6000f8e02ff */
[----:B------:R-:W-:Y:S01]  /*8400*/  STL [R1+0x26b8], R9 ;  /* 0x0026b80901007387 */ /* 0x000fe20000100800 */
[----:B------:R-:W-:-:S03]  /*8410*/  IMAD R16, R16, UR5, RZ ;  /* 0x0000000510107c24 */ /* 0x000fc6000f8e02ff */
[----:B------:R-:W-:Y:S04]  /*8420*/  STL [R1+0x26b4], R10 ;  /* 0x0026b40a01007387 */ /* 0x000fe80000100800 */
[----:B------:R-:W-:Y:S01]  /*8430*/  STL [R1+0x26d4], R11 ;  /* 0x0026d40b01007387 */ /* 0x000fe20000100800 */
[----:B------:R-:W-:-:S03]  /*8440*/  IMAD R17, R17, UR5, RZ ;  /* 0x0000000511117c24 */ /* 0x000fc6000f8e02ff */
[----:B------:R-:W-:Y:S01]  /*8450*/  STL [R1+0x26d8], R12 ;  /* 0x0026d80c01007387 */ /* 0x000fe20000100800 */
[----:B------:R-:W-:-:S03]  /*8460*/  IMAD R18, R18, UR5, RZ ;  /* 0x0000000512127c24 */ /* 0x000fc6000f8e02ff */
[----:B------:R-:W-:Y:S04]  /*8470*/  STL [R1+0x26dc], R13 ;  /* 0x0026dc0d01007387 */ /* 0x000fe80000100800 */
[----:B------:R-:W-:Y:S04]  /*8480*/  STL [R1+0x26e0], R14 ;  /* 0x0026e00e01007387 */ /* 0x000fe80000100800 */
[----:B------:R-:W-:Y:S04]  /*8490*/  STL [R1+0x26e4], R15 ;  /* 0x0026e40f01007387 */ /* 0x000fe80000100800 */
[----:B------:R-:W-:Y:S04]  /*84a0*/  STL [R1+0x26e8], R16 ;  /* 0x0026e81001007387 */ /* 0x000fe80000100800 */
[----:B------:R0:W-:Y:S04]  /*84b0*/  STL [R1+0x26ec], R17 ;  /* 0x0026ec1101007387 */ /* 0x0001e80000100800 */
[----:B------:R-:W-:Y:S01]  /*84c0*/  STL [R1+0x26f0], R18 ;  /* 0x0026f01201007387 */ /* 0x000fe20000100800 */
[----:B------:R-:W-:-:S03]  /*84d0*/  IMAD R21, R21, UR5, RZ ;  /* 0x0000000515157c24 */ /* 0x000fc6000f8e02ff */
[----:B0-----:R-:W4:Y:S04]  /*84e0*/  LDL.LU R17, [R1+0x120] ;  /* 0x0001200001117983 */ /* 0x001f280000300800 */
[----:B------:R-:W5:Y:S04]  /*84f0*/  LDL.LU R16, [R1+0x11c] ;  /* 0x00011c0001107983 */ /* 0x000f680000300800 */
[----:B------:R-:W5:Y:S01]  /*8500*/  LDL.LU R15, [R1+0x118] ;  /* 0x00011800010f7983 */ /* 0x000f620000300800 */
[----:B--2---:R-:W-:-:S05]  /*8510*/  IMAD R19, R19, UR5, RZ ;  /* 0x0000000513137c24 */ /* 0x004fca000f8e02ff */
[----:B------:R-:W-:Y:S01]  /*8520*/  STL [R1+0x26f4], R19 ;  /* 0x0026f41301007387 */ /* 0x000fe20000100800 */
[----:B---3--:R-:W-:-:S03]  /*8530*/  IMAD R20, R22, UR5, RZ ;  /* 0x0000000516147c24 */ /* 0x008fc6000f8e02ff */
[----:B------:R-:W2:Y:S04]  /*8540*/  LDL.LU R14, [R1+0x114] ;  /* 0x00011400010e7983 */ /* 0x000ea80000300800 */
[----:B------:R-:W3:Y:S04]  /*8550*/  LDL.LU R13, [R1+0x84] ;  /* 0x00008400010d7983 */ /* 0x000ee80000300800 */
[----:B------:R-:W3:Y:S01]  /*8560*/  LDL.LU R12, [R1+0x80] ;  /* 0x00008000010c7983 */ /* 0x000ee20000300800 */
[----:B------:R-:W-:-:S03]  /*8570*/  IMAD R22, R2, UR5, RZ ;  /* 0x0000000502167c24 */ /* 0x000fc6000f8e02ff */
[----:B------:R-:W3:Y:S04]  /*8580*/  LDL.LU R11, [R1+0x7c] ;  /* 0x00007c00010b7983 */ /* 0x000ee80000300800 */
[----:B------:R-:W3:Y:S04]  /*8590*/  LDL.LU R9, [R1+0x78] ;  /* 0x0000780001097983 */ /* 0x000ee80000300800 */
[----:B------:R4:W-:Y:S04]  /*85a0*/  STL [R1+0x26f8], R20 ;  /* 0x0026f81401007387 */ /* 0x0009e80000100800 */
[----:B------:R-:W-:Y:S04]  /*85b0*/  STL [R1+0x26fc], R21 ;  /* 0x0026fc1501007387 */ /* 0x000fe80000100800 */
[----:B------:R-:W4:Y:S04]  /*85c0*/  LDL.LU R2, [R1+0x2710] ;  /* 0x0027100001027983 */ /* 0x000f280000300800 */
[----:B------:R-:W3:Y:S04]  /*85d0*/  LDL.LU R7, [R1+0x74] ;  /* 0x0000740001077983 */ /* 0x000ee80000300800 */
[----:B------:R-:W3:Y:S04]  /*85e0*/  LDL.LU R5, [R1+0x70] ;  /* 0x0000700001057983 */ /* 0x000ee80000300800 */
[----:B------:R-:W3:Y:S04]  /*85f0*/  LDL.LU R0, [R1+0x6c] ;  /* 0x00006c0001007983 */ /* 0x000ee80000300800 */
[----:B------:R-:W3:Y:S04]  /*8600*/  LDL.LU R4, [R1+0x68] ;  /* 0x0000680001047983 */ /* 0x000ee80000300800 */
[----:B------:R-:W3:Y:S04]  /*8610*/  LDL.LU R6, [R1+0x64] ;  /* 0x0000640001067983 */ /* 0x000ee80000300800 */
[----:B------:R-:W3:Y:S04]  /*8620*/  LDL.LU R8, [R1+0x60] ;  /* 0x0000600001087983 */ /* 0x000ee80000300800 */
[----:B------:R-:W3:Y:S01]  /*8630*/  LDL.LU R10, [R1+0x5c] ;  /* 0x00005c00010a7983 */ /* 0x000ee20000300800 */
[----:B------:R-:W-:-:S02]  /*8640*/  IMAD R23, R23, UR5, RZ ;  /* 0x0000000517177c24 */ /* 0x000fc4000f8e02ff */
[----:B------:R-:W-:Y:S02]  /*8650*/  IMAD R24, R24, UR5, RZ ;  /* 0x0000000518187c24 */ /* 0x000fe4000f8e02ff */
[----:B------:R-:W-:Y:S01]  /*8660*/  IMAD R25, R25, UR5, RZ ;  /* 0x0000000519197c24 */ /* 0x000fe2000f8e02ff */
[----:B------:R-:W-:Y:S04]  /*8670*/  STL [R1+0x2700], R22 ;  /* 0x0027001601007387 */ /* 0x000fe80000100800 */
[----:B------:R-:W-:Y:S04]  /*8680*/  STL [R1+0x2704], R23 ;  /* 0x0027041701007387 */ /* 0x000fe80000100800 */
[----:B------:R0:W-:Y:S04]  /*8690*/  STL [R1+0x2708], R24 ;  /* 0x0027081801007387 */ /* 0x0001e80000100800 */
[----:B------:R-:W-:Y:S01]  /*86a0*/  STL [R1+0x270c], R25 ;  /* 0x00270c1901007387 */ /* 0x000fe20000100800 */
[----:B----4-:R-:W-:-:S05]  /*86b0*/  IADD3 R20, P6, R17, R2, RZ ;  /* 0x0000000211147210 */ /* 0x010fca0007fde0ff */
[----:B------:R2:W-:Y:S04]  /*86c0*/  STL [R1+0x23f0], R20 ;  /* 0x0023f01401007387 */ /* 0x0005e80000100800 */
[----:B0-----:R-:W4:Y:S01]  /*86d0*/  LDL.LU R24, [R1+0x58] ;  /* 0x0000580001187983 */ /* 0x001f220000300800 */
[-C--:B-----5:R-:W-:Y:S02]  /*86e0*/  IADD3 R19, P5, R16, R2.reuse, RZ ;  /* 0x0000000210137210 */ /* 0x0a0fe40007fbe0ff */
[-C--:B------:R-:W-:Y:S02]  /*86f0*/  IADD3 R18, P3, R15, R2.reuse, RZ ;  /* 0x000000020f127210 */ /* 0x080fe40007f7e0ff */
[-C--:B--2---:R-:W-:Y:S01]  /*8700*/  IADD3 R20, P2, R14, R2.reuse, RZ ;  /* 0x000000020e147210 */ /* 0x084fe20007f5e0ff */
[----:B------:R3:W-:Y:S04]  /*8710*/  STL [R1+0x23f4], R19 ;  /* 0x0023f41301007387 */ /* 0x0007e80000100800 */
[----:B------:R0:W-:Y:S04]  /*8720*/  STL [R1+0x23f8], R18 ;  /* 0x0023f81201007387 */ /* 0x0001e80000100800 */
[----:B------:R-:W-:Y:S04]  /*8730*/  STL [R1+0x23fc], R20 ;  /* 0x0023fc1401007387 */ /* 0x000fe80000100800 */
[----:B------:R-:W2:Y:S01]  /*8740*/  LDL.LU R23, [R1+0x54] ;  /* 0x0000540001177983 */ /* 0x000ea20000300800 */
[----:B---3--:R-:W-:-:S02]  /*8750*/  IADD3 R19, P1, R13, R2, RZ ;  /* 0x000000020d137210 */ /* 0x008fc40007f3e0ff */
[----:B0-----:R-:W-:-:S03]  /*8760*/  IADD3 R18, P0, R12, R2, RZ ;  /* 0x000000020c127210 */ /* 0x001fc60007f1e0ff */
[----:B------:R0:W-:Y:S04]  /*8770*/  STL [R1+0x2400], R19 ;  /* 0x0024001301007387 */ /* 0x0001e80000100800 */
[----:B------:R1:W-:Y:S01]  /*8780*/  STL [R1+0x2404], R18 ;  /* 0x0024041201007387 */ /* 0x0003e20000100800 */
[----:B0-----:R-:W-:-:S05]  /*8790*/  IADD3 R19, P4, R11, R2, RZ ;  /* 0x000000020b137210 */ /* 0x001fca0007f9e0ff */
[----:B------:R-:W-:Y:S04]  /*87a0*/  STL [R1+0x2408], R19 ;  /* 0x0024081301007387 */ /* 0x000fe80000100800 */
[----:B------:R-:W3:Y:S01]  /*87b0*/  LDL.LU R22, [R1+0x50] ;  /* 0x0000500001167983 */ /* 0x000ee20000300800 */
[----:B------:R-:W-:Y:S02]  /*87c0*/  LEA.HI.X.SX32 R17, R17, R3, 0x1, P6 ;  /* 0x0000000311117211 */ /* 0x000fe400030f0eff */
[----:B-1----:R-:W-:-:S03]  /*87d0*/  IADD3 R18, P6, R9, R2, RZ ;  /* 0x0000000209127210 */ /* 0x002fc60007fde0ff */
[----:B------:R0:W-:Y:S04]  /*87e0*/  STL [R1+0x23e8], R17 ;  /* 0x0023e81101007387 */ /* 0x0001e80000100800 */
[----:B------:R-:W-:Y:S01]  /*87f0*/  STL [R1+0x23ec], R18 ;  /* 0x0023ec1201007387 */ /* 0x000fe20000100800 */
[----:B0-----:R-:W-:-:S05]  /*8800*/  LEA.HI.X.SX32 R17, R16, R3, 0x1, P5 ;  /* 0x0000000310117211 */ /* 0x001fca00028f0eff */
[----:B------:R-:W-:Y:S04]  /*8810*/  STL [R1+0x23e0], R17 ;  /* 0x0023e01101007387 */ /* 0x000fe80000100800 */
[----:B------:R-:W5:Y:S01]  /*8820*/  LDL.LU R21, [R1+0x4c] ;  /* 0x00004c0001157983 */ /* 0x000f620000300800 */
[----:B------:R-:W-:Y:S02]  /*8830*/  IADD3 R16, P5, R7, R2, RZ ;  /* 0x0000000207107210 */ /* 0x000fe40007fbe0ff */
[----:B------:R-:W-:-:S03]  /*8840*/  LEA.HI.X.SX32 R15, R15, R3, 0x1, P3 ;  /* 0x000000030f0f7211 */ /* 0x000fc600018f0eff */
[----:B------:R0:W-:Y:S04]  /*8850*/  STL [R1+0x23e4], R16 ;  /* 0x0023e41001007387 */ /* 0x0001e80000100800 */
[----:B------:R1:W-:Y:S01]  /*8860*/  STL [R1+0x23d8], R15 ;  /* 0x0023d80f01007387 */ /* 0x0003e20000100800 */
[----:B0-----:R-:W-:-:S05]  /*8870*/  IADD3 R16, P3, R5, R2, RZ ;  /* 0x0000000205107210 */ /* 0x001fca0007f7e0ff */
[----:B------:R-:W-:Y:S01]  /*8880*/  STL [R1+0x23dc], R16 ;  /* 0x0023dc1001007387 */ /* 0x000fe20000100800 */
[----:B------:R-:W-:-:S03]  /*8890*/  LEA.HI.X.SX32 R14, R14, R3, 0x1, P2 ;  /* 0x000000030e0e7211 */ /* 0x000fc600010f0eff */
[----:B------:R-:W5:Y:S01]  /*88a0*/  LDL.LU R20, [R1+0x48] ;  /* 0x0000480001147983 */ /* 0x000f620000300800 */
        /* <DEDUP_REMOVED lines=8> */
[----:B------:R0:W-:Y:S01]  /*8930*/  STL [R1+0x23cc], R13 ;  /* 0x0023cc0d01007387 */ /* 0x0001e20000100800 */
[----:B------:R-:W-:-:S03]  /*8940*/  LEA.HI.X.SX32 R11, R11, R3, 0x1, P4 ;  /* 0x000000030b0b7211 */ /* 0x000fc600020f0eff */
[----:B------:R1:W-:Y:S01]  /*8950*/  STL [R1+0x23c0], R12 ;  /* 0x0023c00c01007387 */ /* 0x0003e20000100800 */
[----:B0-----:R-:W-:-:S05]  /*8960*/  IADD3 R13, P0, R6, R2, RZ ;  /* 0x00000002060d7210 */ /* 0x001fca0007f1e0ff */
[----:B------:R-:W-:Y:S01]  /*8970*/  STL [R1+0x23c4], R13 ;  /* 0x0023c40d01007387 */ /* 0x000fe20000100800 */
[----:B-1----:R-:W-:-:S03]  /*8980*/  IADD3 R12, P4, R8, R2, RZ ;  /* 0x00000002080c7210 */ /* 0x002fc60007f9e0ff */
[----:B------:R-:W5:Y:S04]  /*8990*/  LDL.LU R18, [R1+0x40] ;  /* 0x0000400001127983 */ /* 0x000f680000300800 */
[----:B------:R0:W-:Y:S04]  /*89a0*/  STL [R1+0x23b8], R11 ;  /* 0x0023b80b01007387 */ /* 0x0001e80000100800 */
[----:B------:R-:W-:Y:S04]  /*89b0*/  STL [R1+0x23bc], R12 ;  /* 0x0023bc0c01007387 */ /* 0x000fe80000100800 */
[----:B------:R-:W5:Y:S01]  /*89c0*/  LDL.LU R17, [R1+0x3c] ;  /* 0x00003c0001117983 */ /* 0x000f620000300800 */
[----:B0-----:R-:W-:-:S02]  /*89d0*/  LEA.HI.X.SX32 R11, R9, R3, 0x1, P6 ;  /* 0x00000003090b7211 */ /* 0x001fc400030f0eff */
[----:B------:R-:W-:-:S03]  /*89e0*/  IADD3 R9, P6, R10, R2, RZ ;  /* 0x000000020a097210 */ /* 0x000fc60007fde0ff */
[----:B------:R-:W-:Y:S04]  /*89f0*/  STL [R1+0x23b0], R11 ;  /* 0x0023b00b01007387 */ /* 0x000fe80000100800 */
[----:B------:R-:W5:Y:S01]  /*8a00*/  LDL.LU R16, [R1+0x38] ;  /* 0x0000380001107983 */ /* 0x000f620000300800 */
[----:B------:R-:W-:-:S03]  /*8a10*/  LEA.HI.X.SX32 R7, R7, R3, 0x1, P5 ;  /* 0x0000000307077211 */ /* 0x000fc600028f0eff */
[----:B------:R-:W-:Y:S04]  /*8a20*/  STL [R1+0x23b4], R9 ;  /* 0x0023b40901007387 */ /* 0x000fe80000100800 */
[----:B------:R-:W5:Y:S04]  /*8a30*/  LDL.LU R15, [R1+0x34] ;  /* 0x00003400010f7983 */ /* 0x000f680000300800 */
[----:B------:R0:W-:Y:S04]  /*8a40*/  STL [R1+0x23a8], R7 ;  /* 0x0023a80701007387 */ /* 0x0001e80000100800 */
[----:B------:R-:W5:Y:S01]  /*8a50*/  LDL.LU R14, [R1+0x30] ;  /* 0x00003000010e7983 */ /* 0x000f620000300800 */
[----:B0-----:R-:W-:-:S02]  /*8a60*/  LEA.HI.X.SX32 R7, R5, R3, 0x1, P3 ;  /* 0x0000000305077211 */ /* 0x001fc400018f0eff */
[----:B------:R-:W-:Y:S02]  /*8a70*/  LEA.HI.X.SX32 R0, R0, R3, 0x1, P2 ;  /* 0x0000000300007211 */ /* 0x000fe400010f0eff */
[----:B----4-:R-:W-:-:S05]  /*8a80*/  IADD3 R9, P5, R24, R2, RZ ;  /* 0x0000000218097210 */ /* 0x010fca0007fbe0ff */
[----:B------:R-:W-:Y:S04]  /*8a90*/  STL [R1+0x23ac], R9 ;  /* 0x0023ac0901007387 */ /* 0x000fe80000100800 */
[----:B------:R-:W4:Y:S04]  /*8aa0*/  LDL.LU R13, [R1+0x2c] ;  /* 0x00002c00010d7983 */ /* 0x000f280000300800 */
[----:B------:R-:W-:Y:S04]  /*8ab0*/  STL [R1+0x23a0], R7 ;  /* 0x0023a00701007387 */ /* 0x000fe80000100800 */
[----:B------:R-:W4:Y:S01]  /*8ac0*/  LDL.LU R12, [R1+0x28] ;  /* 0x00002800010c7983 */ /* 0x000f220000300800 */
[----:B--2---:R-:W-:-:S05]  /*8ad0*/  IADD3 R5, P3, R23, R2, RZ ;  /* 0x0000000217057210 */ /* 0x004fca0007f7e0ff */
[----:B------:R0:W-:Y:S04]  /*8ae0*/  STL [R1+0x23a4], R5 ;  /* 0x0023a40501007387 */ /* 0x0001e80000100800 */
[----:B------:R-:W2:Y:S04]  /*8af0*/  LDL.LU R11, [R1+0x24] ;  /* 0x00002400010b7983 */ /* 0x000ea80000300800 */
[----:B------:R1:W-:Y:S01]  /*8b00*/  STL [R1+0x2398], R0 ;  /* 0x0023980001007387 */ /* 0x0003e20000100800 */
[----:B0-----:R-:W-:-:S03]  /*8b10*/  LEA.HI.X.SX32 R5, R4, R3, 0x1, P1 ;  /* 0x0000000304057211 */ /* 0x001fc600008f0eff */
[----:B-1----:R-:W2:Y:S01]  /*8b20*/  LDL.LU R0, [R1+0x20] ;  /* 0x0000200001007983 */ /* 0x002ea20000300800 */
[----:B---3--:R-:W-:-:S05]  /*8b30*/  IADD3 R7, P2, R22, R2, RZ ;  /* 0x0000000216077210 */ /* 0x008fca0007f5e0ff */
[----:B------:R0:W-:Y:S04]  /*8b40*/  STL [R1+0x239c], R7 ;  /* 0x00239c0701007387 */ /* 0x0001e80000100800 */
[----:B------:R-:W3:Y:S04]  /*8b50*/  LDL.LU R4, [R1+0x1c] ;  /* 0x00001c0001047983 */ /* 0x000ee80000300800 */
[----:B------:R1:W-:Y:S01]  /*8b60*/  STL [R1+0x2390], R5 ;  /* 0x0023900501007387 */ /* 0x0003e20000100800 */
[----:B0-----:R-:W-:-:S03]  /*8b70*/  LEA.HI.X.SX32 R7, R6, R3, 0x1, P0 ;  /* 0x0000000306077211 */ /* 0x001fc600000f0eff */
[----:B-1----:R-:W3:Y:S01]  /*8b80*/  LDL.LU R5, [R1+0x18] ;  /* 0x0000180001057983 */ /* 0x002ee20000300800 */
[----:B-----5:R-:W-:-:S05]  /*8b90*/  IADD3 R9, P1, R21, R2, RZ ;  /* 0x0000000215097210 */ /* 0x020fca0007f3e0ff */
[----:B------:R0:W-:Y:S04]  /*8ba0*/  STL [R1+0x2394], R9 ;  /* 0x0023940901007387 */ /* 0x0001e80000100800 */
[----:B------:R-:W5:Y:S04]  /*8bb0*/  LDL.LU R6, [R1+0x14] ;  /* 0x0000140001067983 */ /* 0x000f680000300800 */
[----:B------:R1:W-:Y:S01]  /*8bc0*/  STL [R1+0x2388], R7 ;  /* 0x0023880701007387 */ /* 0x0003e20000100800 */
[----:B0-----:R-:W-:-:S03]  /*8bd0*/  LEA.HI.X.SX32 R9, R8, R3, 0x1, P4 ;  /* 0x0000000308097211 */ /* 0x001fc600020f0eff */
[----:B-1----:R-:W5:Y:S01]  /*8be0*/  LDL.LU R7, [R1+0x10] ;  /* 0x0000100001077983 */ /* 0x002f620000300800 */
[----:B------:R-:W-:-:S05]  /*8bf0*/  IADD3 R25, P0, R20, R2, RZ ;  /* 0x0000000214197210 */ /* 0x000fca0007f1e0ff */
[----:B------:R-:W-:Y:S04]  /*8c00*/  STL [R1+0x238c], R25 ;  /* 0x00238c1901007387 */ /* 0x000fe80000100800 */
[----:B------:R-:W5:Y:S04]  /*8c10*/  LDL.LU R8, [R1+0xc] ;  /* 0x00000c0001087983 */ /* 0x000f680000300800 */
[----:B------:R0:W-:Y:S04]  /*8c20*/  STL [R1+0x2380], R9 ;  /* 0x0023800901007387 */ /* 0x0001e80000100800 */
[----:B0-----:R-:W5:Y:S01]  /*8c30*/  LDL.LU R9, [R1+0x8] ;  /* 0x0000080001097983 */ /* 0x001f620000300800 */
[----:B------:R-:W-:-:S05]  /*8c40*/  IADD3 R25, P4, R19, R2, RZ ;  /* 0x0000000213197210 */ /* 0x000fca0007f9e0ff */
[----:B------:R0:W-:Y:S02]  /*8c50*/  STL [R1+0x2384], R25 ;  /* 0x0023841901007387 */ /* 0x0001e40000100800 */
[-C--:B0-----:R-:W-:Y:S02]  /*8c60*/  LEA.HI.X.SX32 R25, R10, R3.reuse, 0x1, P6 ;  /* 0x000000030a197211 */ /* 0x081fe400030f0eff */
[----:B------:R-:W5:Y:S01]  /*8c70*/  LDL.LU R10, [R1+0x4] ;  /* 0x00000400010a7983 */ /* 0x000f620000300800 */
[----:B------:R-:W-:-:S03]  /*8c80*/  LEA.HI.X.SX32 R24, R24, R3, 0x1, P5 ;  /* 0x0000000318187211 */ /* 0x000fc600028f0eff */
[----:B------:R0:W-:Y:S02]  /*8c90*/  STL [R1+0x2378], R25 ;  /* 0x0023781901007387 */ /* 0x0001e40000100800 */
[----:B0-----:R-:W-:-:S05]  /*8ca0*/  IADD3 R25, P6, R18, R2, RZ ;  /* 0x0000000212197210 */ /* 0x001fca0007fde0ff */
[----:B------:R0:W-:Y:S01]  /*8cb0*/  STL [R1+0x237c], R25 ;  /* 0x00237c1901007387 */ /* 0x0001e20000100800 */
[----:B------:R-:W-:-:S03]  /*8cc0*/  LEA.HI.X.SX32 R23, R23, R3, 0x1, P3 ;  /* 0x0000000317177211 */ /* 0x000fc600018f0eff */
[----:B0-----:R-:W5:Y:S04]  /*8cd0*/  LDL.LU R25, [R1+0x270c] ;  /* 0x00270c0001197983 */ /* 0x001f680000300800 */
        /* <DEDUP_REMOVED lines=20> */
[----:B------:R4:W-:Y:S01]  /*8e20*/  STL [R1+0x2350], R20 ;  /* 0x0023501401007387 */ /* 0x0009e20000100800 */
[-C--:B------:R-:W-:Y:S02]  /*8e30*/  LEA.HI.X.SX32 R18, R18, R3.reuse, 0x1, P6 ;  /* 0x0000000312127211 */ /* 0x080fe400030f0eff */
[----:B------:R-:W-:Y:S02]  /*8e40*/  LEA.HI.X.SX32 R17, R17, R3, 0x1, P5 ;  /* 0x0000000311117211 */ /* 0x000fe400028f0eff */
[----:B----4-:R-:W-:-:S05]  /*8e50*/  IADD3 R20, P0, R13, R2, RZ ;  /* 0x000000020d147210 */ /* 0x010fca0007f1e0ff */
[----:B------:R0:W-:Y:S04]  /*8e60*/  STL [R1+0x2354], R20 ;  /* 0x0023541401007387 */ /* 0x0001e80000100800 */
[----:B0-----:R-:W4:Y:S04]  /*8e70*/  LDL.LU R20, [R1+0x26f8] ;  /* 0x0026f80001147983 */ /* 0x001f280000300800 */
[----:B------:R0:W-:Y:S02]  /*8e80*/  STL [R1+0x2348], R19 ;  /* 0x0023481301007387 */ /* 0x0001e40000100800 */
[----:B0-----:R-:W-:-:S05]  /*8e90*/  IADD3 R19, P4, R12, R2, RZ ;  /* 0x000000020c137210 */ /* 0x001fca0007f9e0ff */
[----:B------:R0:W-:Y:S04]  /*8ea0*/  STL [R1+0x234c], R19 ;  /* 0x00234c1301007387 */ /* 0x0001e80000100800 */
[----:B0-----:R-:W4:Y:S04]  /*8eb0*/  LDL.LU R19, [R1+0x26f4] ;  /* 0x0026f40001137983 */ /* 0x001f280000300800 */
[----:B------:R2:W-:Y:S02]  /*8ec0*/  STL [R1+0x2340], R18 ;  /* 0x0023401201007387 */ /* 0x0005e40000100800 */
[----:B--2---:R-:W-:-:S05]  /*8ed0*/  IADD3 R18, P6, R11, R2, RZ ;  /* 0x000000020b127210 */ /* 0x004fca0007fde0ff */
[----:B------:R0:W-:Y:S01]  /*8ee0*/  STL [R1+0x2344], R18 ;  /* 0x0023441201007387 */ /* 0x0001e20000100800 */
[----:B------:R-:W-:-:S03]  /*8ef0*/  LEA.HI.X.SX32 R16, R16, R3, 0x1, P3 ;  /* 0x0000000310107211 */ /* 0x000fc600018f0eff */
[----:B0-----:R-:W2:Y:S04]  /*8f00*/  LDL.LU R18, [R1+0x26f0] ;  /* 0x0026f00001127983 */ /* 0x001ea80000300800 */
[----:B------:R0:W-:Y:S02]  /*8f10*/  STL [R1+0x2338], R17 ;  /* 0x0023381101007387 */ /* 0x0001e40000100800 */
[----:B0-----:R-:W-:-:S05]  /*8f20*/  IADD3 R17, P5, R0, R2, RZ ;  /* 0x0000000200117210 */ /* 0x001fca0007fbe0ff */
[----:B------:R0:W-:Y:S01]  /*8f30*/  STL [R1+0x233c], R17 ;  /* 0x00233c1101007387 */ /* 0x0001e20000100800 */
[----:B------:R-:W-:-:S03]  /*8f40*/  LEA.HI.X.SX32 R15, R15, R3, 0x1, P2 ;  /* 0x000000030f0f7211 */ /* 0x000fc600010f0eff */
[----:B0-----:R-:W4:Y:S04]  /*8f50*/  LDL.LU R17, [R1+0x26ec] ;  /* 0x0026ec0001117983 */ /* 0x001f280000300800 */
[----:B------:R3:W-:Y:S02]  /*8f60*/  STL [R1+0x2330], R16 ;  /* 0x0023301001007387 */ /* 0x0007e40000100800 */
[----:B---3--:R-:W-:-:S05]  /*8f70*/  IADD3 R16, P3, R4, R2, RZ ;  /* 0x0000000204107210 */ /* 0x008fca0007f7e0ff */
[----:B------:R0:W-:Y:S01]  /*8f80*/  STL [R1+0x2334], R16 ;  /* 0x0023341001007387 */ /* 0x0001e20000100800 */
[----:B------:R-:W-:-:S03]  /*8f90*/  LEA.HI.X.SX32 R14, R14, R3, 0x1, P1 ;  /* 0x000000030e0e7211 */ /* 0x000fc600008f0eff */
[----:B0-----:R-:W3:Y:S04]  /*8fa0*/  LDL.LU R16, [R1+0x26e8] ;  /* 0x0026e80001107983 */ /* 0x001ee80000300800 */
[----:B------:R0:W-:Y:S02]  /*8fb0*/  STL [R1+0x2328], R15 ;  /* 0x0023280f01007387 */ /* 0x0001e40000100800 */
[----:B0-----:R-:W-:-:S05]  /*8fc0*/  IADD3 R15, P2, R5, R2, RZ ;  /* 0x00000002050f7210 */ /* 0x001fca0007f5e0ff */
[----:B------:R0:W-:Y:S01]  /*8fd0*/  STL [R1+0x232c], R15 ;  /* 0x00232c0f01007387 */ /* 0x0001e20000100800 */
[----:B------:R-:W-:-:S03]  /*8fe0*/  LEA.HI.X.SX32 R13, R13, R3, 0x1, P0 ;  /* 0x000000030d0d7211 */ /* 0x000fc600000f0eff */
[----:B0-----:R-:W2:Y:S04]  /*8ff0*/  LDL.LU R15, [R1+0x26e4] ;  /* 0x0026e400010f7983 */ /* 0x001ea80000300800 */
[----:B------:R5:W-:Y:S02]  /*9000*/  STL [R1+0x2320], R14 ;  /* 0x0023200e01007387 */ /* 0x000be40000100800 */
[----:B-----5:R-:W-:-:S05]  /*9010*/  IADD3 R14, P1, R6, R2, RZ ;  /* 0x00000002060e7210 */ /* 0x020fca0007f3e0ff */
[----:B------:R0:W-:Y:S01]  /*9020*/  STL [R1+0x2324], R14 ;  /* 0x0023240e01007387 */ /* 0x0001e20000100800 */
[----:B------:R-:W-:-:S03]  /*9030*/  LEA.HI.X.SX32 R12, R12, R3, 0x1, P4 ;  /* 0x000000030c0c7211 */ /* 0x000fc600020f0eff */
[----:B0-----:R-:W5:Y:S04]  /*9040*/  LDL.LU R14, [R1+0x26e0] ;  /* 0x0026e000010e7983 */ /* 0x001f680000300800 */
[----:B------:R0:W-:Y:S02]  /*9050*/  STL [R1+0x2318], R13 ;  /* 0x0023180d01007387 */ /* 0x0001e40000100800 */
[----:B0-----:R-:W-:-:S05]  /*9060*/  IADD3 R13, P0, R7, R2, RZ ;  /* 0x00000002070d7210 */ /* 0x001fca0007f1e0ff */
[----:B------:R0:W-:Y:S01]  /*9070*/  STL [R1+0x231c], R13 ;  /* 0x00231c0d01007387 */ /* 0x0001e20000100800 */
[----:B------:R-:W-:-:S03]  /*9080*/  LEA.HI.X.SX32 R11, R11, R3, 0x1, P6 ;  /* 0x000000030b0b7211 */ /* 0x000fc600030f0eff */
[----:B0-----:R-:W4:Y:S04]  /*9090*/  LDL.LU R13, [R1+0x26dc] ;  /* 0x0026dc00010d7983 */ /* 0x001f280000300800 */
[----:B------:R0:W-:Y:S02]  /*90a0*/  STL [R1+0x2310], R12 ;  /* 0x0023100c01007387 */ /* 0x0001e40000100800 */
[----:B0-----:R-:W-:-:S05]  /*90b0*/  IADD3 R12, P4, R8, R2, RZ ;  /* 0x00000002080c7210 */ /* 0x001fca0007f9e0ff */
[----:B------:R0:W-:Y:S01]  /*90c0*/  STL [R1+0x2314], R12 ;  /* 0x0023140c01007387 */ /* 0x0001e20000100800 */
[----:B------:R-:W-:-:S03]  /*90d0*/  LEA.HI.X.SX32 R0, R0, R3, 0x1, P5 ;  /* 0x0000000300007211 */ /* 0x000fc600028f0eff */
[----:B0-----:R-:W3:Y:S04]  /*90e0*/  LDL.LU R12, [R1+0x26d8] ;  /* 0x0026d800010c7983 */ /* 0x001ee80000300800 */
[----:B------:R0:W-:Y:S02]  /*90f0*/  STL [R1+0x2308], R11 ;  /* 0x0023080b01007387 */ /* 0x0001e40000100800 */
[----:B0-----:R-:W-:-:S05]  /*9100*/  IADD3 R11, P6, R9, R2, RZ ;  /* 0x00000002090b7210 */ /* 0x001fca0007fde0ff */
[----:B------:R0:W-:Y:S04]  /*9110*/  STL [R1+0x230c], R11 ;  /* 0x00230c0b01007387 */ /* 0x0001e80000100800 */
[----:B0-----:R-:W2:Y:S04]  /*9120*/  LDL.LU R11, [R1+0x26d4] ;  /* 0x0026d400010b7983 */ /* 0x001ea80000300800 */
[----:B------:R0:W-:Y:S02]  /*9130*/  STL [R1+0x2300], R0 ;  /* 0x0023000001007387 */ /* 0x0001e40000100800 */
[----:B0-----:R-:W-:-:S05]  /*9140*/  IADD3 R0, P5, R10, R2, RZ ;  /* 0x000000020a007210 */ /* 0x001fca0007fbe0ff */
[----:B------:R0:W-:Y:S04]  /*9150*/  STL [R1+0x2304], R0 ;  /* 0x0023040001007387 */ /* 0x0001e80000100800 */
[----:B0-----:R-:W5:Y:S01]  /*9160*/  LDL.LU R0, [R1+0x26d0] ;  /* 0x0026d00001007983 */ /* 0x001f620000300800 */
[----:B------:R-:W-:-:S05]  /*9170*/  LEA.HI.X.SX32 R4, R4, R3, 0x1, P3 ;  /* 0x0000000304047211 */ /* 0x000fca00018f0eff */
[----:B------:R5:W-:Y:S02]  /*9180*/  STL [R1+0x22f8], R4 ;  /* 0x0022f80401007387 */ /* 0x000be40000100800 */
[----:B-----5:R-:W-:-:S05]  /*9190*/  IADD3 R4, P3, R0, R2, RZ ;  /* 0x0000000200047210 */ /* 0x020fca0007f7e0ff */
        /* <DEDUP_REMOVED lines=32> */
[-C--:B------:R-:W-:Y:S02]  /*93a0*/  LEA.HI.X.SX32 R0, R0, R3.reuse, 0x1, P3 ;  /* 0x0000000300007211 */ /* 0x080fe400018f0eff */
[----:B------:R-:W-:-:S03]  /*93b0*/  LEA.HI.X.SX32 R4, R4, R3, 0x1, P2 ;  /* 0x0000000304047211 */ /* 0x000fc600010f0eff */
[----:B------:R5:W-:Y:S01]  /*93c0*/  STL [R1+0x22c0], R0 ;  /* 0x0022c00001007387 */ /* 0x000be20000100800 */
[----:B------:R-:W-:Y:S02]  /*93d0*/  IMAD R26, R26, UR5, RZ ;  /* 0x000000051a1a7c24 */ /* 0x000fe4000f8e02ff */
[----:B------:R-:W-:Y:S02]  /*93e0*/  IMAD R27, R27, UR5, RZ ;  /* 0x000000051b1b7c24 */ /* 0x000fe4000f8e02ff */
[----:B------:R-:W-:Y:S02]  /*93f0*/  IMAD R28, R28, UR5, RZ ;  /* 0x000000051c1c7c24 */ /* 0x000fe4000f8e02ff */
[----:B------:R-:W-:Y:S01]  /*9400*/  IMAD R29, R29, UR5, RZ ;  /* 0x000000051d1d7c24 */ /* 0x000fe2000f8e02ff */
[----:B------:R-:W-:Y:S01]  /*9410*/  ULDC UR5, c[0x0][0x238] ;  /* 0x00008e0000057ab9 */ /* 0x000fe20000000800 */
[----:B-----5:R-:W-:-:S05]  /*9420*/  IADD3 R0, P3, R10, R2, RZ ;  /* 0x000000020a007210 */ /* 0x020fca0007f7e0ff */
[----:B------:R0:W-:Y:S04]  /*9430*/  STL [R1+0x22c4], R0 ;  /* 0x0022c40001007387 */ /* 0x0001e80000100800 */
[----:B0-----:R-:W5:Y:S04]  /*9440*/  LDL.LU R0, [R1+0x26b0] ;  /* 0x0026b00001007983 */ /* 0x001f680000300800 */
[----:B------:R2:W-:Y:S02]  /*9450*/  STL [R1+0x22b8], R4 ;  /* 0x0022b80401007387 */ /* 0x0005e40000100800 */
[----:B--2---:R-:W-:-:S05]  /*9460*/  IADD3 R4, P2, R11, R2, RZ ;  /* 0x000000020b047210 */ /* 0x004fca0007f5e0ff */
[----:B------:R0:W-:Y:S02]  /*9470*/  STL [R1+0x22bc], R4 ;  /* 0x0022bc0401007387 */ /* 0x0001e40000100800 */
[----:B0-----:R-:W-:Y:S02]  /*9480*/  LEA.HI.X.SX32 R4, R5, R3, 0x1, P1 ;  /* 0x0000000305047211 */ /* 0x001fe400008f0eff */
[----:B---3--:R-:W-:-:S03]  /*9490*/  IADD3 R5, P1, R12, R2, RZ ;  /* 0x000000020c057210 */ /* 0x008fc60007f3e0ff */
[----:B------:R0:W-:Y:S04]  /*94a0*/  STL [R1+0x22b0], R4 ;  /* 0x0022b00401007387 */ /* 0x0001e80000100800 */
[----:B------:R1:W-:Y:S01]  /*94b0*/  STL [R1+0x22b4], R5 ;  /* 0x0022b40501007387 */ /* 0x0003e20000100800 */
[-C--:B0-----:R-:W-:Y:S02]  /*94c0*/  LEA.HI.X.SX32 R4, R6, R3.reuse, 0x1, P0 ;  /* 0x0000000306047211 */ /* 0x081fe400000f0eff */
[-C--:B----4-:R-:W-:Y:S02]  /*94d0*/  IADD3 R6, P0, R13, R2.reuse, RZ ;  /* 0x000000020d067210 */ /* 0x090fe40007f1e0ff */
[----:B-1----:R-:W-:Y:S01]  /*94e0*/  LEA.HI.X.SX32 R5, R7, R3, 0x1, P4 ;  /* 0x0000000307057211 */ /* 0x002fe200020f0eff */
[----:B------:R0:W-:Y:S04]  /*94f0*/  STL [R1+0x22a8], R4 ;  /* 0x0022a80401007387 */ /* 0x0001e80000100800 */
[----:B------:R1:W-:Y:S01]  /*9500*/  STL [R1+0x22ac], R6 ;  /* 0x0022ac0601007387 */ /* 0x0003e20000100800 */
[----:B0-----:R-:W-:-:S03]  /*9510*/  IADD3 R4, P4, R14, R2, RZ ;  /* 0x000000020e047210 */ /* 0x001fc60007f9e0ff */
[----:B------:R0:W-:Y:S01]  /*9520*/  STL [R1+0x22a0], R5 ;  /* 0x0022a00501007387 */ /* 0x0001e20000100800 */
[----:B-1----:R-:W-:-:S03]  /*9530*/  LEA.HI.X.SX32 R6, R8, R3, 0x1, P6 ;  /* 0x0000000308067211 */ /* 0x002fc600030f0eff */
[----:B------:R1:W-:Y:S01]  /*9540*/  STL [R1+0x22a4], R4 ;  /* 0x0022a40401007387 */ /* 0x0003e20000100800 */
[----:B0-----:R-:W-:-:S03]  /*9550*/  IADD3 R5, P6, R15, R2, RZ ;  /* 0x000000020f057210 */ /* 0x001fc60007fde0ff */
[----:B------:R0:W-:Y:S01]  /*9560*/  STL [R1+0x2298], R6 ;  /* 0x0022980601007387 */ /* 0x0001e20000100800 */
[----:B-1----:R-:W-:-:S03]  /*9570*/  LEA.HI.X.SX32 R4, R9, R3, 0x1, P5 ;  /* 0x0000000309047211 */ /* 0x002fc600028f0eff */
[----:B------:R1:W-:Y:S04]  /*9580*/  STL [R1+0x229c], R5 ;  /* 0x00229c0501007387 */ /* 0x0003e80000100800 */
[----:B------:R2:W-:Y:S01]  /*9590*/  STL [R1+0x2290], R4 ;  /* 0x0022900401007387 */ /* 0x0005e20000100800 */
[----:B0-----:R-:W-:Y:S02]  /*95a0*/  IADD3 R6, P5, R16, R2, RZ ;  /* 0x0000000210067210 */ /* 0x001fe40007fbe0ff */
[----:B-1----:R-:W-:-:S03]  /*95b0*/  LEA.HI.X.SX32 R5, R10, R3, 0x1, P3 ;  /* 0x000000030a057211 */ /* 0x002fc600018f0eff */
[----:B------:R0:W-:Y:S01]  /*95c0*/  STL [R1+0x2294], R6 ;  /* 0x0022940601007387 */ /* 0x0001e20000100800 */
[----:B--2---:R-:W-:-:S03]  /*95d0*/  IADD3 R4, P3, R17, R2, RZ ;  /* 0x0000000211047210 */ /* 0x004fc60007f7e0ff */
[----:B------:R1:W-:Y:S04]  /*95e0*/  STL [R1+0x2288], R5 ;  /* 0x0022880501007387 */ /* 0x0003e80000100800 */
[----:B------:R2:W-:Y:S01]  /*95f0*/  STL [R1+0x228c], R4 ;  /* 0x00228c0401007387 */ /* 0x0005e20000100800 */
[----:B0-----:R-:W-:Y:S02]  /*9600*/  LEA.HI.X.SX32 R6, R11, R3, 0x1, P2 ;  /* 0x000000030b067211 */ /* 0x001fe400010f0eff */
[----:B-1----:R-:W-:-:S03]  /*9610*/  IADD3 R5, P2, R18, R2, RZ ;  /* 0x0000000212057210 */ /* 0x002fc60007f5e0ff */
[----:B------:R0:W-:Y:S01]  /*9620*/  STL [R1+0x2280], R6 ;  /* 0x0022800601007387 */ /* 0x0001e20000100800 */
[----:B--2---:R-:W-:-:S03]  /*9630*/  LEA.HI.X.SX32 R4, R12, R3, 0x1, P1 ;  /* 0x000000030c047211 */ /* 0x004fc600008f0eff */
        /* <DEDUP_REMOVED lines=40> */
[----:B------:R-:W-:Y:S01]  /*98c0*/  STL [R1+0x2234], R6 ;  /* 0x0022340601007387 */ /* 0x000fe20000100800 */
[----:B--2---:R-:W-:-:S03]  /*98d0*/  IADD3 R4, P6, R29, R2, RZ ;  /* 0x000000021d047210 */ /* 0x004fc60007fde0ff */
[----:B------:R0:W-:Y:S01]  /*98e0*/  STL [R1+0x222c], R5 ;  /* 0x00222c0501007387 */ /* 0x0001e20000100800 */
[----:B------:R-:W-:-:S03]  /*98f0*/  LEA.HI.X.SX32 R2, R23, R3, 0x1, P5 ;  /* 0x0000000317027211 */ /* 0x000fc600028f0eff */
[----:B------:R1:W-:Y:S01]  /*9900*/  STL [R1+0x2228], R4 ;  /* 0x0022280401007387 */ /* 0x0003e20000100800 */
[----:B0-----:R-:W-:-:S03]  /*9910*/  LEA.HI.X.SX32 R5, R24, R3, 0x1, P3 ;  /* 0x0000000318057211 */ /* 0x001fc600018f0eff */
[----:B------:R0:W-:Y:S01]  /*9920*/  STL [R1+0x2224], R2 ;  /* 0x0022240201007387 */ /* 0x0001e20000100800 */
[----:B-1----:R-:W-:-:S03]  /*9930*/  LEA.HI.X.SX32 R4, R25, R3, 0x1, P2 ;  /* 0x0000000319047211 */ /* 0x002fc600010f0eff */
        /* <DEDUP_REMOVED lines=8> */
[----:B------:R-:W2:Y:S04]  /*99c0*/  LDL.LU R9, [R1+0x160] ;  /* 0x0001600001097983 */ /* 0x000ea80000300800 */
[----:B------:R1:W-:Y:S04]  /*99d0*/  STL [R1+0x2210], R4 ;  /* 0x0022100401007387 */ /* 0x0003e80000100800 */
[----:B------:R-:W3:Y:S04]  /*99e0*/  LDL.LU R8, [R1+0x15c] ;  /* 0x00015c0001087983 */ /* 0x000ee80000300800 */
[----:B------:R4:W-:Y:S04]  /*99f0*/  STL [R1+0x1230], R2 ;  /* 0x0012300201007387 */ /* 0x0009e80000100800 */
[----:B------:R-:W4:Y:S04]  /*9a00*/  LDL.LU R7, [R1+0x158] ;  /* 0x0001580001077983 */ /* 0x000f280000300800 */
[----:B------:R-:W5:Y:S04]  /*9a10*/  LDL.LU R6, [R1+0x154] ;  /* 0x0001540001067983 */ /* 0x000f680000300800 */
[----:B0-----:R-:W5:Y:S04]  /*9a20*/  LDL.LU R5, [R1+0x150] ;  /* 0x0001500001057983 */ /* 0x001f680000300800 */
[----:B-1----:R-:W5:Y:S04]  /*9a30*/  LDL.LU R4, [R1+0x14c] ;  /* 0x00014c0001047983 */ /* 0x002f680000300800 */
[----:B------:R-:W5:Y:S04]  /*9a40*/  LDL.LU R11, [R1+0x148] ;  /* 0x00014800010b7983 */ /* 0x000f680000300800 */
[----:B------:R-:W5:Y:S01]  /*9a50*/  LDL.LU R10, [R1+0x144] ;  /* 0x00014400010a7983 */ /* 0x000f620000300800 */
[----:B------:R-:W0:Y:S02]  /*9a60*/  S2R R27, SR_TID.X ;  /* 0x00000000001b7919 */ /* 0x000e240000002100 */
[----:B0-----:R-:W-:-:S02]  /*9a70*/  IMAD.SHL.U32 R26, R27, 0x8, RZ ;  /* 0x000000081b1a7824 */ /* 0x001fc400078e00ff */
[----:B--2---:R-:W-:Y:S02]  /*9a80*/  IMAD R9, R9, UR61, RZ ;  /* 0x0000003d09097c24 */ /* 0x004fe4000f8e02ff */
[----:B---3--:R-:W-:-:S03]  /*9a90*/  IMAD R8, R8, UR61, RZ ;  /* 0x0000003d08087c24 */ /* 0x008fc6000f8e02ff */
[----:B------:R-:W-:Y:S01]  /*9aa0*/  IADD3 R17, P4, R9, UR34, RZ ;  /* 0x0000002209117c10 */ /* 0x000fe2000ff9e0ff */
[----:B----4-:R-:W-:Y:S01]  /*9ab0*/  IMAD R7, R7, UR61, RZ ;  /* 0x0000003d07077c24 */ /* 0x010fe2000f8e02ff */
[----:B------:R-:W-:Y:S01]  /*9ac0*/  IADD3 R19, P5, R8, UR34, RZ ;  /* 0x0000002208137c10 */ /* 0x000fe2000ffbe0ff */
[----:B-----5:R-:W-:-:S03]  /*9ad0*/  IMAD R6, R6, UR61, RZ ;  /* 0x0000003d06067c24 */ /* 0x020fc6000f8e02ff */
[----:B------:R-:W-:Y:S01]  /*9ae0*/  IADD3 R20, P3, R7, UR34, RZ ;  /* 0x0000002207147c10 */ /* 0x000fe2000ff7e0ff */
[----:B------:R-:W-:Y:S01]  /*9af0*/  IMAD R5, R5, UR61, RZ ;  /* 0x0000003d05057c24 */ /* 0x000fe2000f8e02ff */
[----:B------:R-:W-:Y:S01]  /*9b00*/  IADD3 R21, P2, R6, UR34, RZ ;  /* 0x0000002206157c10 */ /* 0x000fe2000ff5e0ff */
[----:B------:R-:W-:-:S03]  /*9b10*/  IMAD R4, R4, UR61, RZ ;  /* 0x0000003d04047c24 */ /* 0x000fc6000f8e02ff */
[----:B------:R-:W-:Y:S01]  /*9b20*/  IADD3 R22, P1, R5, UR34, RZ ;  /* 0x0000002205167c10 */ /* 0x000fe2000ff3e0ff */
[----:B------:R-:W-:Y:S01]  /*9b30*/  IMAD R3, R11, UR61, RZ ;  /* 0x0000003d0b037c24 */ /* 0x000fe2000f8e02ff */
[----:B------:R-:W-:Y:S01]  /*9b40*/  STL [R1+0xfd4], R17 ;  /* 0x000fd41101007387 */ /* 0x000fe20000100800 */
[----:B------:R-:W-:Y:S01]  /*9b50*/  IADD3 R23, P0, R4, UR34, RZ ;  /* 0x0000002204177c10 */ /* 0x000fe2000ff1e0ff */
[----:B------:R-:W-:Y:S01]  /*9b60*/  IMAD R2, R10, UR61, RZ ;  /* 0x0000003d0a027c24 */ /* 0x000fe2000f8e02ff */
[----:B------:R-:W-:Y:S01]  /*9b70*/  LEA.HI.X.SX32 R10, R9, UR35, 0x1, P4 ;  /* 0x00000023090a7c11 */ /* 0x000fe2000a0f0eff */
[----:B------:R-:W-:Y:S01]  /*9b80*/  STL [R1+0xfdc], R19 ;  /* 0x000fdc1301007387 */ /* 0x000fe20000100800 */
[----:B------:R-:W-:Y:S02]  /*9b90*/  IADD3 R24, P4, R3, UR34, RZ ;  /* 0x0000002203187c10 */ /* 0x000fe4000ff9e0ff */
[----:B------:R-:W-:Y:S01]  /*9ba0*/  LEA.HI.X.SX32 R11, R8, UR35, 0x1, P5 ;  /* 0x00000023080b7c11 */ /* 0x000fe2000a8f0eff */
[----:B------:R-:W-:Y:S01]  /*9bb0*/  STL [R1+0xfe4], R20 ;  /* 0x000fe41401007387 */ /* 0x000fe20000100800 */
[----:B------:R-:W-:-:S03]  /*9bc0*/  IADD3 R25, P5, R2, UR34, RZ ;  /* 0x0000002202197c10 */ /* 0x000fc6000ffbe0ff */
[----:B------:R-:W-:Y:S01]  /*9bd0*/  STL [R1+0xfec], R21 ;  /* 0x000fec1501007387 */ /* 0x000fe20000100800 */
[----:B------:R-:W-:Y:S01]  /*9be0*/  LEA.HI.X.SX32 R12, R7, UR35, 0x1, P3 ;  /* 0x00000023070c7c11 */ /* 0x000fe200098f0eff */
[----:B------:R-:W-:Y:S02]  /*9bf0*/  UIMAD UR34, UR5, 0x3f, URZ ;  /* 0x0000003f052278a4 */ /* 0x000fe4000f8e023f */
[----:B------:R-:W-:Y:S01]  /*9c00*/  STL [R1+0xff4], R22 ;  /* 0x000ff41601007387 */ /* 0x000fe20000100800 */
[----:B------:R-:W-:-:S03]  /*9c10*/  LEA.HI.X.SX32 R13, R6, UR35, 0x1, P2 ;  /* 0x00000023060d7c11 */ /* 0x000fc600090f0eff */
        /* <DEDUP_REMOVED lines=9> */
[----:B------:R-:W-:Y:S01]  /*9cb0*/  IADD3 R5, P6, R25, UR34, RZ ;  /* 0x0000002219057c10 */ /* 0x000fe2000ffde0ff */
[----:B------:R-:W-:Y:S02]  /*9cc0*/  USHF.R.S32.HI UR61, URZ, 0x1f, UR34 ;  /* 0x0000001f3f3d7899 */ /* 0x000fe40008011422 */
[----:B------:R-:W-:Y:S01]  /*9cd0*/  STL [R1+0xfe0], R12 ;  /* 0x000fe00c01007387 */ /* 0x000fe20000100800 */
[----:B------:R-:W-:Y:S02]  /*9ce0*/  IADD3 R4, P5, R24, UR34, RZ ;  /* 0x0000002218047c10 */ /* 0x000fe4000ffbe0ff */
[----:B------:R-:W-:Y:S01]  /*9cf0*/  IADD3 R6, P3, R22, UR34, RZ ;  /* 0x0000002216067c10 */ /* 0x000fe2000ff7e0ff */
[----:B------:R-:W-:Y:S01]  /*9d00*/  STL [R1+0xfe8], R13 ;  /* 0x000fe80d01007387 */ /* 0x000fe20000100800 */
[----:B------:R-:W-:Y:S01]  /*9d10*/  IMAD.SHL.U32 R2, R27, 0x40, RZ ;  /* 0x000000401b027824 */ /* 0x000fe200078e00ff */
[----:B------:R-:W-:-:S02]  /*9d20*/  UIMAD UR7, UR7, 0x26, URZ ;  /* 0x00000026070778a4 */ /* 0x000fc4000f8e023f */
[----:B------:R-:W-:Y:S01]  /*9d30*/  STL [R1+0xff0], R14 ;  /* 0x000ff00e01007387 */ /* 0x000fe20000100800 */
[----:B------:R-:W-:Y:S01]  /*9d40*/  IMAD.SHL.U32 R3, R27, 0x2, RZ ;  /* 0x000000021b037824 */ /* 0x000fe200078e00ff */
[----:B------:R-:W-:Y:S01]  /*9d50*/  LOP3.LUT R2, R2, 0x1c0, RZ, 0xc0, !PT ;  /* 0x000001c002027812 */ /* 0x000fe200078ec0ff */
[----:B------:R-:W-:Y:S01]  /*9d60*/  UIMAD UR49, UR49, 0x25, URZ ;  /* 0x00000025313178a4 */ /* 0x000fe2000f8e023f */
[----:B------:R-:W-:Y:S01]  /*9d70*/  STL [R1+0xff8], R15 ;  /* 0x000ff80f01007387 */ /* 0x000fe20000100800 */
[----:B------:R-:W-:Y:S01]  /*9d80*/  UIMAD UR41, UR41, 0x24, URZ ;  /* 0x00000024292978a4 */ /* 0x000fe2000f8e023f */
[----:B------:R-:W0:Y:S01]  /*9d90*/  LDC R27, c[0x0][0x230] ;  /* 0x00008c00ff1b7b82 */ /* 0x000e220000000800 */
[----:B------:R-:W-:Y:S01]  /*9da0*/  UIMAD UR29, UR29, 0x23, URZ ;  /* 0x000000231d1d78a4 */ /* 0x000fe2000f8e023f */
[----:B------:R-:W-:Y:S01]  /*9db0*/  STL [R1+0x1000], R16 ;  /* 0x0010001001007387 */ /* 0x000fe20000100800 */
[----:B------:R-:W-:Y:S02]  /*9dc0*/  UIMAD UR21, UR21, 0x22, URZ ;  /* 0x00000022151578a4 */ /* 0x000fe4000f8e023f */
[----:B------:R-:W-:Y:S01]  /*9dd0*/  UIMAD UR13, UR13, 0x21, URZ ;  /* 0x000000210d0d78a4 */ /* 0x000fe2000f8e023f */
[----:B------:R-:W-:Y:S01]  /*9de0*/  STL [R1+0x1008], R18 ;  /* 0x0010081201007387 */ /* 0x000fe20000100800 */
[----:B------:R-:W-:-:S02]  /*9df0*/  USHF.L.U32 UR55, UR55, 0x5, URZ ;  /* 0x0000000537377899 */ /* 0x000fc4000800063f */
[----:B------:R-:W-:Y:S01]  /*9e00*/  UIMAD UR51, UR51, 0x1f, URZ ;  /* 0x0000001f333378a4 */ /* 0x000fe2000f8e023f */
[----:B------:R-:W-:Y:S01]  /*9e10*/  STL [R1+0x26ac], R26 ;  /* 0x0026ac1a01007387 */ /* 0x000fe20000100800 */
[----:B------:R-:W-:Y:S02]  /*9e20*/  UIMAD UR47, UR47, 0x1e, URZ ;  /* 0x0000001e2f2f78a4 */ /* 0x000fe4000f8e023f */
[----:B------:R-:W-:Y:S01]  /*9e30*/  UIMAD UR43, UR43, 0x1d, URZ ;  /* 0x0000001d2b2b78a4 */ /* 0x000fe2000f8e023f */
[----:B------:R1:W-:Y:S01]  /*9e40*/  STL [R1+0x1238], R5 ;  /* 0x0012380501007387 */ /* 0x0003e20000100800 */
[----:B------:R-:W-:Y:S02]  /*9e50*/  UIMAD UR39, UR39, 0x1c, URZ ;  /* 0x0000001c272778a4 */ /* 0x000fe4000f8e023f */
[----:B------:R-:W-:Y:S01]  /*9e60*/  UIMAD UR31, UR31, 0x1b, URZ ;  /* 0x0000001b1f1f78a4 */ /* 0x000fe2000f8e023f */
[----:B------:R2:W-:Y:S01]  /*9e70*/  STL [R1+0x1240], R4 ;  /* 0x0012400401007387 */ /* 0x0005e20000100800 */
[----:B------:R-:W-:-:S02]  /*9e80*/  UIMAD UR27, UR27, 0x1a, URZ ;  /* 0x0000001a1b1b78a4 */ /* 0x000fc4000f8e023f */
[----:B------:R-:W-:Y:S02]  /*9e90*/  UIMAD UR23, UR23, 0x19, URZ ;  /* 0x00000019171778a4 */ /* 0x000fe4000f8e023f */
[----:B------:R-:W-:Y:S01]  /*9ea0*/  UIMAD UR19, UR19, 0x18, URZ ;  /* 0x00000018131378a4 */ /* 0x000fe2000f8e023f */
[----:B-1----:R-:W-:Y:S01]  /*9eb0*/  IADD3 R5, P4, R23, UR34, RZ ;  /* 0x0000002217057c10 */ /* 0x002fe2000ff9e0ff */
[----:B------:R-:W-:Y:S02]  /*9ec0*/  UIMAD UR15, UR15, 0x17, URZ ;  /* 0x000000170f0f78a4 */ /* 0x000fe4000f8e023f */
[----:B------:R-:W-:Y:S01]  /*9ed0*/  UIMAD UR11, UR11, 0x16, URZ ;  /* 0x000000160b0b78a4 */ /* 0x000fe2000f8e023f */
[----:B--2---:R-:W-:Y:S01]  /*9ee0*/  IADD3 R4, P2, R21, UR34, RZ ;  /* 0x0000002215047c10 */ /* 0x004fe2000ff5e0ff */
[----:B------:R1:W-:Y:S01]  /*9ef0*/  STL [R1+0x1248], R5 ;  /* 0x0012480501007387 */ /* 0x0003e20000100800 */
[----:B------:R-:W-:Y:S02]  /*9f00*/  UIMAD UR8, UR8, 0x15, URZ ;  /* 0x00000015080878a4 */ /* 0x000fe4000f8e023f */
[----:B------:R-:W-:Y:S01]  /*9f10*/  UIMAD UR54, UR54, 0x14, URZ ;  /* 0x00000014363678a4 */ /* 0x000fe2000f8e023f */
[----:B------:R2:W-:Y:S01]  /*9f20*/  STL [R1+0x1250], R6 ;  /* 0x0012500601007387 */ /* 0x0005e20000100800 */
[----:B------:R-:W-:-:S02]  /*9f30*/  UIMAD UR52, UR52, 0x13, URZ ;  /* 0x00000013343478a4 */ /* 0x000fc4000f8e023f */
[----:B------:R-:W-:Y:S01]  /*9f40*/  UIMAD UR50, UR50, 0x12, URZ ;  /* 0x00000012323278a4 */ /* 0x000fe2000f8e023f */
[----:B------:R3:W-:Y:S01]  /*9f50*/  STL [R1+0x1258], R4 ;  /* 0x0012580401007387 */ /* 0x0007e20000100800 */
[----:B------:R-:W-:Y:S01]  /*9f60*/  UIMAD UR48, UR48, 0x11, URZ ;  /* 0x00000011303078a4 */ /* 0x000fe2000f8e023f */
[----:B-1----:R-:W-:Y:S01]  /*9f70*/  IADD3 R5, P1, R20, UR34, RZ ;  /* 0x0000002214057c10 */ /* 0x002fe2000ff3e0ff */
[----:B------:R-:W-:Y:S02]  /*9f80*/  USHF.L.U32 UR46, UR46, 0x4, URZ ;  /* 0x000000042e2e7899 */ /* 0x000fe4000800063f */
[----:B------:R-:W-:Y:S01]  /*9f90*/  UIMAD UR44, UR44, 0xf, URZ ;  /* 0x0000000f2c2c78a4 */ /* 0x000fe2000f8e023f */
[----:B--2---:R-:W-:Y:S01]  /*9fa0*/  IADD3 R6, P0, R19, UR34, RZ ;  /* 0x0000002213067c10 */ /* 0x004fe2000ff1e0ff */
[----:B------:R1:W-:Y:S01]  /*9fb0*/  STL [R1+0x1260], R5 ;  /* 0x0012600501007387 */ /* 0x0003e20000100800 */
[----:B------:R-:W-:Y:S01]  /*9fc0*/  UIMAD UR42, UR42, 0xe, URZ ;  /* 0x0000000e2a2a78a4 */ /* 0x000fe2000f8e023f */
[----:B---3--:R-:W-:-:S02]  /*9fd0*/  IADD3.X R4, R18, UR61, RZ, P6, !PT ;  /* 0x0000003d12047c10 */ /* 0x008fc4000b7fe4ff */
[----:B------:R2:W-:Y:S01]  /*9fe0*/  STL [R1+0x1268], R6 ;  /* 0x0012680601007387 */ /* 0x0005e20000100800 */
[----:B------:R-:W-:Y:S02]  /*9ff0*/  UIMAD UR40, UR40, 0xd, URZ ;  /* 0x0000000d282878a4 */ /* 0x000fe4000f8e023f */
[----:B------:R-:W-:Y:S01]  /*a000*/  UIMAD UR38, UR38, 0xc, URZ ;  /* 0x0000000c262678a4 */ /* 0x000fe2000f8e023f */
[----:B------:R3:W-:Y:S01]  /*a010*/  STL [R1+0x1234], R4 ;  /* 0x0012340401007387 */ /* 0x0007e20000100800 */
[----:B------:R-:W-:Y:S01]  /*a020*/  UIMAD UR36, UR36, 0xb, URZ ;  /* 0x0000000b242478a4 */ /* 0x000fe2000f8e023f */
[----:B-1----:R-:W-:Y:S01]  /*a030*/  IADD3 R5, P6, R17, UR34, RZ ;  /* 0x0000002211057c10 */ /* 0x002fe2000ffde0ff */
[----:B------:R-:W-:Y:S02]  /*a040*/  UIMAD UR30, UR30, 0xa, URZ ;  /* 0x0000000a1e1e78a4 */ /* 0x000fe4000f8e023f */
[----:B------:R-:W-:Y:S01]  /*a050*/  UIMAD UR28, UR28, 0x9, URZ ;  /* 0x000000091c1c78a4 */ /* 0x000fe2000f8e023f */
[----:B--2---:R-:W-:Y:S01]  /*a060*/  IADD3.X R6, R15, UR61, RZ, P4, !PT ;  /* 0x0000003d0f067c10 */ /* 0x004fe2000a7fe4ff */
[----:B------:R-:W-:-:S02]  /*a070*/  USHF.L.U32 UR26, UR26, 0x3, URZ ;  /* 0x000000031a1a7899 */ /* 0x000fc4000800063f */
[----:B------:R-:W-:Y:S01]  /*a080*/  UIMAD UR24, UR24, 0x7, URZ ;  /* 0x00000007181878a4 */ /* 0x000fe2000f8e023f */
[----:B---3--:R-:W-:Y:S01]  /*a090*/  IADD3.X R4, R16, UR61, RZ, P5, !PT ;  /* 0x0000003d10047c10 */ /* 0x008fe2000affe4ff */
[----:B------:R1:W-:Y:S01]  /*a0a0*/  STL [R1+0x1270], R5 ;  /* 0x0012700501007387 */ /* 0x0003e20000100800 */
[----:B------:R-:W-:Y:S02]  /*a0b0*/  UIMAD UR22, UR22, 0x6, URZ ;  /* 0x00000006161678a4 */ /* 0x000fe4000f8e023f */
[----:B------:R-:W-:Y:S01]  /*a0c0*/  UIMAD UR20, UR20, 0x5, URZ ;  /* 0x00000005141478a4 */ /* 0x000fe2000f8e023f */
[----:B------:R2:W-:Y:S01]  /*a0d0*/  STL [R1+0x123c], R4 ;  /* 0x00123c0401007387 */ /* 0x0005e20000100800 */
[----:B------:R-:W-:Y:S02]  /*a0e0*/  USHF.L.U32 UR18, UR18, 0x2, URZ ;  /* 0x0000000212127899 */ /* 0x000fe4000800063f */
[----:B------:R-:W-:Y:S02]  /*a0f0*/  UIMAD UR16, UR16, 0x3, URZ ;  /* 0x00000003101078a4 */ /* 0x000fe4000f8e023f */
[----:B------:R-:W-:Y:S01]  /*a100*/  USHF.L.U32 UR14, UR14, 0x1, URZ ;  /* 0x000000010e0e7899 */ /* 0x000fe2000800063f */
[----:B-1----:R-:W-:Y:S01]  /*a110*/  IADD3.X R5, R14, UR61, RZ, P3, !PT ;  /* 0x0000003d0e057c10 */ /* 0x002fe20009ffe4ff */
[----:B------:R1:W-:Y:S01]  /*a120*/  STL [R1+0x1244], R6 ;  /* 0x0012440601007387 */ /* 0x0003e20000100800 */
[----:B------:R-:W-:Y:S01]  /*a130*/  ULDC UR35, c[0x0][0x238] ;  /* 0x00008e0000237ab9 */ /* 0x000fe20000000800 */
[----:B--2---:R-:W-:-:S02]  /*a140*/  IADD3.X R4, R13, UR61, RZ, P2, !PT ;  /* 0x0000003d0d047c10 */ /* 0x004fc400097fe4ff */
[----:B------:R2:W-:Y:S01]  /*a150*/  STL [R1+0x124c], R5 ;  /* 0x00124c0501007387 */ /* 0x0005e20000100800 */
[----:B------:R-:W-:-:S03]  /*a160*/  UIMAD UR34, UR5, 0x3e, URZ ;  /* 0x0000003e052278a4 */ /* 0x000fc6000f8e023f */
[----:B------:R3:W-:Y:S01]  /*a170*/  STL [R1+0x1254], R4 ;  /* 0x0012540401007387 */ /* 0x0007e20000100800 */
[----:B-1----:R-:W-:Y:S02]  /*a180*/  IADD3.X R6, R12, UR61, RZ, P1, !PT ;  /* 0x0000003d0c067c10 */ /* 0x002fe40008ffe4ff */
[----:B--2---:R-:W-:-:S03]  /*a190*/  IADD3.X R5, R11, UR61, RZ, P0, !PT ;  /* 0x0000003d0b057c10 */ /* 0x004fc600087fe4ff */
[----:B------:R1:W-:Y:S01]  /*a1a0*/  STL [R1+0x125c], R6 ;  /* 0x00125c0601007387 */ /* 0x0003e20000100800 */
[----:B---3--:R-:W-:-:S03]  /*a1b0*/  IADD3.X R4, R10, UR61, RZ, P6, !PT ;  /* 0x0000003d0a047c10 */ /* 0x008fc6000b7fe4ff */
[----:B------:R2:W-:Y:S04]  /*a1c0*/  STL [R1+0x1264], R5 ;  /* 0x0012640501007387 */ /* 0x0005e80000100800 */
[----:B------:R3:W-:Y:S01]  /*a1d0*/  STL [R1+0x126c], R4 ;  /* 0x00126c0401007387 */ /* 0x0007e20000100800 */
[----:B-1----:R-:W-:Y:S01]  /*a1e0*/  IADD3 R6, P6, R25, UR34, RZ ;  /* 0x0000002219067c10 */ /* 0x002fe2000ffde0ff */
[----:B------:R-:W-:Y:S02]  /*a1f0*/  USHF.R.S32.HI UR61, URZ, 0x1f, UR34 ;  /* 0x0000001f3f3d7899 */ /* 0x000fe40008011422 */
[----:B--2---:R-:W-:Y:S02]  /*a200*/  IADD3 R5, P4, R23, UR34, RZ ;  /* 0x0000002217057c10 */ /* 0x004fe4000ff9e0ff */
[----:B---3--:R-:W-:Y:S01]  /*a210*/  IADD3 R4, P5, R24, UR34, RZ ;  /* 0x0000002218047c10 */ /* 0x008fe2000ffbe0ff */
[----:B------:R1:W-:Y:S04]  /*a220*/  STL [R1+0x1278], R6 ;  /* 0x0012780601007387 */ /* 0x0003e80000100800 */
[----:B------:R2:W-:Y:S01]  /*a230*/  STL [R1+0x1280], R4 ;  /* 0x0012800401007387 */ /* 0x0005e20000100800 */
[----:B-1----:R-:W-:-:S03]  /*a240*/  IADD3 R6, P3, R22, UR34, RZ ;  /* 0x0000002216067c10 */ /* 0x002fc6000ff7e0ff */
[----:B------:R1:W-:Y:S01]  /*a250*/  STL [R1+0x1288], R5 ;  /* 0x0012880501007387 */ /* 0x0003e20000100800 */
[----:B--2---:R-:W-:-:S03]  /*a260*/  IADD3 R4, P2, R21, UR34, RZ ;  /* 0x0000002215047c10 */ /* 0x004fc6000ff5e0ff */
[----:B------:R2:W-:Y:S04]  /*a270*/  STL [R1+0x1290], R6 ;  /* 0x0012900601007387 */ /* 0x0005e80000100800 */
[----:B------:R3:W-:Y:S01]  /*a280*/  STL [R1+0x1298], R4 ;  /* 0x0012980401007387 */ /* 0x0007e20000100800 */
[----:B-1----:R-:W-:Y:S02]  /*a290*/  IADD3 R5, P1, R20, UR34, RZ ;  /* 0x0000002214057c10 */ /* 0x002fe4000ff3e0ff */
[----:B--2---:R-:W-:-:S03]  /*a2a0*/  IADD3 R6, P0, R19, UR34, RZ ;  /* 0x0000002213067c10 */ /* 0x004fc6000ff1e0ff */
[----:B------:R1:W-:Y:S01]  /*a2b0*/  STL [R1+0x12a0], R5 ;  /* 0x0012a00501007387 */ /* 0x0003e20000100800 */
[----:B---3--:R-:W-:-:S03]  /*a2c0*/  IADD3.X R4, R18, UR61, RZ, P6, !PT ;  /* 0x0000003d12047c10 */ /* 0x008fc6000b7fe4ff */
[----:B------:R2:W-:Y:S04]  /*a2d0*/  STL [R1+0x12a8], R6 ;  /* 0x0012a80601007387 */ /* 0x0005e80000100800 */
[----:B------:R3:W-:Y:S01]  /*a2e0*/  STL [R1+0x1274], R4 ;  /* 0x0012740401007387 */ /* 0x0007e20000100800 */
[----:B-1----:R-:W-:Y:S02]  /*a2f0*/  IADD3 R5, P6, R17, UR34, RZ ;  /* 0x0000002211057c10 */ /* 0x002fe4000ffde0ff */
[----:B--2---:R-:W-:Y:S02]  /*a300*/  IADD3.X R6, R15, UR61, RZ, P4, !PT ;  /* 0x0000003d0f067c10 */ /* 0x004fe4000a7fe4ff */
[----:B---3--:R-:W-:Y:S01]  /*a310*/  IADD3.X R4, R16, UR61, RZ, P5, !PT ;  /* 0x0000003d10047c10 */ /* 0x008fe2000affe4ff */
[----:B------:R1:W-:Y:S04]  /*a320*/  STL [R1+0x12b0], R5 ;  /* 0x0012b00501007387 */ /* 0x0003e80000100800 */
[----:B------:R2:W-:Y:S01]  /*a330*/  STL [R1+0x127c], R4 ;  /* 0x00127c0401007387 */ /* 0x0005e20000100800 */
[----:B-1----:R-:W-:-:S03]  /*a340*/  IADD3.X R5, R14, UR61, RZ, P3, !PT ;  /* 0x0000003d0e057c10 */ /* 0x002fc60009ffe4ff */
[----:B------:R1:W-:Y:S01]  /*a350*/  STL [R1+0x1284], R6 ;  /* 0x0012840601007387 */ /* 0x0003e20000100800 */
[----:B--2---:R-:W-:-:S03]  /*a360*/  IADD3.X R4, R13, UR61, RZ, P2, !PT ;  /* 0x0000003d0d047c10 */ /* 0x004fc600097fe4ff */
        /* <DEDUP_REMOVED lines=473> */
[----:B------:R-:W-:Y:S01]  /*c100*/  UIMAD UR34, UR5, 0x2f, URZ ;  /* 0x0000002f052278a4 */ /* 0x000fe2000f8e023f */
[----:B-1----:R-:W-:-:S02]  /*c110*/  IADD3.X R5, R14, UR61, RZ, P3, !PT ;  /* 0x0000003d0e057c10 */ /* 0x002fc40009ffe4ff */
[----:B------:R1:W-:Y:S01]  /*c120*/  STL [R1+0x1604], R6 ;  /* 0x0016040601007387 */ /* 0x0003e20000100800 */
[----:B--2---:R-:W-:-:S03]  /*c130*/  IADD3.X R4, R13, UR61, RZ, P2, !PT ;  /* 0x0000003d0d047c10 */ /* 0x004fc600097fe4ff */
[----:B------:R2:W-:Y:S04]  /*c140*/  STL [R1+0x160c], R5 ;  /* 0x00160c0501007387 */ /* 0x0005e80000100800 */
[----:B------:R3:W-:Y:S01]  /*c150*/  STL [R1+0x1614], R4 ;  /* 0x0016140401007387 */ /* 0x0007e20000100800 */
[----:B-1----:R-:W-:Y:S02]  /*c160*/  IADD3.X R6, R12, UR61, RZ, P1, !PT ;  /* 0x0000003d0c067c10 */ /* 0x002fe40008ffe4ff */
[----:B--2---:R-:W-:-:S03]  /*c170*/  IADD3.X R5, R11, UR61, RZ, P0, !PT ;  /* 0x0000003d0b057c10 */ /* 0x004fc600087fe4ff */
[----:B------:R1:W-:Y:S01]  /*c180*/  STL [R1+0x161c], R6 ;  /* 0x00161c0601007387 */ /* 0x0003e20000100800 */
[----:B---3--:R-:W-:-:S03]  /*c190*/  IADD3.X R4, R10, UR61, RZ, P6, !PT ;  /* 0x0000003d0a047c10 */ /* 0x008fc6000b7fe4ff */
[----:B------:R2:W-:Y:S04]  /*c1a0*/  STL [R1+0x1624], R5 ;  /* 0x0016240501007387 */ /* 0x0005e80000100800 */
[----:B------:R3:W-:Y:S01]  /*c1b0*/  STL [R1+0x162c], R4 ;  /* 0x00162c0401007387 */ /* 0x0007e20000100800 */
[----:B-1----:R-:W-:Y:S02]  /*c1c0*/  IADD3 R6, P6, R25, UR34, RZ ;  /* 0x0000002219067c10 */ /* 0x002fe4000ffde0ff */
[----:B--2---:R-:W-:-:S03]  /*c1d0*/  IADD3 R5, P5, R24, UR34, RZ ;  /* 0x0000002218057c10 */ /* 0x004fc6000ffbe0ff */
[----:B------:R1:W-:Y:S01]  /*c1e0*/  STL [R1+0x1638], R6 ;  /* 0x0016380601007387 */ /* 0x0003e20000100800 */
[----:B---3--:R-:W-:-:S03]  /*c1f0*/  IADD3 R4, P4, R23, UR34, RZ ;  /* 0x0000002217047c10 */ /* 0x008fc6000ff9e0ff */
[----:B------:R2:W-:Y:S01]  /*c200*/  STL [R1+0x1640], R5 ;  /* 0x0016400501007387 */ /* 0x0005e20000100800 */
[----:B------:R-:W-:-:S03]  /*c210*/  USHF.R.S32.HI UR61, URZ, 0x1f, UR34 ;  /* 0x0000001f3f3d7899 */ /* 0x000fc60008011422 */
[----:B------:R3:W-:Y:S01]  /*c220*/  STL [R1+0x1648], R4 ;  /* 0x0016480401007387 */ /* 0x0007e20000100800 */
[----:B-1----:R-:W-:Y:S02]  /*c230*/  IADD3 R6, P3, R22, UR34, RZ ;  /* 0x0000002216067c10 */ /* 0x002fe4000ff7e0ff */
[----:B--2---:R-:W-:-:S03]  /*c240*/  IADD3 R5, P2, R21, UR34, RZ ;  /* 0x0000002215057c10 */ /* 0x004fc6000ff5e0ff */
[----:B------:R1:W-:Y:S01]  /*c250*/  STL [R1+0x1650], R6 ;  /* 0x0016500601007387 */ /* 0x0003e20000100800 */
[----:B---3--:R-:W-:-:S03]  /*c260*/  IADD3 R4, P1, R20, UR34, RZ ;  /* 0x0000002214047c10 */ /* 0x008fc6000ff3e0ff */
[----:B------:R2:W-:Y:S04]  /*c270*/  STL [R1+0x1658], R5 ;  /* 0x0016580501007387 */ /* 0x0005e80000100800 */
[----:B------:R3:W-:Y:S01]  /*c280*/  STL [R1+0x1660], R4 ;  /* 0x0016600401007387 */ /* 0x0007e20000100800 */
[----:B-1----:R-:W-:Y:S02]  /*c290*/  IADD3 R6, P0, R19, UR34, RZ ;  /* 0x0000002213067c10 */ /* 0x002fe4000ff1e0ff */
[----:B--2---:R-:W-:-:S03]  /*c2a0*/  IADD3.X R5, R18, UR61, RZ, P6, !PT ;  /* 0x0000003d12057c10 */ /* 0x004fc6000b7fe4ff */
[----:B------:R1:W-:Y:S01]  /*c2b0*/  STL [R1+0x1668], R6 ;  /* 0x0016680601007387 */ /* 0x0003e20000100800 */
[----:B---3--:R-:W-:-:S03]  /*c2c0*/  IADD3 R4, P6, R17, UR34, RZ ;  /* 0x0000002211047c10 */ /* 0x008fc6000ffde0ff */
[----:B------:R-:W-:Y:S04]  /*c2d0*/  STL [R1+0x1634], R5 ;  /* 0x0016340501007387 */ /* 0x000fe80000100800 */
[----:B------:R2:W-:Y:S01]  /*c2e0*/  STL [R1+0x1670], R4 ;  /* 0x0016700401007387 */ /* 0x0005e20000100800 */
[----:B-1----:R-:W-:Y:S02]  /*c2f0*/  IADD3.X R6, R15, UR61, RZ, P4, !PT ;  /* 0x0000003d0f067c10 */ /* 0x002fe4000a7fe4ff */
[----:B--2---:R-:W-:Y:S02]  /*c300*/  IADD3.X R4, R16, UR61, RZ, P5, !PT ;  /* 0x0000003d10047c10 */ /* 0x004fe4000affe4ff */
[----:B------:R-:W-:-:S03]  /*c310*/  IADD3.X R5, R14, UR61, RZ, P3, !PT ;  /* 0x0000003d0e057c10 */ /* 0x000fc60009ffe4ff */
[----:B------:R1:W-:Y:S01]  /*c320*/  STL [R1+0x163c], R4 ;  /* 0x00163c0401007387 */ /* 0x0003e20000100800 */
[----:B------:R-:W-:-:S03]  /*c330*/  UIMAD UR34, UR5, 0x2e, URZ ;  /* 0x0000002e052278a4 */ /* 0x000fc6000f8e023f */
[----:B------:R2:W-:Y:S01]  /*c340*/  STL [R1+0x1644], R6 ;  /* 0x0016440601007387 */ /* 0x0005e20000100800 */
[----:B-1----:R-:W-:-:S03]  /*c350*/  IADD3.X R4, R13, UR61, RZ, P2, !PT ;  /* 0x0000003d0d047c10 */ /* 0x002fc600097fe4ff */
[----:B------:R1:W-:Y:S01]  /*c360*/  STL [R1+0x164c], R5 ;  /* 0x00164c0501007387 */ /* 0x0003e20000100800 */
[----:B--2---:R-:W-:-:S03]  /*c370*/  IADD3.X R6, R12, UR61, RZ, P1, !PT ;  /* 0x0000003d0c067c10 */ /* 0x004fc60008ffe4ff */
[----:B------:R2:W-:Y:S01]  /*c380*/  STL [R1+0x1654], R4 ;  /* 0x0016540401007387 */ /* 0x0005e20000100800 */
[----:B-1----:R-:W-:-:S03]  /*c390*/  IADD3.X R5, R11, UR61, RZ, P0, !PT ;  /* 0x0000003d0b057c10 */ /* 0x002fc600087fe4ff */
[----:B------:R1:W-:Y:S01]  /*c3a0*/  STL [R1+0x165c], R6 ;  /* 0x00165c0601007387 */ /* 0x0003e20000100800 */
[----:B--2---:R-:W-:-:S03]  /*c3b0*/  IADD3.X R4, R10, UR61, RZ, P6, !PT ;  /* 0x0000003d0a047c10 */ /* 0x004fc6000b7fe4ff */
        /* <DEDUP_REMOVED lines=13> */
[----:B------:R2:W-:Y:S01]  /*c490*/  STL [R1+0x1698], R5 ;  /* 0x0016980501007387 */ /* 0x0005e20000100800 */
[----:B------:R-:W-:-:S03]  /*c4a0*/  LOP3.LUT R2, R2, 0x30, R26, 0xf8, !PT ;  /* 0x0000003002027812 */ /* 0x000fc600078ef81a */
[----:B------:R3:W-:Y:S01]  /*c4b0*/  STL [R1+0x16a0], R4 ;  /* 0x0016a00401007387 */ /* 0x0007e20000100800 */
[----:B-1----:R-:W-:Y:S02]  /*c4c0*/  IADD3 R6, P0, R19, UR34, RZ ;  /* 0x0000002213067c10 */ /* 0x002fe4000ff1e0ff */
[----:B------:R-:W-:Y:S02]  /*c4d0*/  LOP3.LUT R3, R2, 0x30, R3, 0x78, !PT ;  /* 0x0000003002037812 */ /* 0x000fe400078e7803 */
[----:B--2---:R-:W-:Y:S01]  /*c4e0*/  IADD3.X R5, R18, UR61, RZ, P6, !PT ;  /* 0x0000003d12057c10 */ /* 0x004fe2000b7fe4ff */
[----:B------:R-:W-:Y:S01]  /*c4f0*/  STL [R1+0x16a8], R6 ;  /* 0x0016a80601007387 */ /* 0x000fe20000100800 */
[----:B------:R-:W-:Y:S02]  /*c500*/  IADD3.X R2, R16, UR61, RZ, P5, !PT ;  /* 0x0000003d10027c10 */ /* 0x000fe4000affe4ff */
[----:B---3--:R-:W-:Y:S01]  /*c510*/  IADD3 R4, P6, R17, UR34, RZ ;  /* 0x0000002211047c10 */ /* 0x008fe2000ffde0ff */
[----:B------:R-:W-:Y:S01]  /*c520*/  STL [R1+0x1674], R5 ;  /* 0x0016740501007387 */ /* 0x000fe20000100800 */
[----:B0-----:R-:W-:Y:S01]  /*c530*/  VIADD R27, R27, 0x3f ;  /* 0x0000003f1b1b7836 */ /* 0x001fe20000000000 */
[----:B------:R-:W-:-:S02]  /*c540*/  ULDC UR34, c[0x0][0x238] ;  /* 0x00008e0000227ab9 */ /* 0x000fc40000000800 */
[----:B------:R0:W-:Y:S04]  /*c550*/  STL [R1+0x16b0], R4 ;  /* 0x0016b00401007387 */ /* 0x0001e80000100800 */
[----:B------:R1:W-:Y:S04]  /*c560*/  STL [R1+0xfc0], R3 ;  /* 0x000fc00301007387 */ /* 0x0003e80000100800 */
[----:B------:R2:W-:Y:S01]  /*c570*/  STL [R1+0x167c], R2 ;  /* 0x00167c0201007387 */ /* 0x0005e20000100800 */
[----:B0-----:R-:W-:Y:S02]  /*c580*/  IADD3.X R4, R15, UR61, RZ, P4, !PT ;  /* 0x0000003d0f047c10 */ /* 0x001fe4000a7fe4ff */
[----:B-1----:R-:W-:-:S03]  /*c590*/  IADD3.X R3, R14, UR61, RZ, P3, !PT ;  /* 0x0000003d0e037c10 */ /* 0x002fc60009ffe4ff */
[----:B------:R0:W-:Y:S01]  /*c5a0*/  STL [R1+0x1684], R4 ;  /* 0x0016840401007387 */ /* 0x0001e20000100800 */
[----:B--2---:R-:W-:-:S03]  /*c5b0*/  IADD3.X R2, R13, UR61, RZ, P2, !PT ;  /* 0x0000003d0d027c10 */ /* 0x004fc600097fe4ff */
        /* <DEDUP_REMOVED lines=8> */
[----:B0-----:R-:W-:Y:S02]  /*c640*/  IADD3 R4, P6, R25, UR10, RZ ;  /* 0x0000000a19047c10 */ /* 0x001fe4000ffde0ff */
[----:B-1----:R-:W-:-:S03]  /*c650*/  IADD3 R3, P5, R24, UR10, RZ ;  /* 0x0000000a18037c10 */ /* 0x002fc6000ffbe0ff */
[----:B------:R0:W-:Y:S01]  /*c660*/  STL [R1+0x16b8], R4 ;  /* 0x0016b80401007387 */ /* 0x0001e20000100800 */
[----:B--2---:R-:W-:-:S03]  /*c670*/  IADD3 R2, P4, R23, UR10, RZ ;  /* 0x0000000a17027c10 */ /* 0x004fc6000ff9e0ff */
[----:B------:R1:W-:Y:S01]  /*c680*/  STL [R1+0x16c0], R3 ;  /* 0x0016c00301007387 */ /* 0x0003e20000100800 */
[----:B------:R-:W-:-:S03]  /*c690*/  USHF.R.S32.HI UR61, URZ, 0x1f, UR10 ;  /* 0x0000001f3f3d7899 */ /* 0x000fc6000801140a */
[----:B------:R2:W-:Y:S01]  /*c6a0*/  STL [R1+0x16c8], R2 ;  /* 0x0016c80201007387 */ /* 0x0005e20000100800 */
[----:B0-----:R-:W-:Y:S02]  /*c6b0*/  IADD3 R4, P3, R22, UR10, RZ ;  /* 0x0000000a16047c10 */ /* 0x001fe4000ff7e0ff */
[----:B-1----:R-:W-:-:S03]  /*c6c0*/  IADD3 R3, P2, R21, UR10, RZ ;  /* 0x0000000a15037c10 */ /* 0x002fc6000ff5e0ff */
[----:B------:R0:W-:Y:S01]  /*c6d0*/  STL [R1+0x16d0], R4 ;  /* 0x0016d00401007387 */ /* 0x0001e20000100800 */
[----:B--2---:R-:W-:-:S03]  /*c6e0*/  IADD3 R2, P1, R20, UR10, RZ ;  /* 0x0000000a14027c10 */ /* 0x004fc6000ff3e0ff */
[----:B------:R1:W-:Y:S04]  /*c6f0*/  STL [R1+0x16d8], R3 ;  /* 0x0016d80301007387 */ /* 0x0003e80000100800 */
[----:B------:R2:W-:Y:S01]  /*c700*/  STL [R1+0x16e0], R2 ;  /* 0x0016e00201007387 */ /* 0x0005e20000100800 */
[----:B0-----:R-:W-:Y:S02]  /*c710*/  IADD3 R4, P0, R19, UR10, RZ ;  /* 0x0000000a13047c10 */ /* 0x001fe4000ff1e0ff */
[----:B-1----:R-:W-:-:S03]  /*c720*/  IADD3.X R3, R18, UR61, RZ, P6, !PT ;  /* 0x0000003d12037c10 */ /* 0x002fc6000b7fe4ff */
[----:B------:R-:W-:Y:S01]  /*c730*/  STL [R1+0x16e8], R4 ;  /* 0x0016e80401007387 */ /* 0x000fe20000100800 */
[----:B--2---:R-:W-:-:S03]  /*c740*/  IADD3 R2, P6, R17, UR10, RZ ;  /* 0x0000000a11027c10 */ /* 0x004fc6000ffde0ff */
[----:B------:R-:W-:Y:S01]  /*c750*/  STL [R1+0x16b4], R3 ;  /* 0x0016b40301007387 */ /* 0x000fe20000100800 */
[----:B------:R-:W-:Y:S01]  /*c760*/  SHF.R.S32.HI R26, RZ, 0x1f, R27 ;  /* 0x0000001fff1a7819 */ /* 0x000fe2000001141b */
[----:B------:R-:W-:Y:S02]  /*c770*/  USHF.R.S32.HI UR12, URZ, 0x1f, UR12 ;  /* 0x0000001f3f0c7899 */ /* 0x000fe4000801140c */
[----:B------:R0:W-:Y:S01]  /*c780*/  STL [R1+0x16f0], R2 ;  /* 0x0016f00201007387 */ /* 0x0001e20000100800 */
[----:B------:R-:W-:-:S03]  /*c790*/  ULDC UR10, c[0x0][0x238] ;  /* 0x00008e00000a7ab9 */ /* 0x000fc60000000800 */
[----:B------:R-:W-:Y:S04]  /*c7a0*/  STL [R1+0x10e8], RZ ;  /* 0x0010e8ff01007387 */ /* 0x000fe80000100800 */
        /* <DEDUP_REMOVED lines=503> */
[----:B------:R-:W-:Y:S01]  /*e720*/  STL [R1+0x82c], RZ ;  /* 0x00082cff01007387 */ /* 0x000fe20000100800 */
[----:B0-----:R-:W-:-:S03]  /*e730*/  IADD3.X R2, R16, UR61, RZ, P5, !PT ;  /* 0x0000003d10027c10 */ /* 0x001fc6000affe4ff */
[----:B------:R-:W-:Y:S04]  /*e740*/  STL [R1+0x810], RZ ;  /* 0x000810ff01007387 */ /* 0x000fe80000100800 */
[----:B------:R-:W-:Y:S04]  /*e750*/  STL [R1+0x814], RZ ;  /* 0x000814ff01007387 */ /* 0x000fe80000100800 */
[----:B------:R-:W-:Y:S04]  /*e760*/  STL [R1+0x818], RZ ;  /* 0x000818ff01007387 */ /* 0x000fe80000100800 */
[----:B------:R-:W-:Y:S01]  /*e770*/  STL [R1+0x81c], RZ ;  /* 0x00081cff01007387 */ /* 0x000fe20000100800 */
[----:B------:R-:W-:-:S03]  /*e780*/  IADD3.X R4, R15, UR61, RZ, P4, !PT ;  /* 0x0000003d0f047c10 */ /* 0x000fc6000a7fe4ff */
[----:B------:R-:W-:Y:S01]  /*e790*/  STL [R1+0xa0], RZ ;  /* 0x0000a0ff01007387 */ /* 0x000fe20000100800 */
[----:B------:R-:W-:-:S03]  /*e7a0*/  IADD3.X R3, R14, UR61, RZ, P3, !PT ;  /* 0x0000003d0e037c10 */ /* 0x000fc60009ffe4ff */
[----:B------:R-:W-:Y:S04]  /*e7b0*/  STL [R1+0xa4], RZ ;  /* 0x0000a4ff01007387 */ /* 0x000fe80000100800 */
[----:B------:R-:W-:Y:S04]  /*e7c0*/  STL [R1+0xa8], RZ ;  /* 0x0000a8ff01007387 */ /* 0x000fe80000100800 */
[----:B------:R-:W-:Y:S04]  /*e7d0*/  STL [R1+0xac], RZ ;  /* 0x0000acff01007387 */ /* 0x000fe80000100800 */
[----:B------:R0:W-:Y:S04]  /*e7e0*/  STL [R1+0x16bc], R2 ;  /* 0x0016bc0201007387 */ /* 0x0001e80000100800 */
[----:B------:R1:W-:Y:S01]  /*e7f0*/  STL [R1+0x16c4], R4 ;  /* 0x0016c40401007387 */ /* 0x0003e20000100800 */
[----:B0-----:R-:W-:-:S03]  /*e800*/  IADD3.X R2, R13, UR61, RZ, P2, !PT ;  /* 0x0000003d0d027c10 */ /* 0x001fc600097fe4ff */
[----:B------:R0:W-:Y:S01]  /*e810*/  STL [R1+0x16cc], R3 ;  /* 0x0016cc0301007387 */ /* 0x0001e20000100800 */
[----:B-1----:R-:W-:-:S03]  /*e820*/  IADD3.X R4, R12, UR61, RZ, P1, !PT ;  /* 0x0000003d0c047c10 */ /* 0x002fc60008ffe4ff */
[----:B------:R1:W-:Y:S01]  /*e830*/  STL [R1+0x16d4], R2 ;  /* 0x0016d40201007387 */ /* 0x0003e20000100800 */
[----:B0-----:R-:W-:-:S03]  /*e840*/  IADD3.X R3, R11, UR61, RZ, P0, !PT ;  /* 0x0000003d0b037c10 */ /* 0x001fc600087fe4ff */
[----:B------:R0:W-:Y:S01]  /*e850*/  STL [R1+0x16dc], R4 ;  /* 0x0016dc0401007387 */ /* 0x0001e20000100800 */
[----:B-1----:R-:W-:-:S03]  /*e860*/  IADD3.X R2, R10, UR61, RZ, P6, !PT ;  /* 0x0000003d0a027c10 */ /* 0x002fc6000b7fe4ff */
[----:B------:R1:W-:Y:S04]  /*e870*/  STL [R1+0x16e4], R3 ;  /* 0x0016e40301007387 */ /* 0x0003e80000100800 */
[----:B------:R2:W-:Y:S01]  /*e880*/  STL [R1+0x16ec], R2 ;  /* 0x0016ec0201007387 */ /* 0x0005e20000100800 */
[----:B0-----:R-:W-:Y:S01]  /*e890*/  IADD3 R4, P6, R25, UR6, RZ ;  /* 0x0000000619047c10 */ /* 0x001fe2000ffde0ff */
[----:B------:R-:W-:Y:S02]  /*e8a0*/  USHF.R.S32.HI UR61, URZ, 0x1f, UR6 ;  /* 0x0000001f3f3d7899 */ /* 0x000fe40008011406 */
[----:B-1----:R-:W-:Y:S02]  /*e8b0*/  IADD3 R3, P4, R23, UR6, RZ ;  /* 0x0000000617037c10 */ /* 0x002fe4000ff9e0ff */
[----:B--2---:R-:W-:Y:S01]  /*e8c0*/  IADD3 R2, P5, R24, UR6, RZ ;  /* 0x0000000618027c10 */ /* 0x004fe2000ffbe0ff */
[----:B------:R0:W-:Y:S04]  /*e8d0*/  STL [R1+0x16f8], R4 ;  /* 0x0016f80401007387 */ /* 0x0001e80000100800 */
[----:B------:R1:W-:Y:S01]  /*e8e0*/  STL [R1+0x1700], R2 ;  /* 0x0017000201007387 */ /* 0x0003e20000100800 */
[----:B0-----:R-:W-:-:S03]  /*e8f0*/  IADD3 R4, P3, R22, UR6, RZ ;  /* 0x0000000616047c10 */ /* 0x001fc6000ff7e0ff */
[----:B------:R0:W-:Y:S01]  /*e900*/  STL [R1+0x1708], R3 ;  /* 0x0017080301007387 */ /* 0x0001e20000100800 */
[----:B-1----:R-:W-:-:S03]  /*e910*/  IADD3 R2, P2, R21, UR6, RZ ;  /* 0x0000000615027c10 */ /* 0x002fc6000ff5e0ff */
[----:B------:R1:W-:Y:S04]  /*e920*/  STL [R1+0x1710], R4 ;  /* 0x0017100401007387 */ /* 0x0003e80000100800 */
[----:B------:R2:W-:Y:S01]  /*e930*/  STL [R1+0x1718], R2 ;  /* 0x0017180201007387 */ /* 0x0005e20000100800 */
[----:B0-----:R-:W-:Y:S02]  /*e940*/  IADD3 R3, P1, R20, UR6, RZ ;  /* 0x0000000614037c10 */ /* 0x001fe4000ff3e0ff */
[----:B-1----:R-:W-:-:S03]  /*e950*/  IADD3 R4, P0, R19, UR6, RZ ;  /* 0x0000000613047c10 */ /* 0x002fc6000ff1e0ff */
[----:B------:R0:W-:Y:S01]  /*e960*/  STL [R1+0x1720], R3 ;  /* 0x0017200301007387 */ /* 0x0001e20000100800 */
[----:B--2---:R-:W-:-:S03]  /*e970*/  IADD3.X R2, R18, UR61, RZ, P6, !PT ;  /* 0x0000003d12027c10 */ /* 0x004fc6000b7fe4ff */
[----:B------:R1:W-:Y:S04]  /*e980*/  STL [R1+0x1728], R4 ;  /* 0x0017280401007387 */ /* 0x0003e80000100800 */
[----:B------:R2:W-:Y:S01]  /*e990*/  STL [R1+0x16f4], R2 ;  /* 0x0016f40201007387 */ /* 0x0005e20000100800 */
[----:B0-----:R-:W-:Y:S02]  /*e9a0*/  IADD3 R3, P6, R17, UR6, RZ ;  /* 0x0000000611037c10 */ /* 0x001fe4000ffde0ff */
[----:B-1----:R-:W-:Y:S02]  /*e9b0*/  IADD3.X R4, R15, UR61, RZ, P4, !PT ;  /* 0x0000003d0f047c10 */ /* 0x002fe4000a7fe4ff */
[----:B--2---:R-:W-:Y:S01]  /*e9c0*/  IADD3.X R2, R16, UR61, RZ, P5, !PT ;  /* 0x0000003d10027c10 */ /* 0x004fe2000affe4ff */
[----:B------:R0:W-:Y:S04]  /*e9d0*/  STL [R1+0x1730], R3 ;  /* 0x0017300301007387 */ /* 0x0001e80000100800 */
[----:B------:R1:W-:Y:S01]  /*e9e0*/  STL [R1+0x16fc], R2 ;  /* 0x0016fc0201007387 */ /* 0x0003e20000100800 */
[----:B0-----:R-:W-:-:S03]  /*e9f0*/  IADD3.X R3, R14, UR61, RZ, P3, !PT ;  /* 0x0000003d0e037c10 */ /* 0x001fc60009ffe4ff */
[----:B------:R0:W-:Y:S01]  /*ea00*/  STL [R1+0x1704], R4 ;  /* 0x0017040401007387 */ /* 0x0001e20000100800 */
[----:B-1----:R-:W-:-:S03]  /*ea10*/  IADD3.X R2, R13, UR61, RZ, P2, !PT ;  /* 0x0000003d0d027c10 */ /* 0x002fc600097fe4ff */
        /* <DEDUP_REMOVED lines=652> */
[----:B------:R0:W-:Y:S04]  /*112e0*/  STL [R1+0x1bfc], R3 ;  /* 0x001bfc0301007387 */ /* 0x0001e80000100800 */
[----:B------:R1:W-:Y:S01]  /*112f0*/  STL [R1+0x1c3c], R2 ;  /* 0x001c3c0201007387 */ /* 0x0003e20000100800 */
[----:B0-----:R-:W-:Y:S02]  /*11300*/  IADD3.X R3, R16, UR45, RZ, P5, !PT ;  /* 0x0000002d10037c10 */ /* 0x001fe4000affe4ff */
[----:B-1----:R-:W-:-:S03]  /*11310*/  IADD3.X R2, R15, UR45, RZ, P4, !PT ;  /* 0x0000002d0f027c10 */ /* 0x002fc6000a7fe4ff */
[----:B------:R0:W-:Y:S01]  /*11320*/  STL [R1+0x1c04], R3 ;  /* 0x001c040301007387 */ /* 0x0001e20000100800 */
[----:B------:R-:W-:-:S03]  /*11330*/  IADD3.X R4, R14, UR45, RZ, P3, !PT ;  /* 0x0000002d0e047c10 */ /* 0x000fc60009ffe4ff */
[----:B------:R1:W-:Y:S01]  /*11340*/  STL [R1+0x1c0c], R2 ;  /* 0x001c0c0201007387 */ /* 0x0003e20000100800 */
[----:B0-----:R-:W-:-:S03]  /*11350*/  IADD3.X R3, R13, UR45, RZ, P2, !PT ;  /* 0x0000002d0d037c10 */ /* 0x001fc600097fe4ff */
[----:B------:R-:W-:Y:S01]  /*11360*/  STL [R1+0x1c14], R4 ;  /* 0x001c140401007387 */ /* 0x000fe20000100800 */
[----:B-1----:R-:W-:-:S03]  /*11370*/  IADD3.X R2, R12, UR45, RZ, P1, !PT ;  /* 0x0000002d0c027c10 */ /* 0x002fc60008ffe4ff */
[----:B------:R0:W-:Y:S04]  /*11380*/  STL [R1+0x1c1c], R3 ;  /* 0x001c1c0301007387 */ /* 0x0001e80000100800 */
[----:B------:R1:W-:Y:S01]  /*11390*/  STL [R1+0x1c24], R2 ;  /* 0x001c240201007387 */ /* 0x0003e20000100800 */
[----:B0-----:R-:W-:Y:S02]  /*113a0*/  IADD3.X R3, R11, UR45, RZ, P0, !PT ;  /* 0x0000002d0b037c10 */ /* 0x001fe400087fe4ff */
[----:B-1----:R-:W-:-:S03]  /*113b0*/  IADD3.X R2, R10, UR45, RZ, P6, !PT ;  /* 0x0000002d0a027c10 */ /* 0x002fc6000b7fe4ff */
[----:B------:R0:W-:Y:S01]  /*113c0*/  STL [R1+0x1c2c], R3 ;  /* 0x001c2c0301007387 */ /* 0x0001e20000100800 */
[----:B------:R-:W-:Y:S02]  /*113d0*/  LEA.HI R26, R26, R27, RZ, 0x6 ;  /* 0x0000001b1a1a7211 */ /* 0x000fe400078f30ff */
[----:B------:R-:W-:Y:S01]  /*113e0*/  IADD3 R4, P6, R25, UR15, RZ ;  /* 0x0000000f19047c10 */ /* 0x000fe2000ffde0ff */
[----:B------:R1:W-:Y:S01]  /*113f0*/  STL [R1+0x1c38], R2 ;  /* 0x001c380201007387 */ /* 0x0003e20000100800 */
[----:B------:R-:W-:-:S03]  /*11400*/  USHF.R.S32.HI UR21, URZ, 0x1f, UR15 ;  /* 0x0000001f3f157899 */ /* 0x000fc6000801140f */
[----:B------:R2:W-:Y:S01]  /*11410*/  STL [R1+0x1c44], R4 ;  /* 0x001c440401007387 */ /* 0x0005e20000100800 */
[----:B0-----:R-:W-:Y:S02]  /*11420*/  SHF.R.S32.HI R3, RZ, 0x6, R26 ;  /* 0x00000006ff037819 */ /* 0x001fe4000001141a */
[----:B-1----:R-:W-:Y:S02]  /*11430*/  IADD3 R2, P5, R24, UR15, RZ ;  /* 0x0000000f18027c10 */ /* 0x002fe4000ffbe0ff */
[----:B------:R-:W-:Y:S02]  /*11440*/  IADD3 R3, P4, R23, UR15, RZ ;  /* 0x0000000f17037c10 */ /* 0x000fe4000ff9e0ff */
[----:B--2---:R-:W-:Y:S01]  /*11450*/  IADD3 R4, P3, R22, UR15, RZ ;  /* 0x0000000f16047c10 */ /* 0x004fe2000ff7e0ff */
[----:B------:R0:W-:Y:S04]  /*11460*/  STL [R1+0x1c50], R2 ;  /* 0x001c500201007387 */ /* 0x0001e80000100800 */
[----:B------:R1:W-:Y:S01]  /*11470*/  STL [R1+0x1c58], R3 ;  /* 0x001c580301007387 */ /* 0x0003e20000100800 */
[----:B0-----:R-:W-:-:S03]  /*11480*/  IADD3 R2, P2, R21, UR15, RZ ;  /* 0x0000000f15027c10 */ /* 0x001fc6000ff5e0ff */
[----:B------:R0:W-:Y:S01]  /*11490*/  STL [R1+0x1c60], R4 ;  /* 0x001c600401007387 */ /* 0x0001e20000100800 */
[----:B-1----:R-:W-:-:S03]  /*114a0*/  IADD3 R3, P1, R20, UR15, RZ ;  /* 0x0000000f14037c10 */ /* 0x002fc6000ff3e0ff */
[----:B------:R1:W-:Y:S01]  /*114b0*/  STL [R1+0x1c68], R2 ;  /* 0x001c680201007387 */ /* 0x0003e20000100800 */
[----:B0-----:R-:W-:-:S03]  /*114c0*/  IADD3 R4, P0, R19, UR15, RZ ;  /* 0x0000000f13047c10 */ /* 0x001fc6000ff1e0ff */
[----:B------:R0:W-:Y:S01]  /*114d0*/  STL [R1+0x1c74], R3 ;  /* 0x001c740301007387 */ /* 0x0001e20000100800 */
[----:B-1----:R-:W-:-:S03]  /*114e0*/  IADD3.X R2, R18, UR21, RZ, P6, !PT ;  /* 0x0000001512027c10 */ /* 0x002fc6000b7fe4ff */
        /* <DEDUP_REMOVED lines=18> */
[C---:B0-----:R-:W-:Y:S02]  /*11610*/  LOP3.LUT R4, R0.reuse, 0x430, RZ, 0x3c, !PT ;  /* 0x0000043000047812 */ /* 0x041fe400078e3cff */
[C---:B------:R-:W-:Y:S02]  /*11620*/  LOP3.LUT R4, R0.reuse, 0x60, RZ, 0x3c, !PT ;  /* 0x0000006000047812 */ /* 0x040fe400078e3cff */
[C---:B-1----:R-:W-:Y:S02]  /*11630*/  LOP3.LUT R3, R0.reuse, 0x410, RZ, 0x3c, !PT ;  /* 0x0000041000037812 */ /* 0x042fe400078e3cff */
[----:B--2---:R-:W-:-:S02]  /*11640*/  LOP3.LUT R2, R0, 0x20, RZ, 0x3c, !PT ;  /* 0x0000002000027812 */ /* 0x004fc400078e3cff */
[C---:B------:R-:W-:Y:S02]  /*11650*/  LOP3.LUT R2, R0.reuse, 0x450, RZ, 0x3c, !PT ;  /* 0x0000045000027812 */ /* 0x040fe400078e3cff */
[----:B------:R-:W-:Y:S02]  /*11660*/  IADD3 R2, P6, R25, UR11, RZ ;  /* 0x0000000b19027c10 */ /* 0x000fe4000ffde0ff */
[C---:B------:R-:W-:Y:S02]  /*11670*/  LOP3.LUT R3, R0.reuse, 0x40, RZ, 0x3c, !PT ;  /* 0x0000004000037812 */ /* 0x040fe400078e3cff */
[----:B------:R-:W-:Y:S01]  /*11680*/  LOP3.LUT R3, R0, 0x470, RZ, 0x3c, !PT ;  /* 0x0000047000037812 */ /* 0x000fe200078e3cff */
[----:B------:R0:W-:Y:S01]  /*11690*/  STL [R1+0x1c8c], R2 ;  /* 0x001c8c0201007387 */ /* 0x0001e20000100800 */
[----:B------:R-:W-:Y:S02]  /*116a0*/  IADD3 R4, P5, R24, UR11, RZ ;  /* 0x0000000b18047c10 */ /* 0x000fe4000ffbe0ff */
[----:B------:R-:W-:Y:S01]  /*116b0*/  IADD3 R3, P4, R23, UR11, RZ ;  /* 0x0000000b17037c10 */ /* 0x000fe2000ff9e0ff */
[----:B------:R-:W-:-:S02]  /*116c0*/  USHF.R.S32.HI UR6, URZ, 0x1f, UR11 ;  /* 0x0000001f3f067899 */ /* 0x000fc4000801140b */
[----:B------:R1:W-:Y:S01]  /*116d0*/  STL [R1+0x1c94], R4 ;  /* 0x001c940401007387 */ /* 0x0003e20000100800 */
[----:B0-----:R-:W-:-:S03]  /*116e0*/  IADD3 R2, P3, R22, UR11, RZ ;  /* 0x0000000b16027c10 */ /* 0x001fc6000ff7e0ff */
[----:B------:R0:W-:Y:S04]  /*116f0*/  STL [R1+0x1c9c], R3 ;  /* 0x001c9c0301007387 */ /* 0x0001e80000100800 */
[----:B------:R2:W-:Y:S01]  /*11700*/  STL [R1+0x1ca4], R2 ;  /* 0x001ca40201007387 */ /* 0x0005e20000100800 */
[----:B-1----:R-:W-:Y:S02]  /*11710*/  IADD3 R4, P2, R21, UR11, RZ ;  /* 0x0000000b15047c10 */ /* 0x002fe4000ff5e0ff */
[----:B0-----:R-:W-:-:S03]  /*11720*/  IADD3 R3, P1, R20, UR11, RZ ;  /* 0x0000000b14037c10 */ /* 0x001fc6000ff3e0ff */
[----:B------:R0:W-:Y:S01]  /*11730*/  STL [R1+0x1cac], R4 ;  /* 0x001cac0401007387 */ /* 0x0001e20000100800 */
[----:B--2---:R-:W-:-:S03]  /*11740*/  IADD3 R2, P0, R19, UR11, RZ ;  /* 0x0000000b13027c10 */ /* 0x004fc6000ff1e0ff */
[----:B------:R1:W-:Y:S04]  /*11750*/  STL [R1+0x1cb4], R3 ;  /* 0x001cb40301007387 */ /* 0x0003e80000100800 */
[----:B------:R2:W-:Y:S01]  /*11760*/  STL [R1+0x1cbc], R2 ;  /* 0x001cbc0201007387 */ /* 0x0005e20000100800 */
[----:B0-----:R-:W-:Y:S02]  /*11770*/  IADD3.X R4, R18, UR6, RZ, P6, !PT ;  /* 0x0000000612047c10 */ /* 0x001fe4000b7fe4ff */
[----:B-1----:R-:W-:-:S03]  /*11780*/  IADD3 R3, P6, R17, UR11, RZ ;  /* 0x0000000b11037c10 */ /* 0x002fc6000ffde0ff */
[----:B------:R0:W-:Y:S01]  /*11790*/  STL [R1+0x1c88], R4 ;  /* 0x001c880401007387 */ /* 0x0001e20000100800 */
[----:B--2---:R-:W-:-:S03]  /*117a0*/  IADD3.X R2, R16, UR6, RZ, P5, !PT ;  /* 0x0000000610027c10 */ /* 0x004fc6000affe4ff */
[----:B------:R1:W-:Y:S04]  /*117b0*/  STL [R1+0x1cc4], R3 ;  /* 0x001cc40301007387 */ /* 0x0003e80000100800 */
[----:B------:R2:W-:Y:S01]  /*117c0*/  STL [R1+0x1c90], R2 ;  /* 0x001c900201007387 */ /* 0x0005e20000100800 */
[----:B0-----:R-:W-:Y:S02]  /*117d0*/  IADD3 R4, P5, R25, UR8, RZ ;  /* 0x0000000819047c10 */ /* 0x001fe4000ffbe0ff */
[----:B-1----:R-:W-:-:S03]  /*117e0*/  IADD3.X R3, R15, UR6, RZ, P4, !PT ;  /* 0x000000060f037c10 */ /* 0x002fc6000a7fe4ff */
        /* <DEDUP_REMOVED lines=14> */
[----:B------:R1:W-:Y:S01]  /*118d0*/  STL [R1+0x1cb0], R3 ;  /* 0x001cb00301007387 */ /* 0x0003e20000100800 */
[----:B------:R-:W-:-:S03]  /*118e0*/  USHF.R.S32.HI UR13, URZ, 0x1f, UR8 ;  /* 0x0000001f3f0d7899 */ /* 0x000fc60008011408 */
        /* <DEDUP_REMOVED lines=29> */
[----:B------:R1:W-:Y:S01]  /*11ac0*/  STL [R1+0x1d24], R3 ;  /* 0x001d240301007387 */ /* 0x0003e20000100800 */
[----:B------:R-:W-:-:S03]  /*11ad0*/  USHF.R.S32.HI UR25, URZ, 0x1f, UR54 ;  /* 0x0000001f3f197899 */ /* 0x000fc60008011436 */
        /* <DEDUP_REMOVED lines=34> */
[----:B--2---:R-:W-:Y:S01]  /*11d00*/  IADD3.X R2, R11, UR25, RZ, P5, !PT ;  /* 0x000000190b027c10 */ /* 0x004fe2000affe4ff */
[----:B------:R-:W-:Y:S02]  /*11d10*/  USHF.R.S32.HI UR55, URZ, 0x1f, UR52 ;  /* 0x0000001f3f377899 */ /* 0x000fe40008011434 */
        /* <DEDUP_REMOVED lines=614> */
[----:B-1----:R-:W-:Y:S02]  /*14380*/  IADD3.X R3, R11, UR12, RZ, P0, !PT ;  /* 0x0000000c0b037c10 */ /* 0x002fe400087fe4ff */
[----:B--2---:R-:W-:Y:S01]  /*14390*/  IADD3.X R2, R10, UR12, RZ, P6, !PT ;  /* 0x0000000c0a027c10 */ /* 0x004fe2000b7fe4ff */
[----:B------:R0:W-:Y:S04]  /*143a0*/  STL [R1+0x21f8], R4 ;  /* 0x0021f80401007387 */ /* 0x0001e80000100800 */
[----:B------:R0:W-:Y:S04]  /*143b0*/  STL [R1+0x2208], R2 ;  /* 0x0022080201007387 */ /* 0x0001e80000100800 */
[----:B------:R0:W-:Y:S01]  /*143c0*/  STL [R1+0x2200], R3 ;  /* 0x0022000301007387 */ /* 0x0001e20000100800 */
[----:B------:R-:W-:-:S02]  /*143d0*/  USHF.L.U32 UR9, UR9, 0x6, URZ ;  /* 0x0000000609097899 */ /* 0x000fc4000800063f */
[----:B------:R-:W-:Y:S02]  /*143e0*/  USHF.L.U32 UR5, UR5, 0x6, URZ ;  /* 0x0000000605057899 */ /* 0x000fe4000800063f */
[----:B------:R-:W-:Y:S02]  /*143f0*/  USHF.R.S32.HI UR21, URZ, 0x1f, UR9 ;  /* 0x0000001f3f157899 */ /* 0x000fe40008011409 */
[----:B------:R-:W-:-:S12]  /*14400*/  USHF.R.S32.HI UR15, URZ, 0x1f, UR5 ;  /* 0x0000001f3f0f7899 */ /* 0x000fd80008011405 */
.L_x_2:
[----:B0-----:R-:W2:Y:S01]  /*14410*/  LDL R3, [R1+0xfd0] ;  /* 0x000fd00001037983 */ /* 0x001ea20000100800 */
[----:B------:R-:W0:Y:S03]  /*14420*/  LDC R14, c[0x0][0x230] ;  /* 0x00008c00ff0e7b82 */ /* 0x000e260000000800 */
[----:B-12---:R1:W-:Y:S04]  /*14430*/  STL [R1+0x4bdc], R3 ;  /* 0x004bdc0301007387 */ /* 0x0063e80000100800 */
[----:B------:R-:W2:Y:S04]  /*14440*/  LDL R2, [R1+0xfd4] ;  /* 0x000fd40001027983 */ /* 0x000ea80000100800 */
[----:B-1----:R-:W0:Y:S04]  /*14450*/  LDL R3, [R1+0x10e8] ;  /* 0x0010e80001037983 */ /* 0x002e280000100800 */
[----:B------:R-:W-:Y:S04]  /*14460*/  STL [R1+0x44d4], R12 ;  /* 0x0044d40c01007387 */ /* 0x000fe80000100800 */
        /* <DEDUP_REMOVED lines=450> */
[----:B------:R1:W-:Y:S04]  /*16090*/  STL [R1+0x4bd8], R13 ;  /* 0x004bd80d01007387 */ /* 0x0003e80000100800 */
        /* <DEDUP_REMOVED lines=22> */
[----:B-----5:R-:W-:Y:S04]  /*16200*/  STL [R1+0x431c], R0 ;  /* 0x00431c0001007387 */ /* 0x020fe80000100800 */
        /* <DEDUP_REMOVED lines=10> */
[----:B------:R-:W-:Y:S01]  /*162b0*/  STL [R1+0x4364], R0 ;  /* 0x0043640001007387 */ /* 0x000fe20000100800 */
[----:B0-----:R-:W-:-:S03]  /*162c0*/  IMAD R14, R3, -0x40, R14 ;  /* 0xffffffc0030e7824 */ /* 0x001fc600078e020e */
[----:B------:R-:W-:Y:S04]  /*162d0*/  STL [R1+0x436c], R0 ;  /* 0x00436c0001007387 */ /* 0x000fe80000100800 */
[----:B------:R-:W-:Y:S04]  /*162e0*/  STL [R1+0x4374], R0 ;  /* 0x0043740001007387 */ /* 0x000fe80000100800 */
[----:B------:R-:W-:Y:S04]  /*162f0*/  STL [R1+0x437c], R0 ;  /* 0x00437c0001007387 */ /* 0x000fe80000100800 */
[----:B------:R-:W-:Y:S04]  /*16300*/  STL [R1+0x4384], R0 ;  /* 0x0043840001007387 */ /* 0x000fe80000100800 */
[----:B------:R-:W2:Y:S01]  /*16310*/  LDL.LU R3, [R1+0x4bdc] ;  /* 0x004bdc0001037983 */ /* 0x000ea20000300800 */
[----:B------:R-:W-:-:S02]  /*16320*/  ISETP.GT.AND P0, PT, R14, RZ, PT ;  /* 0x000000ff0e00720c */ /* 0x000fc40003f04270 */
[----:B-1----:R-:W-:-:S11]  /*16330*/  PRMT R13, RZ, 0x7610, R13 ;  /* 0x00007610ff0d7816 */ /* 0x002fd6000000000d */
[----:B--2---:R-:W2:Y:S04]  /*16340*/  @P0 LDG.E.U8 R13, desc[UR32][R2.64] ;  /* 0x00000020020d0981 */ /* 0x004ea8000c1e1100 */
[----:B--2---:R0:W-:Y:S04]  /*16350*/  STL [R1+0xf94], R13 ;  /* 0x000f940d01007387 */ /* 0x0041e80000100800 */
[----:B0-----:R-:W2:Y:S04]  /*16360*/  LDL.LU R13, [R1+0x4bd8] ;  /* 0x004bd800010d7983 */ /* 0x001ea80000300800 */
[----:B------:R-:W3:Y:S04]  /*16370*/  LDL R2, [R1+0xfd8] ;  /* 0x000fd80001027983 */ /* 0x000ee80000100800 */
[----:B------:R-:W3:Y:S01]  /*16380*/  LDL R3, [R1+0xfdc] ;  /* 0x000fdc0001037983 */ /* 0x000ee20000100800 */
[----:B------:R-:W-:-:S02]  /*16390*/  PRMT R10, RZ, 0x7610, R10 ;  /* 0x00007610ff0a7816 */ /* 0x000fc4000000000a */
[----:B---3--:R-:W-:-:S04]  /*163a0*/  @P0 LOP3.LUT R3, R3, R2, RZ, 0x3c, !PT ;  /* 0x0000000203030212 */ /* 0x008fc800078e3cff */
[----:B------:R-:W-:-:S04]  /*163b0*/  @P0 LOP3.LUT R2, R3, R2, RZ, 0x3c, !PT ;  /* 0x0000000203020212 */ /* 0x000fc800078e3cff */
[----:B------:R-:W-:-:S05]  /*163c0*/  @P0 LOP3.LUT R3, R3, R2, RZ, 0x3c, !PT ;  /* 0x0000000203030212 */ /* 0x000fca00078e3cff */
[----:B------:R-:W3:Y:S04]  /*163d0*/  @P0 LDG.E.U8 R10, desc[UR32][R2.64] ;  /* 0x00000020020a0981 */ /* 0x000ee8000c1e1100 */
[----:B---3--:R0:W-:Y:S04]  /*163e0*/  STL [R1+0xf90], R10 ;  /* 0x000f900a01007387 */ /* 0x0081e80000100800 */
[----:B0-----:R-:W3:Y:S04]  /*163f0*/  LDL.LU R10, [R1+0x4bd4] ;  /* 0x004bd400010a7983 */ /* 0x001ee80000300800 */
[----:B------:R-:W4:Y:S04]  /*16400*/  LDL R2, [R1+0xfe0] ;  /* 0x000fe00001027983 */ /* 0x000f280000100800 */
[----:B------:R-:W4:Y:S01]  /*16410*/  LDL R3, [R1+0xfe4] ;  /* 0x000fe40001037983 */ /* 0x000f220000100800 */
[----:B------:R-:W-:-:S02]  /*16420*/  PRMT R12, RZ, 0x7610, R12 ;  /* 0x00007610ff0c7816 */ /* 0x000fc4000000000c */
[----:B----4-:R-:W-:-:S04]  /*16430*/  @P0 LOP3.LUT R3, R3, R2, RZ, 0x3c, !PT ;  /* 0x0000000203030212 */ /* 0x010fc800078e3cff */
[----:B------:R-:W-:-:S04]  /*16440*/  @P0 LOP3.LUT R2, R3, R2, RZ, 0x3c, !PT ;  /* 0x0000000203020212 */ /* 0x000fc800078e3cff */
[----:B------:R-:W-:-:S05]  /*16450*/  @P0 LOP3.LUT R3, R3, R2, RZ, 0x3c, !PT ;  /* 0x0000000203030212 */ /* 0x000fca00078e3cff */
[----:B------:R-:W4:Y:S04]  /*16460*/  @P0 LDG.E.U8 R12, desc[UR32][R2.64] ;  /* 0x00000020020c0981 */ /* 0x000f28000c1e1100 */
[----:B----4-:R0:W-:Y:S04]  /*16470*/  STL [R1+0xf8c], R12 ;  /* 0x000f8c0c01007387 */ /* 0x0101e80000100800 */
[----:B0-----:R-:W4:Y:S04]  /*16480*/  LDL.LU R12, [R1+0x4bd0] ;  /* 0x004bd000010c7983 */ /* 0x001f280000300800 */
[----:B------:R-:W2:Y:S04]  /*16490*/  LDL R2, [R1+0xfe8] ;  /* 0x000fe80001027983 */ /* 0x000ea80000100800 */
[----:B------:R-:W2:Y:S01]  /*164a0*/  LDL R3, [R1+0xfec] ;  /* 0x000fec0001037983 */ /* 0x000ea20000100800 */
[----:B---3--:R-:W-:-:S02]  /*164b0*/  PRMT R10, RZ, 0x7610, R10 ;  /* 0x00007610ff0a7816 */ /* 0x008fc4000000000a */
[----:B--2---:R-:W-:-:S04]  /*164c0*/  @P0 LOP3.LUT R3, R3, R2, RZ, 0x3c, !PT ;  /* 0x0000000203030212 */ /* 0x004fc800078e3cff */
[----:B------:R-:W-:-:S04]  /*164d0*/  @P0 LOP3.LUT R2, R3, R2, RZ, 0x3c, !PT ;  /* 0x0000000203020212 */ /* 0x000fc800078e3cff */
[----:B------:R-:W-:-:S05]  /*164e0*/  @P0 LOP3.LUT R3, R3, R2, RZ, 0x3c, !PT ;  /* 0x0000000203030212 */ /* 0x000fca00078e3cff */
[----:B------:R-:W2:Y:S04]  /*164f0*/  @P0 LDG.E.U8 R10, desc[UR32][R2.64] ;  /* 0x00000020020a0981 */ /* 0x000ea8000c1e1100 */
[----:B--2---:R0:W-:Y:S04]  /*16500*/  STL [R1+0xf88], R10 ;  /* 0x000f880a01007387 */ /* 0x0041e80000100800 */
[----:B0-----:R-:W2:Y:S04]  /*16510*/  LDL.LU R10, [R1+0x4bcc] ;  /* 0x004bcc00010a7983 */ /* 0x001ea80000300800 */
[----:B------:R-:W3:Y:S04]  /*16520*/  LDL R2, [R1+0xff0] ;  /* 0x000ff00001027983 */ /* 0x000ee80000100800 */
[----:B------:R-:W3:Y:S01]  /*16530*/  LDL R3, [R1+0xff4] ;  /* 0x000ff40001037983 */ /* 0x000ee20000100800 */
[----:B----4-:R-:W-:-:S02]  /*16540*/  PRMT R12, RZ, 0x7610, R12 ;  /* 0x00007610ff0c7816 */ /* 0x010fc4000000000c */
        /* <DEDUP_REMOVED lines=8> */
[----:B--2---:R-:W-:-:S02]  /*165d0*/  PRMT R10, RZ, 0x7610, R10 ;  /* 0x00007610ff0a7816 */ /* 0x004fc4000000000a */
[----:B----4-:R-:W-:-:S04]  /*165e0*/  @P0 LOP3.LUT R3, R3, R2, RZ, 0x3c, !PT ;  /* 0x0000000203030212 */ /* 0x010fc800078e3cff */
[----:B------:R-:W-:-:S04]  /*165f0*/  @P0 LOP3.LUT R2, R3, R2, RZ, 0x3c, !PT ;  /* 0x0000000203020212 */ /* 0x000fc800078e3cff */
[----:B------:R-:W-:-:S05]  /*16600*/  @P0 LOP3.LUT R3, R3, R2, RZ, 0x3c, !PT ;  /* 0x0000000203030212 */ /* 0x000fca00078e3cff */
[----:B------:R-:W2:Y:S04]  /*16610*/  @P0 LDG.E.U8 R10, desc[UR32][R2.64] ;  /* 0x00000020020a0981 */ /* 0x000ea8000c1e1100 */
[----:B--2---:R0:W-:Y:S04]  /*16620*/  STL [R1+0xf80], R10 ;  /* 0x000f800a01007387 */ /* 0x0041e80000100800 */
[----:B0-----:R-:W2:Y:S04]  /*16630*/  LDL.LU R10, [R1+0x4bc4] ;  /* 0x004bc400010a7983 */ /* 0x001ea80000300800 */
[----:B------:R-:W4:Y:S04]  /*16640*/  LDL R2, [R1+0x1000] ;  /* 0x0010000001027983 */ /* 0x000f280000100800 */
[----:B------:R-:W4:Y:S01]  /*16650*/  LDL R3, [R1+0x1004] ;  /* 0x0010040001037983 */ /* 0x000f220000100800 */
[----:B---3--:R-:W-:-:S02]  /*16660*/  PRMT R12, RZ, 0x7610, R12 ;  /* 0x00007610ff0c7816 */ /* 0x008fc4000000000c */
[----:B----4-:R-:W-:-:S04]  /*16670*/  @P0 LOP3.LUT R3, R3, R2, RZ, 0x3c, !PT ;  /* 0x0000000203030212 */ /* 0x010fc800078e3cff */
        /* <DEDUP_REMOVED lines=11> */
[----:B------:R-:W2:Y:S01]  /*16730*/  @P0 LDG.E.U8 R10, desc[UR32][R2.64] ;  /* 0x00000020020a0981 */ /* 0x000ea2000c1e1100 */
[----:B------:R-:W-:-:S03]  /*16740*/  ISETP.GT.AND P1, PT, R14, 0x1, PT ;  /* 0x000000010e00780c */ /* 0x000fc60003f24270 */
        /* <DEDUP_REMOVED lines=3935> */
[----:B------:R-:W4:Y:S02]  /*25d40*/  LDL R3, [R1+0x1478] ;  /* 0x0014780001037983 */ /* 0x000f240000100800 */
[----:B----4-:R-:W-:-:S02]  /*25d50*/  @P0 LOP3.LUT R3, R3, R2, RZ, 0x3c, !PT ;  /* 0x0000000203030212 */ /* 0x010fc400078e3cff */
[----:B---3--:R-:W-:Y:S02]  /*25d60*/  PRMT R12, RZ, 0x7610, R12 ;  /* 0x00007610ff0c7816 */ /* 0x008fe4000000000c */
[----:B------:R-:W-:-:S04]  /*25d70*/  @P0 LOP3.LUT R2, R3, R2, RZ, 0x3c, !PT ;  /* 0x0000000203020212 */ /* 0x000fc800078e3cff */
[----:B------:R-:W-:-:S05]  /*25d80*/  @P0 LOP3.LUT R3, R3, R2, RZ, 0x3c, !PT ;  /* 0x0000000203030212 */ /* 0x000fca00078e3cff */
[----:B------:R-:W3:Y:S01]  /*25d90*/  @P0 LDG.E.U8 R12, desc[UR32][R2.64] ;  /* 0x00000020020c0981 */ /* 0x000ee2000c1e1100 */
[----:B------:R-:W-:-:S03]  /*25da0*/  ISETP.GT.AND P1, PT, R14, 0x37, PT ;  /* 0x000000370e00780c */ /* 0x000fc60003f24270 */
        /* <DEDUP_REMOVED lines=120> */
[----:B------:R-:W2:Y:S04]  /*26530*/  LDL R2, [R1+0x1404] ;  /* 0x0014040001027983 */ /* 0x000ea80000100800 */
[----:B------:R-:W2:Y:S01]  /*26540*/  LDL R3, [R1+0x1408] ;  /* 0x0014080001037983 */ /* 0x000ea20000100800 */
[----:B------:R-:W-:-:S02]  /*26550*/  PRMT R4, RZ, 0x7610, R4 ;  /* 0x00007610ff047816 */ /* 0x000fc40000000004 */
[----:B--2---:R-:W-:-:S04]  /*26560*/  @P0 LOP3.LUT R3, R3, R2, RZ, 0x3c, !PT ;  /* 0x0000000203030212 */ /* 0x004fc800078e3cff */
        /* <DEDUP_REMOVED lines=20> */
[----:B------:R-:W3:Y:S01]  /*266b0*/  @P0 LDG.E.U8 R6, desc[UR32][R2.64] ;  /* 0x0000002002060981 */ /* 0x000ee2000c1e1100 */
[----:B------:R-:W-:-:S03]  /*266c0*/  ISETP.GT.AND P1, PT, R14, 0x39, PT ;  /* 0x000000390e00780c */ /* 0x000fc60003f24270 */
        /* <DEDUP_REMOVED lines=71> */
[----:B------:R-:W4:Y:S01]  /*26b40*/  @P1 LDG.E.U8 R22, desc[UR32][R2.64] ;  /* 0x0000002002161981 */ /* 0x000f22000c1e1100 */
[----:B------:R-:W-:-:S03]  /*26b50*/  ISETP.GT.AND P0, PT, R14, 0x3a, PT ;  /* 0x0000003a0e00780c */ /* 0x000fc60003f04270 */
        /* <DEDUP_REMOVED lines=26> */
[----:B------:R0:W4:Y:S04]  /*26d00*/  @P0 LDG.E.U8 R12, desc[UR32][R2.64] ;  /* 0x00000020020c0981 */ /* 0x000128000c1e1100 */
[----:B------:R-:W0:Y:S04]  /*26d10*/  LDL R2, [R1+0x1394] ;  /* 0x0013940001027983 */ /* 0x000e280000100800 */
[----:B------:R-:W0:Y:S01]  /*26d20*/  LDL R3, [R1+0x1398] ;  /* 0x0013980001037983 */ /* 0x000e220000100800 */
[----:B------:R-:W-:Y:S02]  /*26d30*/  PRMT R10, RZ, 0x7610, R10 ;  /* 0x00007610ff0a7816 */ /* 0x000fe4000000000a */
[----:B0-----:R-:W-:-:S04]  /*26d40*/  @P0 LOP3.LUT R3, R3, R2, RZ, 0x3c, !PT ;  /* 0x0000000203030212 */ /* 0x001fc800078e3cff */
[----:B------:R-:W-:-:S04]  /*26d50*/  @P0 LOP3.LUT R2, R3, R2, RZ, 0x3c, !PT ;  /* 0x0000000203020212 */ /* 0x000fc800078e3cff */
[----:B------:R-:W-:Y:S01]  /*26d60*/  @P0 LOP3.LUT R3, R3, R2, RZ, 0x3c, !PT ;  /* 0x0000000203030212 */ /* 0x000fe200078e3cff */
[----:B----4-:R0:W-:Y:S04]  /*26d70*/  STL [R1+0x4c], R12 ;  /* 0x00004c0c01007387 */ /* 0x0101e80000100800 */
[----:B------:R1:W4:Y:S01]  /*26d80*/  @P0 LDG.E.U8 R10, desc[UR32][R2.64] ;  /* 0x00000020020a0981 */ /* 0x000322000c1e1100 */
[----:B------:R-:W-:-:S03]  /*26d90*/  PRMT R16, RZ, 0x7610, R16 ;  /* 0x00007610ff107816 */ /* 0x000fc60000000010 */
[----:B0-----:R-:W3:Y:S04]  /*26da0*/  LDL R12, [R1+0x1378] ;  /* 0x00137800010c7983 */ /* 0x001ee80000100800 */
[----:B------:R-:W1:Y:S04]  /*26db0*/  LDL R2, [R1+0x138c] ;  /* 0x00138c0001027983 */ /* 0x000e680000100800 */
[----:B------:R-:W1:Y:S02]  /*26dc0*/  LDL R3, [R1+0x1390] ;  /* 0x0013900001037983 */ /* 0x000e640000100800 */
[----:B-1----:R-:W-:-:S04]  /*26dd0*/  @P0 LOP3.LUT R3, R3, R2, RZ, 0x3c, !PT ;  /* 0x0000000203030212 */ /* 0x002fc800078e3cff */
[----:B------:R-:W-:-:S04]  /*26de0*/  @P0 LOP3.LUT R2, R3, R2, RZ, 0x3c, !PT ;  /* 0x0000000203020212 */ /* 0x000fc800078e3cff */
[----:B------:R-:W-:-:S05]  /*26df0*/  @P0 LOP3.LUT R3, R3, R2, RZ, 0x3c, !PT ;  /* 0x0000000203030212 */ /* 0x000fca00078e3cff */
[----:B------:R-:W2:Y:S04]  /*26e00*/  @P0 LDG.E.U8 R16, desc[UR32][R2.64] ;  /* 0x0000002002100981 */ /* 0x000ea8000c1e1100 */
[----:B----4-:R0:W-:Y:S04]  /*26e10*/  STL [R1+0x48], R10 ;  /* 0x0000480a01007387 */ /* 0x0101e80000100800 */
[----:B0-----:R-:W4:Y:S04]  /*26e20*/  LDL R10, [R1+0x1370] ;  /* 0x00137000010a7983 */ /* 0x001f280000100800 */
        /* <DEDUP_REMOVED lines=17> */
[----:B------:R0:W4:Y:S04]  /*26f40*/  @P0 LDG.E.U8 R13, desc[UR32][R2.64] ;  /* 0x00000020020d0981 */ /* 0x000128000c1e1100 */
[----:B------:R-:W2:Y:S01]  /*26f50*/  LDL R3, [R1+0x1374] ;  /* 0x0013740001037983 */ /* 0x000ea20000100800 */
[----:B------:R-:W-:Y:S01]  /*26f60*/  PRMT R11, RZ, 0x7610, R11 ;  /* 0x00007610ff0b7816 */ /* 0x000fe2000000000b */
[----:B0-----:R-:W-:Y:S01]  /*26f70*/  @P0 IMAD.MOV.U32 R2, RZ, RZ, R12 ;  /* 0x000000ffff020224 */ /* 0x001fe200078e000c */
[----:B------:R-:W-:Y:S01]  /*26f80*/  ISETP.GT.AND P1, PT, R14, 0x3b, PT ;  /* 0x0000003b0e00780c */ /* 0x000fe20003f24270 */
[----:B----4-:R0:W-:Y:S01]  /*26f90*/  STL [R1+0x3c], R13 ;  /* 0x00003c0d01007387 */ /* 0x0101e20000100800 */
[----:B------:R-:W-:-:S03]  /*26fa0*/  PRMT R4, RZ, 0x7610, R4 ;  /* 0x00007610ff047816 */ /* 0x000fc60000000004 */
[----:B------:R-:W4:Y:S04]  /*26fb0*/  LDL R12, [R1+0x134c] ;  /* 0x00134c00010c7983 */ /* 0x000f280000100800 */
[----:B--2---:R1:W2:Y:S04]  /*26fc0*/  @P0 LDG.E.U8 R11, desc[UR32][R2.64] ;  /* 0x00000020020b0981 */ /* 0x0042a8000c1e1100 */
[----:B0-----:R-:W3:Y:S04]  /*26fd0*/  LDL R13, [R1+0x1358] ;  /* 0x00135800010d7983 */ /* 0x001ee80000100800 */
[----:B------:R-:W4:Y:S01]  /*26fe0*/  LDL R3, [R1+0x136c] ;  /* 0x00136c0001037983 */ /* 0x000f220000100800 */
[----:B-1----:R-:W-:-:S03]  /*26ff0*/  @P1 IMAD.MOV.U32 R2, RZ, RZ, R10 ;  /* 0x000000ffff021224 */ /* 0x002fc600078e000a */
[----:B--2---:R0:W-:Y:S01]  /*27000*/  STL [R1+0x38], R11 ;  /* 0x0000380b01007387 */ /* 0x0041e20000100800 */
[----:B------:R-:W-:-:S03]  /*27010*/  PRMT R19, RZ, 0x7610, R19 ;  /* 0x00007610ff137816 */ /* 0x000fc60000000013 */
[----:B------:R-:W2:Y:S04]  /*27020*/  LDL R10, [R1+0x1344] ;  /* 0x00134400010a7983 */ /* 0x000ea80000100800 */
[----:B----4-:R1:W4:Y:S04]  /*27030*/  @P1 LDG.E.U8 R4, desc[UR32][R2.64] ;  /* 0x0000002002041981 */ /* 0x010328000c1e1100 */
[----:B0-----:R-:W2:Y:S04]  /*27040*/  LDL R11, [R1+0x1350] ;  /* 0x00135000010b7983 */ /* 0x001ea80000100800 */
[----:B------:R-:W1:Y:S04]  /*27050*/  LDL R2, [R1+0x1364] ;  /* 0x0013640001027983 */ /* 0x000e680000100800 */
[----:B------:R-:W1:Y:S02]  /*27060*/  LDL R3, [R1+0x1368] ;  /* 0x0013680001037983 */ /* 0x000e640000100800 */
[----:B-1----:R-:W-:-:S04]  /*27070*/  @P1 LOP3.LUT R3, R3, R2, RZ, 0x3c, !PT ;  /* 0x0000000203031212 */ /* 0x002fc800078e3cff */
[----:B------:R-:W-:-:S04]  /*27080*/  @P1 LOP3.LUT R2, R3, R2, RZ, 0x3c, !PT ;  /* 0x0000000203021212 */ /* 0x000fc800078e3cff */
[----:B------:R-:W-:-:S05]  /*27090*/  @P1 LOP3.LUT R3, R3, R2, RZ, 0x3c, !PT ;  /* 0x0000000203031212 */ /* 0x000fca00078e3cff */
[----:B------:R-:W3:Y:S04]  /*270a0*/  @P1 LDG.E.U8 R19, desc[UR32][R2.64] ;  /* 0x0000002002131981 */ /* 0x000ee8000c1e1100 */
[----:B----4-:R0:W-:Y:S04]  /*270b0*/  STL [R1+0x34], R4 ;  /* 0x0000340401007387 */ /* 0x0101e80000100800 */
[----:B0-----:R-:W4:Y:S04]  /*270c0*/  LDL R4, [R1+0x1348] ;  /* 0x0013480001047983 */ /* 0x001f280000100800 */
        /* <DEDUP_REMOVED lines=8> */
[----:B------:R-:W2:Y:S01]  /*27150*/  @P1 LDG.E.U8 R21, desc[UR32][R2.64] ;  /* 0x0000002002151981 */ /* 0x000ea2000c1e1100 */
[----:B------:R-:W-:-:S03]  /*27160*/  PRMT R23, RZ, 0x7610, R23 ;  /* 0x00007610ff177816 */ /* 0x000fc60000000017 */
[----:B--2---:R0:W-:Y:S04]  /*27170*/  STL [R1+0x2c], R21 ;  /* 0x00002c1501007387 */ /* 0x0041e80000100800 */
[----:B0-----:R-:W2:Y:S04]  /*27180*/  LDL.LU R21, [R1+0x4484] ;  /* 0x0044840001157983 */ /* 0x001ea80000300800 */
[----:B------:R-:W4:Y:S01]  /*27190*/  LDL R3, [R1+0x1354] ;  /* 0x0013540001037983 */ /* 0x000f220000100800 */
[----:B------:R-:W-:Y:S01]  /*271a0*/  @P1 IMAD.MOV.U32 R2, RZ, RZ, R13 ;  /* 0x000000ffff021224 */ /* 0x000fe200078e000d */
[----:B------:R-:W-:-:S02]  /*271b0*/  PRMT R25, RZ, 0x7610, R25 ;  /* 0x00007610ff197816 */ /* 0x000fc40000000019 */
[----:B------:R-:W-:Y:S01]  /*271c0*/  PRMT R27, RZ, 0x7610, R27 ;  /* 0x00007610ff1b7816 */ /* 0x000fe2000000001b */
[----:B------:R-:W3:Y:S04]  /*271d0*/  LDL R13, [R1+0x1338] ;  /* 0x00133800010d7983 */ /* 0x000ee80000100800 */
[----:B----4-:R0:W4:Y:S02]  /*271e0*/  @P1 LDG.E.U8 R23, desc[UR32][R2.64] ;  /* 0x0000002002171981 */ /* 0x010124000c1e1100 */
[----:B0-----:R-:W-:Y:S02]  /*271f0*/  @P1 IMAD.MOV.U32 R2, RZ, RZ, R11 ;  /* 0x000000ffff021224 */ /* 0x001fe400078e000b */
[----:B------:R-:W-:-:S05]  /*27200*/  @P1 IMAD.MOV.U32 R3, RZ, RZ, R12 ;  /* 0x000000ffff031224 */ /* 0x000fca00078e000c */
[----:B------:R0:W2:Y:S02]  /*27210*/  @P1 LDG.E.U8 R25, desc[UR32][R2.64] ;  /* 0x0000002002191981 */ /* 0x0000a4000c1e1100 */
[----:B0-----:R-:W-:Y:S02]  /*27220*/  @P1 IMAD.MOV.U32 R2, RZ, RZ, R4 ;  /* 0x000000ffff021224 */ /* 0x001fe400078e0004 */
[----:B------:R-:W-:-:S05]  /*27230*/  @P1 IMAD.MOV.U32 R3, RZ, RZ, R10 ;  /* 0x000000ffff031224 */ /* 0x000fca00078e000a */
[----:B------:R-:W3:Y:S04]  /*27240*/  @P1 LDG.E.U8 R27, desc[UR32][R2.64] ;  /* 0x00000020021b1981 */ /* 0x000ee8000c1e1100 */
[----:B----4-:R0:W-:Y:S04]  /*27250*/  STL [R1+0x28], R23 ;  /* 0x0000281701007387 */ /* 0x0101e80000100800 */
[----:B0-----:R-:W4:Y:S04]  /*27260*/  LDL.LU R23, [R1+0x4480] ;  /* 0x0044800001177983 */ /* 0x001f280000300800 */
[----:B------:R-:W4:Y:S04]  /*27270*/  LDL R12, [R1+0x132c] ;  /* 0x00132c00010c7983 */ /* 0x000f280000100800 */
[----:B------:R-:W4:Y:S04]  /*27280*/  LDL R11, [R1+0x1330] ;  /* 0x00133000010b7983 */ /* 0x000f280000100800 */
[----:B--2---:R0:W-:Y:S04]  /*27290*/  STL [R1+0x24], R25 ;  /* 0x0000241901007387 */ /* 0x0041e80000100800 */
[----:B0-----:R-:W2:Y:S04]  /*272a0*/  LDL.LU R25, [R1+0x447c] ;  /* 0x00447c0001197983 */ /* 0x001ea80000300800 */
[----:B------:R-:W2:Y:S04]  /*272b0*/  LDL R10, [R1+0x1324] ;  /* 0x00132400010a7983 */ /* 0x000ea80000100800 */
[----:B------:R-:W2:Y:S04]  /*272c0*/  LDL R4, [R1+0x1328] ;  /* 0x0013280001047983 */ /* 0x000ea80000100800 */
        /* <DEDUP_REMOVED lines=8> */
[----:B------:R-:W4:Y:S01]  /*27350*/  @P1 LDG.E.U8 R29, desc[UR32][R2.64] ;  /* 0x00000020021d1981 */ /* 0x000f22000c1e1100 */
[----:B------:R-:W-:Y:S02]  /*27360*/  ISETP.GT.AND P0, PT, R14, 0x3c, PT ;  /* 0x0000003c0e00780c */ /* 0x000fe40003f04270 */
[----:B------:R-:W-:Y:S01]  /*27370*/  PRMT R8, RZ, 0x7610, R8 ;  /* 0x00007610ff087816 */ /* 0x000fe20000000008 */
[----:B----4-:R0:W-:Y:S04]  /*27380*/  STL [R1+0x1c], R29 ;  /* 0x00001c1d01007387 */ /* 0x0101e80000100800 */
[----:B0-----:R-:W4:Y:S04]  /*27390*/  LDL.LU R29, [R1+0x4474] ;  /* 0x00447400011d7983 */ /* 0x001f280000300800 */
[----:B------:R-:W2:Y:S01]  /*273a0*/  LDL R3, [R1+0x1334] ;  /* 0x0013340001037983 */ /* 0x000ea20000100800 */
[----:B------:R-:W-:Y:S01]  /*273b0*/  @P1 IMAD.MOV.U32 R2, RZ, RZ, R13 ;  /* 0x000000ffff021224 */ /* 0x000fe200078e000d */
[----:B------:R-:W-:-:S02]  /*273c0*/  PRMT R6, RZ, 0x7610, R6 ;  /* 0x00007610ff067816 */ /* 0x000fc40000000006 */
[----:B------:R-:W-:Y:S01]  /*273d0*/  PRMT R0, RZ, 0x7610, R0 ;  /* 0x00007610ff007816 */ /* 0x000fe20000000000 */
[----:B------:R-:W3:Y:S04]  /*273e0*/  LDL R13, [R1+0x1314] ;  /* 0x00131400010d7983 */ /* 0x000ee80000100800 */
[----:B--2---:R0:W2:Y:S02]  /*273f0*/  @P1 LDG.E.U8 R8, desc[UR32][R2.64] ;  /* 0x0000002002081981 */ /* 0x0040a4000c1e1100 */
[----:B0-----:R-:W-:Y:S02]  /*27400*/  @P0 IMAD.MOV.U32 R2, RZ, RZ, R11 ;  /* 0x000000ffff020224 */ /* 0x001fe400078e000b */
[----:B------:R-:W-:-:S05]  /*27410*/  @P0 IMAD.MOV.U32 R3, RZ, RZ, R12 ;  /* 0x000000ffff030224 */ /* 0x000fca00078e000c */
[----:B------:R0:W4:Y:S02]  /*27420*/  @P0 LDG.E.U8 R6, desc[UR32][R2.64] ;  /* 0x0000002002060981 */ /* 0x000124000c1e1100 */
[----:B0-----:R-:W-:Y:S02]  /*27430*/  @P0 IMAD.MOV.U32 R2, RZ, RZ, R4 ;  /* 0x000000ffff020224 */ /* 0x001fe400078e0004 */
[----:B------:R-:W-:-:S05]  /*27440*/  @P0 IMAD.MOV.U32 R3, RZ, RZ, R10 ;  /* 0x000000ffff030224 */ /* 0x000fca00078e000a */
[----:B------:R0:W3:Y:S04]  /*27450*/  @P0 LDG.E.U8 R0, desc[UR32][R2.64] ;  /* 0x0000002002000981 */ /* 0x0000e8000c1e1100 */
[----:B--2---:R1:W-:Y:S04]  /*27460*/  STL [R1+0x18], R8 ;  /* 0x0000180801007387 */ /* 0x0043e80000100800 */
[----:B------:R-:W2:Y:S04]  /*27470*/  LDL R12, [R1+0x130c] ;  /* 0x00130c00010c7983 */ /* 0x000ea80000100800 */
[----:B-1----:R-:W3:Y:S04]  /*27480*/  LDL R8, [R1+0x1318] ;  /* 0x0013180001087983 */ /* 0x002ee80000100800 */
[----:B----4-:R1:W-:Y:S04]  /*27490*/  STL [R1+0x14], R6 ;  /* 0x0000140601007387 */ /* 0x0103e80000100800 */
[----:B------:R-:W0:Y:S04]  /*274a0*/  LDL R2, [R1+0x131c] ;  /* 0x00131c0001027983 */ /* 0x000e280000100800 */
[----:B------:R-:W0:Y:S01]  /*274b0*/  LDL R3, [R1+0x1320] ;  /* 0x0013200001037983 */ /* 0x000e220000100800 */
[----:B------:R-:W-:-:S02]  /*274c0*/  PRMT R15, RZ, 0x7610, R15 ;  /* 0x00007610ff0f7816 */ /* 0x000fc4000000000f */
[----:B------:R-:W-:Y:S01]  /*274d0*/  PRMT R7, RZ, 0x7610, R7 ;  /* 0x00007610ff077816 */ /* 0x000fe20000000007 */
[----:B------:R-:W4:Y:S04]  /*274e0*/  LDL R11, [R1+0x1304] ;  /* 0x00130400010b7983 */ /* 0x000f280000100800 */
[----:B------:R-:W4:Y:S04]  /*274f0*/  LDL R10, [R1+0x1308] ;  /* 0x00130800010a7983 */ /* 0x000f280000100800 */
[----:B------:R-:W4:Y:S04]  /*27500*/  LDL R4, [R1+0x12fc] ;  /* 0x0012fc0001047983 */ /* 0x000f280000100800 */
[----:B-1----:R-:W2:Y:S01]  /*27510*/  LDL R6, [R1+0x1310] ;  /* 0x0013100001067983 */ /* 0x002ea20000100800 */
[----:B0-----:R-:W-:-:S04]  /*27520*/  @P0 LOP3.LUT R3, R3, R2, RZ, 0x3c, !PT ;  /* 0x0000000203030212 */ /* 0x001fc800078e3cff */
[----:B------:R-:W-:-:S04]  /*27530*/  @P0 LOP3.LUT R2, R3, R2, RZ, 0x3c, !PT ;  /* 0x0000000203020212 */ /* 0x000fc800078e3cff */
[----:B------:R-:W-:-:S05]  /*27540*/  @P0 LOP3.LUT R3, R3, R2, RZ, 0x3c, !PT ;  /* 0x0000000203030212 */ /* 0x000fca00078e3cff */
[----:B------:R3:W4:Y:S02]  /*27550*/  @P0 LDG.E.U8 R15, desc[UR32][R2.64] ;  /* 0x00000020020f0981 */ /* 0x000724000c1e1100 */
[----:B---3--:R-:W-:Y:S02]  /*27560*/  @P0 IMAD.MOV.U32 R2, RZ, RZ, R8 ;  /* 0x000000ffff020224 */ /* 0x008fe400078e0008 */
[----:B------:R-:W-:-:S05]  /*27570*/  @P0 IMAD.MOV.U32 R3, RZ, RZ, R13 ;  /* 0x000000ffff030224 */ /* 0x000fca00078e000d */
[----:B------:R2:W3:Y:S04]  /*27580*/  @P0 LDG.E.U8 R7, desc[UR32][R2.64] ;  /* 0x0000002002070981 */ /* 0x0004e8000c1e1100 */
[----:B------:R0:W-:Y:S04]  /*27590*/  STL [R1+0x10], R0 ;  /* 0x0000100001007387 */ /* 0x0001e80000100800 */
[----:B------:R-:W4:Y:S04]  /*275a0*/  LDL R8, [R1+0x12f4] ;  /* 0x0012f40001087983 */ /* 0x000f280000100800 */
[----:B0-----:R-:W4:Y:S01]  /*275b0*/  LDL R0, [R1+0x1300] ;  /* 0x0013000001007983 */ /* 0x001f220000100800 */
[----:B------:R-:W-:Y:S01]  /*275c0*/  PRMT R5, RZ, 0x7610, R5 ;  /* 0x00007610ff057816 */ /* 0x000fe20000000005 */
[----:B--2---:R-:W-:-:S02]  /*275d0*/  @P0 IMAD.MOV.U32 R2, RZ, RZ, R6 ;  /* 0x000000ffff020224 */ /* 0x004fc400078e0006 */
[----:B------:R-:W-:Y:S01]  /*275e0*/  @P0 IMAD.MOV.U32 R3, RZ, RZ, R12 ;  /* 0x000000ffff030224 */ /* 0x000fe200078e000c */
[----:B------:R-:W-:-:S04]  /*275f0*/  PRMT R9, RZ, 0x7610, R9 ;  /* 0x00007610ff097816 */ /* 0x000fc80000000009 */
[----:B------:R4:W2:Y:S04]  /*27600*/  @P0 LDG.E.U8 R5, desc[UR32][R2.64] ;  /* 0x0000002002050981 */ /* 0x0008a8000c1e1100 */
[----:B---3--:R0:W-:Y:S01]  /*27610*/  STL [R1+0x8], R7 ;  /* 0x0000080701007387 */ /* 0x0081e20000100800 */
[----:B----4-:R-:W-:Y:S02]  /*27620*/  @P0 IMAD.MOV.U32 R2, RZ, RZ, R10 ;  /* 0x000000ffff020224 */ /* 0x010fe400078e000a */
[----:B------:R-:W-:Y:S01]  /*27630*/  @P0 IMAD.MOV.U32 R3, RZ, RZ, R11 ;  /* 0x000000ffff030224 */ /* 0x000fe200078e000b */
[----:B------:R-:W-:Y:S02]  /*27640*/  PRMT R28, RZ, 0x7610, R28 ;  /* 0x00007610ff1c7816 */ /* 0x000fe4000000001c */
[----:B------:R-:W-:Y:S01]  /*27650*/  PRMT R26, RZ, 0x7610, R26 ;  /* 0x00007610ff1a7816 */ /* 0x000fe2000000001a */
[----:B------:R-:W3:Y:S04]  /*27660*/  LDL R6, [R1+0x12ec] ;  /* 0x0012ec0001067983 */ /* 0x000ee80000100800 */
[----:B------:R1:W4:Y:S04]  /*27670*/  @P0 LDG.E.U8 R9, desc[UR32][R2.64] ;  /* 0x0000002002090981 */ /* 0x000328000c1e1100 */
[----:B0-----:R-:W2:Y:S01]  /*27680*/  LDL R7, [R1+0x12f8] ;  /* 0x0012f80001077983 */ /* 0x001ea20000100800 */
[----:B-1----:R-:W-:-:S02]  /*27690*/  @P0 IMAD.MOV.U32 R2, RZ, RZ, R0 ;  /* 0x000000ffff020224 */ /* 0x002fc400078e0000 */
[----:B------:R-:W-:-:S05]  /*276a0*/  @P0 IMAD.MOV.U32 R3, RZ, RZ, R4 ;  /* 0x000000ffff030224 */ /* 0x000fca00078e0004 */
[----:B------:R0:W3:Y:S02]  /*276b0*/  @P0 LDG.E.U8 R28, desc[UR32][R2.64] ;  /* 0x00000020021c0981 */ /* 0x0000e4000c1e1100 */
[----:B0-----:R-:W-:Y:S02]  /*276c0*/  @P0 IMAD.MOV.U32 R3, RZ, RZ, R8 ;  /* 0x000000ffff030224 */ /* 0x001fe400078e0008 */
[----:B--2---:R-:W-:-:S05]  /*276d0*/  @P0 IMAD.MOV.U32 R2, RZ, RZ, R7 ;  /* 0x000000ffff020224 */ /* 0x004fca00078e0007 */
[----:B------:R-:W2:Y:S04]  /*276e0*/  @P0 LDG.E.U8 R26, desc[UR32][R2.64] ;  /* 0x00000020021a0981 */ /* 0x000ea8000c1e1100 */
[----:B------:R0:W-:Y:S04]  /*276f0*/  STL [R1+0x4], R5 ;  /* 0x0000040501007387 */ /* 0x0001e80000100800 */
[----:B------:R-:W2:Y:S04]  /*27700*/  LDL R4, [R1+0x12e4] ;  /* 0x0012e40001047983 */ /* 0x000ea80000100800 */
[----:B------:R-:W2:Y:S04]  /*27710*/  LDL R0, [R1+0x12e8] ;  /* 0x0012e80001007983 */ /* 0x000ea80000100800 */
[----:B0-----:R-:W2:Y:S04]  /*27720*/  LDL R5, [R1+0x12f0] ;  /* 0x0012f00001057983 */ /* 0x001ea80000100800 */
[----:B----4-:R0:W-:Y:S04]  /*27730*/  STL [R1], R9 ;  /* 0x0000000901007387 */ /* 0x0101e80000100800 */
[----:B---3--:R-:W-:Y:S04]  /*27740*/  STL [R1+0x4454], R28 ;  /* 0x0044541c01007387 */ /* 0x008fe80000100800 */
[----:B------:R-:W3:Y:S04]  /*27750*/  LDL R8, [R1+0x12e0] ;  /* 0x0012e00001087983 */ /* 0x000ee80000100800 */
[----:B0-----:R-:W4:Y:S01]  /*27760*/  LDL R9, [R1+0x12dc] ;  /* 0x0012dc0001097983 */ /* 0x001f220000100800 */
[----:B------:R-:W-:-:S03]  /*27770*/  ISETP.GT.AND P1, PT, R14, 0x3d, PT ;  /* 0x0000003d0e00780c */ /* 0x000fc60003f24270 */
[----:B--2---:R-:W-:Y:S04]  /*27780*/  STL [R1+0x4458], R26 ;  /* 0x0044581a01007387 */ /* 0x004fe80000100800 */
[----:B------:R-:W-:Y:S04]  /*27790*/  STL [R1+0xc], R15 ;  /* 0x00000c0f01007387 */ /* 0x000fe80000100800 */
[----:B------:R-:W2:Y:S04]  /*277a0*/  LDL R10, [R1+0x12d4] ;  /* 0x0012d400010a7983 */ /* 0x000ea80000100800 */
[----:B------:R-:W2:Y:S01]  /*277b0*/  LDL R7, [R1+0x12d8] ;  /* 0x0012d80001077983 */ /* 0x000ea20000100800 */
[----:B------:R-:W-:Y:S01]  /*277c0*/  PRMT R24, RZ, 0x7610, R24 ;  /* 0x00007610ff187816 */ /* 0x000fe20000000018 */
[----:B------:R-:W-:Y:S01]  /*277d0*/  @P1 IMAD.MOV.U32 R3, RZ, RZ, R6 ;  /* 0x000000ffff031224 */ /* 0x000fe200078e0006 */
[----:B------:R-:W-:Y:S01]  /*277e0*/  PRMT R22, RZ, 0x7610, R22 ;  /* 0x00007610ff167816 */ /* 0x000fe20000000016 */
[----:B------:R-:W2:Y:S01]  /*277f0*/  LDL R6, [R1+0x12cc] ;  /* 0x0012cc0001067983 */ /* 0x000ea20000100800 */
[----:B------:R-:W-:Y:S01]  /*27800*/  @P1 IMAD.MOV.U32 R2, RZ, RZ, R5 ;  /* 0x000000ffff021224 */ /* 0x000fe200078e0005 */
[----:B------:R-:W-:-:S02]  /*27810*/  PRMT R20, RZ, 0x7610, R20 ;  /* 0x00007610ff147816 */ /* 0x000fc40000000014 */
[----:B------:R-:W2:Y:S04]  /*27820*/  LDL R5, [R1+0x12d0] ;  /* 0x0012d00001057983 */ /* 0x000ea80000100800 */
[----:B------:R0:W2:Y:S02]  /*27830*/  @P1 LDG.E.U8 R24, desc[UR32][R2.64] ;  /* 0x0000002002181981 */ /* 0x0000a4000c1e1100 */
[----:B0-----:R-:W-:Y:S02]  /*27840*/  @P1 IMAD.MOV.U32 R2, RZ, RZ, R0 ;  /* 0x000000ffff021224 */ /* 0x001fe400078e0000 */
[----:B------:R-:W-:-:S05]  /*27850*/  @P1 IMAD.MOV.U32 R3, RZ, RZ, R4 ;  /* 0x000000ffff031224 */ /* 0x000fca00078e0004 */
[----:B------:R3:W2:Y:S01]  /*27860*/  @P1 LDG.E.U8 R22, desc[UR32][R2.64] ;  /* 0x0000002002161981 */ /* 0x0006a2000c1e1100 */
[----:B------:R-:W-:Y:S01]  /*27870*/  PRMT R18, RZ, 0x7610, R18 ;  /* 0x00007610ff127816 */ /* 0x000fe20000000012 */
[----:B---3--:R-:W-:Y:S02]  /*27880*/  @P1 IMAD.MOV.U32 R2, RZ, RZ, R8 ;  /* 0x000000ffff021224 */ /* 0x008fe400078e0008 */
[----:B----4-:R-:W-:-:S05]  /*27890*/  @P1 IMAD.MOV.U32 R3, RZ, RZ, R9 ;  /* 0x000000ffff031224 */ /* 0x010fca00078e0009 */
[----:B------:R2:W3:Y:S02]  /*278a0*/  @P1 LDG.E.U8 R20, desc[UR32][R2.64] ;  /* 0x0000002002141981 */ /* 0x0004e4000c1e1100 */
[----:B--2---:R-:W-:Y:S02]  /*278b0*/  @P1 IMAD.MOV.U32 R3, RZ, RZ, R10 ;  /* 0x000000ffff031224 */ /* 0x004fe400078e000a */
[----:B------:R-:W-:-:S05]  /*278c0*/  @P1 IMAD.MOV.U32 R2, RZ, RZ, R7 ;  /* 0x000000ffff021224 */ /* 0x000fca00078e0007 */
[----:B------:R0:W2:Y:S04]  /*278d0*/  @P1 LDG.E.U8 R18, desc[UR32][R2.64] ;  /* 0x0000002002121981 */ /* 0x0000a8000c1e1100 */
[----:B------:R-:W-:Y:S04]  /*278e0*/  STL [R1+0x4424], R24 ;  /* 0x0044241801007387 */ /* 0x000fe80000100800 */
[----:B------:R-:W4:Y:S04]  /*278f0*/  LDL R4, [R1+0x12c4] ;  /* 0x0012c40001047983 */ /* 0x000f280000100800 */
[----:B------:R-:W4:Y:S01]  /*27900*/  LDL R0, [R1+0x12c8] ;  /* 0x0012c80001007983 */ /* 0x000f220000100800 */
[----:B------:R-:W-:Y:S01]  /*27910*/  PRMT R16, RZ, 0x7610, R16 ;  /* 0x00007610ff107816 */ /* 0x000fe20000000010 */
[----:B0-----:R-:W-:-:S02]  /*27920*/  @P1 IMAD.MOV.U32 R2, RZ, RZ, R5 ;  /* 0x000000ffff021224 */ /* 0x001fc400078e0005 */
[----:B------:R-:W-:-:S05]  /*27930*/  @P1 IMAD.MOV.U32 R3, RZ, RZ, R6 ;  /* 0x000000ffff031224 */ /* 0x000fca00078e0006 */
[----:B------:R0:W4:Y:S04]  /*27940*/  @P1 LDG.E.U8 R16, desc[UR32][R2.64] ;  /* 0x0000002002101981 */ /* 0x000128000c1e1100 */
[----:B------:R-:W-:Y:S04]  /*27950*/  STL [R1+0x4428], R22 ;  /* 0x0044281601007387 */ /* 0x000fe80000100800 */
[----:B------:R-:W4:Y:S04]  /*27960*/  LDL R9, [R1+0x12bc] ;  /* 0x0012bc0001097983 */ /* 0x000f280000100800 */
[----:B------:R-:W4:Y:S04]  /*27970*/  LDL R8, [R1+0x12c0] ;  /* 0x0012c00001087983 */ /* 0x000f280000100800 */
[----:B---3--:R-:W-:Y:S04]  /*27980*/  STL [R1+0x442c], R20 ;  /* 0x00442c1401007387 */ /* 0x008fe80000100800 */
[----:B--2---:R-:W-:Y:S04]  /*27990*/  STL [R1+0x4430], R18 ;  /* 0x0044301201007387 */ /* 0x004fe80000100800 */
[----:B------:R-:W2:Y:S04]  /*279a0*/  LDL R7, [R1+0x12b4] ;  /* 0x0012b40001077983 */ /* 0x000ea80000100800 */
[----:B------:R-:W2:Y:S01]  /*279b0*/  LDL R6, [R1+0x12b8] ;  /* 0x0012b80001067983 */ /* 0x000ea20000100800 */
[----:B0-----:R-:W-:Y:S01]  /*279c0*/  PRMT R2, RZ, 0x7610, R2 ;  /* 0x00007610ff027816 */ /* 0x001fe20000000002 */
[----:B----4-:R-:W-:-:S02]  /*279d0*/  @P1 IMAD.MOV.U32 R5, RZ, RZ, R4 ;  /* 0x000000ffff051224 */ /* 0x010fc400078e0004 */
[----:B------:R-:W-:Y:S01]  /*279e0*/  @P1 IMAD.MOV.U32 R4, RZ, RZ, R0 ;  /* 0x000000ffff041224 */ /* 0x000fe200078e0000 */
[----:B------:R-:W-:-:S04]  /*279f0*/  PRMT R3, RZ, 0x7610, R3 ;  /* 0x00007610ff037816 */ /* 0x000fc80000000003 */
[----:B------:R0:W3:Y:S04]  /*27a00*/  @P1 LDG.E.U8 R2, desc[UR32][R4.64] ;  /* 0x0000002004021981 */ /* 0x0000e8000c1e1100 */
[----:B------:R-:W-:Y:S04]  /*27a10*/  STL [R1+0x4434], R16 ;  /* 0x0044341001007387 */ /* 0x000fe80000100800 */
[----:B------:R-:W4:Y:S04]  /*27a20*/  LDL R12, [R1+0x12ac] ;  /* 0x0012ac00010c7983 */ /* 0x000f280000100800 */
[----:B------:R-:W4:Y:S01]  /*27a30*/  LDL R0, [R1+0x12b0] ;  /* 0x0012b00001007983 */ /* 0x000f220000100800 */
[----:B0-----:R-:W-:-:S02]  /*27a40*/  @P1 IMAD.MOV.U32 R5, RZ, RZ, R9 ;  /* 0x000000ffff051224 */ /* 0x001fc400078e0009 */
[----:B------:R-:W-:-:S05]  /*27a50*/  @P1 IMAD.MOV.U32 R4, RZ, RZ, R8 ;  /* 0x000000ffff041224 */ /* 0x000fca00078e0008 */
[----:B------:R0:W4:Y:S02]  /*27a60*/  @P1 LDG.E.U8 R3, desc[UR32][R4.64] ;  /* 0x0000002004031981 */ /* 0x000124000c1e1100 */
[----:B0-----:R-:W-:-:S06]  /*27a70*/  PRMT R4, RZ, 0x7610, R4 ;  /* 0x00007610ff047816 */ /* 0x001fcc0000000004 */
[----:B--2---:R4:W2:Y:S01]  /*27a80*/  @P1 LDG.E.U8 R4, desc[UR32][R6.64] ;  /* 0x0000002006041981 */ /* 0x0048a2000c1e1100 */
[----:B------:R-:W-:Y:S02]  /*27a90*/  ISETP.GT.AND P0, PT, R14, 0x3e, PT ;  /* 0x0000003e0e00780c */ /* 0x000fe40003f04270 */
[----:B------:R-:W-:Y:S01]  /*27aa0*/  PRMT R5, RZ, 0x7610, R5 ;  /* 0x00007610ff057816 */ /* 0x000fe20000000005 */
[----:B---3--:R-:W-:Y:S04]  /*27ab0*/  STL [R1+0x4438], R2 ;  /* 0x0044380201007387 */ /* 0x008fe80000100800 */
[----:B------:R-:W3:Y:S04]  /*27ac0*/  LDL R9, [R1+0x12a4] ;  /* 0x0012a40001097983 */ /* 0x000ee80000100800 */
[----:B------:R-:W3:Y:S02]  /*27ad0*/  LDL R8, [R1+0x12a8] ;  /* 0x0012a80001087983 */ /* 0x000ee40000100800 */
[----:B----4-:R-:W-:-:S02]  /*27ae0*/  @P0 IMAD.MOV.U32 R6, RZ, RZ, R0 ;  /* 0x000000ffff060224 */ /* 0x010fc400078e0000 */
[----:B------:R-:W-:-:S05]  /*27af0*/  @P0 IMAD.MOV.U32 R7, RZ, RZ, R12 ;  /* 0x000000ffff070224 */ /* 0x000fca00078e000c */
[----:B------:R0:W4:Y:S04]  /*27b00*/  @P0 LDG.E.U8 R5, desc[UR32][R6.64] ;  /* 0x0000002006050981 */ /* 0x000128000c1e1100 */
[----:B------:R1:W-:Y:S04]  /*27b10*/  STL [R1+0x443c], R3 ;  /* 0x00443c0301007387 */ /* 0x0003e80000100800 */
[----:B------:R-:W4:Y:S04]  /*27b20*/  LDL R11, [R1+0x129c] ;  /* 0x00129c00010b7983 */ /* 0x000f280000100800 */
[----:B------:R-:W4:Y:S04]  /*27b30*/  LDL R10, [R1+0x12a0] ;  /* 0x0012a000010a7983 */ /* 0x000f280000100800 */
[----:B--2---:R2:W-:Y:S04]  /*27b40*/  STL [R1+0x4440], R4 ;  /* 0x0044400401007387 */ /* 0x0045e80000100800 */
[----:B-1----:R-:W4:Y:S04]  /*27b50*/  LDL R3, [R1+0x1298] ;  /* 0x0012980001037983 */ /* 0x002f280000100800 */
[----:B------:R-:W4:Y:S04]  /*27b60*/  LDL R2, [R1+0x128c] ;  /* 0x00128c0001027983 */ /* 0x000f280000100800 */
[----:B------:R-:W4:Y:S04]  /*27b70*/  LDL R0, [R1+0x1290] ;  /* 0x0012900001007983 */ /* 0x000f280000100800 */
[----:B--2---:R-:W2:Y:S01]  /*27b80*/  LDL R4, [R1+0x1294] ;  /* 0x0012940001047983 */ /* 0x004ea20000100800 */
[----:B0-----:R-:W-:-:S02]  /*27b90*/  PRMT R6, RZ, 0x7610, R6 ;  /* 0x00007610ff067816 */ /* 0x001fc40000000006 */
[----:B------:R-:W-:-:S04]  /*27ba0*/  PRMT R7, RZ, 0x7610, R7 ;  /* 0x00007610ff077816 */ /* 0x000fc80000000007 */
[----:B---3--:R0:W3:Y:S04]  /*27bb0*/  @P0 LDG.E.U8 R6, desc[UR32][R8.64] ;  /* 0x0000002008060981 */ /* 0x0080e8000c1e1100 */
[----:B----4-:R1:W-:Y:S04]  /*27bc0*/  STL [R1+0x43f8], R5 ;  /* 0x0043f80501007387 */ /* 0x0103e80000100800 */
[----:B------:R-:W4:Y:S01]  /*27bd0*/  LDL R12, [R1+0x1284] ;  /* 0x00128400010c7983 */ /* 0x000f220000100800 */
[----:B0-----:R-:W-:Y:S02]  /*27be0*/  @P0 IMAD.MOV.U32 R9, RZ, RZ, R11 ;  /* 0x000000ffff090224 */ /* 0x001fe400078e000b */
[----:B------:R-:W-:Y:S01]  /*27bf0*/  @P0 IMAD.MOV.U32 R8, RZ, RZ, R10 ;  /* 0x000000ffff080224 */ /* 0x000fe200078e000a */
[----:B-1----:R-:W4:Y:S04]  /*27c00*/  LDL R5, [R1+0x1288] ;  /* 0x0012880001057983 */ /* 0x002f280000100800 */
[----:B------:R0:W4:Y:S02]  /*27c10*/  @P0 LDG.E.U8 R7, desc[UR32][R8.64] ;  /* 0x0000002008070981 */ /* 0x000124000c1e1100 */
[----:B0-----:R-:W-:-:S02]  /*27c20*/  PRMT R8, RZ, 0x7610, R8 ;  /* 0x00007610ff087816 */ /* 0x001fc40000000008 */
[----:B------:R-:W-:Y:S01]  /*27c30*/  PRMT R9, RZ, 0x7610, R9 ;  /* 0x00007610ff097816 */ /* 0x000fe20000000009 */
[----:B------:R-:W-:Y:S02]  /*27c40*/  @P0 IMAD.MOV.U32 R10, RZ, RZ, R3 ;  /* 0x000000ffff0a0224 */ /* 0x000fe400078e0003 */
[----:B--2---:R-:W-:-:S05]  /*27c50*/  @P0 IMAD.MOV.U32 R11, RZ, RZ, R4 ;  /* 0x000000ffff0b0224 */ /* 0x004fca00078e0004 */
[----:B------:R0:W2:Y:S02]  /*27c60*/  @P0 LDG.E.U8 R8, desc[UR32][R10.64] ;  /* 0x000000200a080981 */ /* 0x0000a4000c1e1100 */
[----:B0-----:R-:W-:Y:S02]  /*27c70*/  @P0 IMAD.MOV.U32 R10, RZ, RZ, R0 ;  /* 0x000000ffff0a0224 */ /* 0x001fe400078e0000 */
[----:B------:R-:W-:-:S05]  /*27c80*/  @P0 IMAD.MOV.U32 R11, RZ, RZ, R2 ;  /* 0x000000ffff0b0224 */ /* 0x000fca00078e0002 */
[----:B------:R0:W2:Y:S04]  /*27c90*/  @P0 LDG.E.U8 R9, desc[UR32][R10.64] ;  /* 0x000000200a090981 */ /* 0x0000a8000c1e1100 */
[----:B---3--:R1:W-:Y:S04]  /*27ca0*/  STL [R1+0x43fc], R6 ;  /* 0x0043fc0601007387 */ /* 0x0083e80000100800 */
[----:B----4-:R-:W-:Y:S01]  /*27cb0*/  STL [R1+0x4400], R7 ;  /* 0x0044000701007387 */ /* 0x010fe20000100800 */
[----:B------:R-:W-:-:S03]  /*27cc0*/  @P0 IMAD.MOV.U32 R13, RZ, RZ, R12 ;  /* 0x000000ffff0d0224 */ /* 0x000fc600078e000c */
[----:B------:R-:W3:Y:S04]  /*27cd0*/  LDL R4, [R1+0x127c] ;  /* 0x00127c0001047983 */ /* 0x000ee80000100800 */
[----:B------:R-:W4:Y:S01]  /*27ce0*/  LDL R3, [R1+0x1280] ;  /* 0x0012800001037983 */ /* 0x000f220000100800 */
[----:B------:R-:W-:Y:S01]  /*27cf0*/  @P0 IMAD.MOV.U32 R12, RZ, RZ, R5 ;  /* 0x000000ffff0c0224 */ /* 0x000fe200078e0005 */
[----:B0-----:R-:W-:-:S06]  /*27d00*/  PRMT R10, RZ, 0x7610, R10 ;  /* 0x00007610ff0a7816 */ /* 0x001fcc000000000a */
[----:B------:R4:W3:Y:S01]  /*27d10*/  @P0 LDG.E.U8 R10, desc[UR32][R12.64] ;  /* 0x000000200c0a0981 */ /* 0x0008e2000c1e1100 */
[----:B------:R-:W0:Y:S03]  /*27d20*/  S2R R15, SR_TID.X ;  /* 0x00000000000f7919 */ /* 0x000e260000002100 */
[----:B--2---:R-:W-:Y:S04]  /*27d30*/  STL [R1+0x4404], R8 ;  /* 0x0044040801007387 */ /* 0x004fe80000100800 */
[----:B------:R-:W2:Y:S04]  /*27d40*/  LDL R2, [R1+0x1274] ;  /* 0x0012740001027983 */ /* 0x000ea80000100800 */
[----:B------:R-:W2:Y:S04]  /*27d50*/  LDL R0, [R1+0x1278] ;  /* 0x0012780001007983 */ /* 0x000ea80000100800 */
[----:B------:R-:W-:Y:S04]  /*27d60*/  STL [R1+0x4408], R9 ;  /* 0x0044080901007387 */ /* 0x000fe80000100800 */
[----:B-1----:R-:W2:Y:S04]  /*27d70*/  LDL R6, [R1+0x126c] ;  /* 0x00126c0001067983 */ /* 0x002ea80000100800 */
[----:B------:R-:W2:Y:S01]  /*27d80*/  LDL R5, [R1+0x1270] ;  /* 0x0012700001057983 */ /* 0x000ea20000100800 */
[----:B0-----:R-:W-:Y:S01]  /*27d90*/  LOP3.LUT R11, R15, 0x3f, RZ, 0xc0, !PT ;  /* 0x0000003f0f0b7812 */ /* 0x001fe200078ec0ff */
[----:B----4-:R-:W-:-:S02]  /*27da0*/  @P0 IMAD.MOV.U32 R12, RZ, RZ, R3 ;  /* 0x000000ffff0c0224 */ /* 0x010fc400078e0003 */
[----:B---3--:R-:W-:Y:S01]  /*27db0*/  @P0 IMAD.MOV.U32 R13, RZ, RZ, R4 ;  /* 0x000000ffff0d0224 */ /* 0x008fe200078e0004 */
[----:B------:R-:W-:Y:S02]  /*27dc0*/  ISETP.GE.AND P2, PT, R11, R14, PT ;  /* 0x0000000e0b00720c */ /* 0x000fe40003f46270 */
[----:B------:R-:W-:Y:S02]  /*27dd0*/  PRMT R11, RZ, 0x7610, R11 ;  /* 0x00007610ff0b7816 */ /* 0x000fe4000000000b */
[----:B------:R-:W-:-:S04]  /*27de0*/  ISETP.GT.AND P1, PT, R14, 0x3f, PT ;  /* 0x0000003f0e00780c */ /* 0x000fc80003f24270 */
[----:B------:R0:W3:Y:S04]  /*27df0*/  @P0 LDG.E.U8 R11, desc[UR32][R12.64] ;  /* 0x000000200c0b0981 */ /* 0x0000e8000c1e1100 */
[----:B------:R1:W-:Y:S04]  /*27e00*/  STL [R1+0x440c], R10 ;  /* 0x00440c0a01007387 */ /* 0x0003e80000100800 */
[----:B------:R-:W4:Y:S04]  /*27e10*/  LDL R4, [R1+0x1264] ;  /* 0x0012640001047983 */ /* 0x000f280000100800 */
[----:B------:R-:W4:Y:S01]  /*27e20*/  LDL R3, [R1+0x1268] ;  /* 0x0012680001037983 */ /* 0x000f220000100800 */
[----:B0-----:R-:W-:-:S02]  /*27e30*/  PRMT R12, RZ, 0x7610, R12 ;  /* 0x00007610ff0c7816 */ /* 0x001fc4000000000c */
[----:B------:R-:W-:Y:S01]  /*27e40*/  PRMT R13, RZ, 0x7610, R13 ;  /* 0x00007610ff0d7816 */ /* 0x000fe2000000000d */
[----:B--2---:R-:W-:Y:S02]  /*27e50*/  @P0 IMAD.MOV.U32 R15, RZ, RZ, R2 ;  /* 0x000000ffff0f0224 */ /* 0x004fe400078e0002 */
[----:B------:R-:W-:-:S05]  /*27e60*/  @P0 IMAD.MOV.U32 R14, RZ, RZ, R0 ;  /* 0x000000ffff0e0224 */ /* 0x000fca00078e0000 */
[----:B------:R0:W2:Y:S02]  /*27e70*/  @P0 LDG.E.U8 R12, desc[UR32][R14.64] ;  /* 0x000000200e0c0981 */ /* 0x0000a4000c1e1100 */
[----:B0-----:R-:W-:Y:S02]  /*27e80*/  @P1 IMAD.MOV.U32 R15, RZ, RZ, R6 ;  /* 0x000000ffff0f1224 */ /* 0x001fe400078e0006 */
[----:B------:R-:W-:-:S05]  /*27e90*/  @P1 IMAD.MOV.U32 R14, RZ, RZ, R5 ;  /* 0x000000ffff0e1224 */ /* 0x000fca00078e0005 */
[----:B------:R4:W2:Y:S01]  /*27ea0*/  @P1 LDG.E.U8 R13, desc[UR32][R14.64] ;  /* 0x000000200e0d1981 */ /* 0x0008a2000c1e1100 */
[----:B------:R-:W-:-:S03]  /*27eb0*/  PRMT R17, RZ, 0x7610, R17 ;  /* 0x00007610ff117816 */ /* 0x000fc60000000011 */
[----:B---3--:R-:W-:Y:S04]  /*27ec0*/  STL [R1+0x43f4], R11 ;  /* 0x0043f40b01007387 */ /* 0x008fe80000100800 */
[----:B------:R-:W3:Y:S01]  /*27ed0*/  LDL R2, [R1+0x125c] ;  /* 0x00125c0001027983 */ /* 0x000ee20000100800 */
[----:B----4-:R-:W-:Y:S02]  /*27ee0*/  @P1 IMAD.MOV.U32 R14, RZ, RZ, R3 ;  /* 0x000000ffff0e1224 */ /* 0x010fe400078e0003 */
[----:B------:R-:W-:Y:S01]  /*27ef0*/  @P1 IMAD.MOV.U32 R15, RZ, RZ, R4 ;  /* 0x000000ffff0f1224 */ /* 0x000fe200078e0004 */
[----:B------:R-:W4:Y:S04]  /*27f00*/  LDL R0, [R1+0x1260] ;  /* 0x0012600001007983 */ /* 0x000f280000100800 */
[----:B------:R3:W4:Y:S04]  /*27f10*/  @P1 LDG.E.U8 R17, desc[UR32][R14.64] ;  /* 0x000000200e111981 */ /* 0x000728000c1e1100 */
[----:B--2---:R-:W-:Y:S04]  /*27f20*/  STL [R1+0x4410], R12 ;  /* 0x0044100c01007387 */ /* 0x004fe80000100800 */
[----:B-1----:R-:W2:Y:S04]  /*27f30*/  LDL R10, [R1+0x1254] ;  /* 0x00125400010a7983 */ /* 0x002ea80000100800 */
[----:B------:R-:W2:Y:S04]  /*27f40*/  LDL R9, [R1+0x1258] ;  /* 0x0012580001097983 */ /* 0x000ea80000100800 */
[----:B------:R-:W2:Y:S04]  /*27f50*/  LDL R8, [R1+0x124c] ;  /* 0x00124c0001087983 */ /* 0x000ea80000100800 */
[----:B------:R-:W2:Y:S04]  /*27f60*/  LDL R7, [R1+0x1250] ;  /* 0x0012500001077983 */ /* 0x000ea80000100800 */
[----:B------:R-:W-:Y:S04]  /*27f70*/  STL [R1+0x4388], R13 ;  /* 0x0043880d01007387 */ /* 0x000fe80000100800 */
[----:B------:R-:W2:Y:S04]  /*27f80*/  LDL R6, [R1+0x1244] ;  /* 0x0012440001067983 */ /* 0x000ea80000100800 */
[----:B------:R-:W2:Y:S04]  /*27f90*/  LDL R5, [R1+0x1248] ;  /* 0x0012480001057983 */ /* 0x000ea80000100800 */
[----:B------:R-:W2:Y:S04]  /*27fa0*/  LDL R4, [R1+0x123c] ;  /* 0x00123c0001047983 */ /* 0x000ea80000100800 */
[----:B------:R-:W2:Y:S01]  /*27fb0*/  LDL R3, [R1+0x1240] ;  /* 0x0012400001037983 */ /* 0x000ea20000100800 */
[----:B------:R-:W-:Y:S01]  /*27fc0*/  PRMT R19, RZ, 0x7610, R19 ;  /* 0x00007610ff137816 */ /* 0x000fe20000000013 */
[----:B---3--:R-:W-:-:S02]  /*27fd0*/  @P1 IMAD.MOV.U32 R15, RZ, RZ, R2 ;  /* 0x000000ffff0f1224 */ /* 0x008fc400078e0002 */
[----:B----4-:R-:W-:Y:S01]  /*27fe0*/  @P1 IMAD.MOV.U32 R14, RZ, RZ, R0 ;  /* 0x000000ffff0e1224 */ /* 0x010fe200078e0000 */
[----:B------:R-:W-:Y:S01]  /*27ff0*/  PRMT R21, RZ, 0x7610, R21 ;  /* 0x00007610ff157816 */ /* 0x000fe20000000015 */
[----:B------:R-:W-:Y:S04]  /*28000*/  STL [R1+0x438c], R17 ;  /* 0x00438c1101007387 */ /* 0x000fe80000100800 */
[----:B------:R-:W3:Y:S04]  /*28010*/  LDL R2, [R1+0x1234] ;  /* 0x0012340001027983 */ /* 0x000ee80000100800 */
[----:B------:R-:W4:Y:S04]  /*28020*/  LDL R0, [R1+0x1238] ;  /* 0x0012380001007983 */ /* 0x000f280000100800 */
[----:B------:R2:W3:Y:S01]  /*28030*/  @P1 LDG.E.U8 R19, desc[UR32][R14.64] ;  /* 0x000000200e131981 */ /* 0x0004e2000c1e1100 */
[----:B------:R-:W-:-:S02]  /*28040*/  PRMT R23, RZ, 0x7610, R23 ;  /* 0x00007610ff177816 */ /* 0x000fc40000000017 */
[----:B------:R-:W-:Y:S02]  /*28050*/  PRMT R25, RZ, 0x7610, R25 ;  /* 0x00007610ff197816 */ /* 0x000fe40000000019 */
[----:B------:R-:W-:Y:S01]  /*28060*/  PRMT R27, RZ, 0x7610, R27 ;  /* 0x00007610ff1b7816 */ /* 0x000fe2000000001b */
[----:B--2---:R-:W-:Y:S02]  /*28070*/  @P1 IMAD.MOV.U32 R15, RZ, RZ, R10 ;  /* 0x000000ffff0f1224 */ /* 0x004fe400078e000a */
[----:B------:R-:W-:-:S05]  /*28080*/  @P1 IMAD.MOV.U32 R14, RZ, RZ, R9 ;  /* 0x000000ffff0e1224 */ /* 0x000fca00078e0009 */
[----:B------:R0:W2:Y:S02]  /*28090*/  @P1 LDG.E.U8 R21, desc[UR32][R14.64] ;  /* 0x000000200e151981 */ /* 0x0000a4000c1e1100 */
[----:B0-----:R-:W-:Y:S02]  /*280a0*/  @P1 IMAD.MOV.U32 R14, RZ, RZ, R7 ;  /* 0x000000ffff0e1224 */ /* 0x001fe400078e0007 */
[----:B------:R-:W-:-:S05]  /*280b0*/  @P1 IMAD.MOV.U32 R15, RZ, RZ, R8 ;  /* 0x000000ffff0f1224 */ /* 0x000fca00078e0008 */
[----:B------:R0:W2:Y:S02]  /*280c0*/  @P1 LDG.E.U8 R23, desc[UR32][R14.64] ;  /* 0x000000200e171981 */ /* 0x0000a4000c1e1100 */
[----:B0-----:R-:W-:Y:S02]  /*280d0*/  @P1 IMAD.MOV.U32 R14, RZ, RZ, R5 ;  /* 0x000000ffff0e1224 */ /* 0x001fe400078e0005 */
[----:B------:R-:W-:-:S05]  /*280e0*/  @P1 IMAD.MOV.U32 R15, RZ, RZ, R6 ;  /* 0x000000ffff0f1224 */ /* 0x000fca00078e0006 */
[----:B------:R0:W2:Y:S02]  /*280f0*/  @P1 LDG.E.U8 R25, desc[UR32][R14.64] ;  /* 0x000000200e191981 */ /* 0x0000a4000c1e1100 */
[----:B0-----:R-:W-:Y:S02]  /*28100*/  @P1 IMAD.MOV.U32 R14, RZ, RZ, R3 ;  /* 0x000000ffff0e1224 */ /* 0x001fe400078e0003 */
[----:B------:R-:W-:-:S05]  /*28110*/  @P1 IMAD.MOV.U32 R15, RZ, RZ, R4 ;  /* 0x000000ffff0f1224 */ /* 0x000fca00078e0004 */
[----:B------:R4:W2:Y:S01]  /*28120*/  @P1 LDG.E.U8 R27, desc[UR32][R14.64] ;  /* 0x000000200e1b1981 */ /* 0x0008a2000c1e1100 */
[----:B------:R-:W-:Y:S01]  /*28130*/  PRMT R29, RZ, 0x7610, R29 ;  /* 0x00007610ff1d7816 */ /* 0x000fe2000000001d */
[----:B----4-:R-:W-:Y:S02]  /*28140*/  @P1 IMAD.MOV.U32 R14, RZ, RZ, R0 ;  /* 0x000000ffff0e1224 */ /* 0x010fe400078e0000 */
[----:B---3--:R-:W-:-:S05]  /*28150*/  @P1 IMAD.MOV.U32 R15, RZ, RZ, R2 ;  /* 0x000000ffff0f1224 */ /* 0x008fca00078e0002 */
[----:B------:R-:W3:Y:S04]  /*28160*/  @P1 LDG.E.U8 R29, desc[UR32][R14.64] ;  /* 0x000000200e1d1981 */ /* 0x000ee8000c1e1100 */
[----:B------:R-:W-:Y:S01]  /*28170*/  STL [R1+0x4390], R19 ;  /* 0x0043901301007387 */ /* 0x000fe20000100800 */
[----:B------:R-:W0:Y:S01]  /*28180*/  S2R R16, SR_TID.X ;  /* 0x0000000000107919 */ /* 0x000e220000002100 */
[----:B------:R-:W-:Y:S06]  /*28190*/  BAR.SYNC.DEFER_BLOCKING 0x0 ;  /* 0x0000000000007b1d */ /* 0x000fec0000010000 */
[----:B--2---:R-:W-:Y:S04]  /*281a0*/  STL [R1+0x4394], R21 ;  /* 0x0043941501007387 */ /* 0x004fe80000100800 */
[----:B------:R-:W-:Y:S04]  /*281b0*/  STL [R1+0x4398], R23 ;  /* 0x0043981701007387 */ /* 0x000fe80000100800 */
[----:B------:R-:W-:Y:S04]  /*281c0*/  STL [R1+0x439c], R25 ;  /* 0x00439c1901007387 */ /* 0x000fe80000100800 */
[----:B------:R-:W2:Y:S04]  /*281d0*/  LDL.LU R4, [R1+0xf94] ;  /* 0x000f940001047983 */ /* 0x000ea80000300800 */
[----:B------:R-:W4:Y:S04]  /*281e0*/  LDL.LU R26, [R1+0xf90] ;  /* 0x000f9000011a7983 */ /* 0x000f280000300800 */
[----:B------:R-:W4:Y:S04]  /*281f0*/  LDL.LU R22, [R1+0xf8c] ;  /* 0x000f8c0001167983 */ /* 0x000f280000300800 */
[----:B------:R1:W-:Y:S04]  /*28200*/  STL [R1+0x43a0], R27 ;  /* 0x0043a01b01007387 */ /* 0x0003e80000100800 */
[----:B------:R-:W4:Y:S04]  /*28210*/  LDL.LU R3, [R1+0xf88] ;  /* 0x000f880001037983 */ /* 0x000f280000300800 */
[----:B------:R-:W4:Y:S04]  /*28220*/  LDL.LU R18, [R1+0xf84] ;  /* 0x000f840001127983 */ /* 0x000f280000300800 */
[----:B------:R-:W4:Y:S04]  /*28230*/  LDL.LU R2, [R1+0xf80] ;  /* 0x000f800001027983 */ /* 0x000f280000300800 */
[----:B------:R-:W4:Y:S04]  /*28240*/  LDL.LU R20, [R1+0xf7c] ;  /* 0x000f7c0001147983 */ /* 0x000f280000300800 */
[----:B------:R-:W4:Y:S04]  /*28250*/  LDL.LU R24, [R1+0xf78] ;  /* 0x000f780001187983 */ /* 0x000f280000300800 */
[----:B------:R-:W4:Y:S01]  /*28260*/  LDL.LU R28, [R1+0xe94] ;  /* 0x000e9400011c7983 */ /* 0x000f220000300800 */
[----:B0-----:R-:W-:-:S03]  /*28270*/  LOP3.LUT R0, R16, 0x3f, RZ, 0xc0, !PT ;  /* 0x0000003f10007812 */ /* 0x001fc600078ec0ff */
[----:B---3--:R-:W-:Y:S04]  /*28280*/  STL [R1+0x43a4], R29 ;  /* 0x0043a41d01007387 */ /* 0x008fe80000100800 */
        /* <DEDUP_REMOVED lines=14> */
[----:B-1----:R-:W3:Y:S04]  /*28370*/  LDL.LU R27, [R1+0xe90] ;  /* 0x000e9000011b7983 */ /* 0x002ee80000300800 */
[----:B--2---:R-:W-:Y:S04]  /*28380*/  STS.U8 [R0+UR4], R4 ;  /* 0x0000000400007988 */ /* 0x004fe80008000004 */
[----:B----4-:R0:W-:Y:S04]  /*28390*/  STS.U8 [R0+UR4+0x40], R26 ;  /* 0x0000401a00007988 */ /* 0x0101e80008000004 */
[----:B0-----:R-:W2:Y:S04]  /*283a0*/  LDL.LU R26, [R1+0xe8c] ;  /* 0x000e8c00011a7983 */ /* 0x001ea80000300800 */
[----:B------:R0:W-:Y:S04]  /*283b0*/  STS.U8 [R0+UR4+0x80], R22 ;  /* 0x0000801600007988 */ /* 0x0001e80008000004 */
[----:B------:R-:W4:Y:S04]  /*283c0*/  LDL.LU R4, [R1+0xe88] ;  /* 0x000e880001047983 */ /* 0x000f280000300800 */
[----:B0-----:R-:W4:Y:S04]  /*283d0*/  LDL.LU R22, [R1+0xe84] ;  /* 0x000e840001167983 */ /* 0x001f280000300800 */
[----:B------:R-:W-:Y:S04]  /*283e0*/  STS.U8 [R0+UR4+0xc0], R3 ;  /* 0x0000c00300007988 */ /* 0x000fe80008000004 */
[----:B------:R0:W-:Y:S04]  /*283f0*/  STS.U8 [R0+UR4+0x100], R18 ;  /* 0x0001001200007988 */ /* 0x0001e80008000004 */
[----:B------:R-:W4:Y:S04]  /*28400*/  LDL.LU R25, [R1+0xe80] ;  /* 0x000e800001197983 */ /* 0x000f280000300800 */
[----:B0-----:R-:W4:Y:S04]  /*28410*/  LDL.LU R18, [R1+0xe7c] ;  /* 0x000e7c0001127983 */ /* 0x001f280000300800 */
[----:B------:R-:W4:Y:S04]  /*28420*/  LDL.LU R3, [R1+0xe78] ;  /* 0x000e780001037983 */ /* 0x000f280000300800 */
[----:B------:R-:W4:Y:S04]  /*28430*/  LDL.LU R23, [R1+0xd94] ;  /* 0x000d940001177983 */ /* 0x000f280000300800 */
[----:B------:R-:W4:Y:S04]  /*28440*/  LDL.LU R21, [R1+0xd90] ;  /* 0x000d900001157983 */ /* 0x000f280000300800 */
[----:B------:R-:W4:Y:S04]  /*28450*/  LDL.LU R19, [R1+0xd8c] ;  /* 0x000d8c0001137983 */ /* 0x000f280000300800 */
[----:B------:R-:W4:Y:S04]  /*28460*/  LDL.LU R17, [R1+0xd88] ;  /* 0x000d880001117983 */ /* 0x000f280000300800 */
[----:B------:R-:W4:Y:S04]  /*28470*/  LDL.LU R13, [R1+0xd84] ;  /* 0x000d8400010d7983 */ /* 0x000f280000300800 */
[----:B------:R-:W4:Y:S04]  /*28480*/  LDL.LU R12, [R1+0xd80] ;  /* 0x000d8000010c7983 */ /* 0x000f280000300800 */
[----:B------:R-:W4:Y:S04]  /*28490*/  LDL.LU R11, [R1+0xd7c] ;  /* 0x000d7c00010b7983 */ /* 0x000f280000300800 */
[----:B------:R-:W-:Y:S04]  /*284a0*/  STS.U8 [R0+UR4+0x140], R2 ;  /* 0x0001400200007988 */ /* 0x000fe80008000004 */
[----:B------:R-:W4:Y:S04]  /*284b0*/  LDL.LU R10, [R1+0xd78] ;  /* 0x000d7800010a7983 */ /* 0x000f280000300800 */
[----:B------:R0:W-:Y:S04]  /*284c0*/  STS.U8 [R0+UR4+0x180], R20 ;  /* 0x0001801400007988 */ /* 0x0001e80008000004 */
[----:B------:R-:W4:Y:S04]  /*284d0*/  LDL.LU R9, [R1+0xc94] ;  /* 0x000c940001097983 */ /* 0x000f280000300800 */
[----:B------:R1:W-:Y:S04]  /*284e0*/  STS.U8 [R0+UR4+0x1c0], R24 ;  /* 0x0001c01800007988 */ /* 0x0003e80008000004 */
[----:B0-----:R-:W4:Y:S04]  /*284f0*/  LDL.LU R20, [R1+0xc90] ;  /* 0x000c900001147983 */ /* 0x001f280000300800 */
[----:B------:R-:W4:Y:S04]  /*28500*/  LDL.LU R8, [R1+0xc8c] ;  /* 0x000c8c0001087983 */ /* 0x000f280000300800 */
[----:B-1----:R-:W4:Y:S04]  /*28510*/  LDL.LU R24, [R1+0xc88] ;  /* 0x000c880001187983 */ /* 0x002f280000300800 */
[----:B------:R-:W4:Y:S04]  /*28520*/  LDL.LU R7, [R1+0xc84] ;  /* 0x000c840001077983 */ /* 0x000f280000300800 */
[----:B------:R-:W4:Y:S04]  /*28530*/  LDL.LU R6, [R1+0xc80] ;  /* 0x000c800001067983 */ /* 0x000f280000300800 */
[----:B------:R-:W4:Y:S04]  /*28540*/  LDL.LU R5, [R1+0xc7c] ;  /* 0x000c7c0001057983 */ /* 0x000f280000300800 */
[----:B------:R0:W-:Y:S04]  /*28550*/  STS.U8 [R0+UR4+0x1040], R28 ;  /* 0x0010401c00007988 */ /* 0x0001e80008000004 */
[----:B------:R-:W4:Y:S04]  /*28560*/  LDL.LU R2, [R1+0xc78] ;  /* 0x000c780001027983 */ /* 0x000f280000300800 */
[----:B0-----:R-:W4:Y:S04]  /*28570*/  LDL.LU R28, [R1+0xb94] ;  /* 0x000b9400011c7983 */ /* 0x001f280000300800 */
[----:B---3--:R-:W-:Y:S04]  /*28580*/  STS.U8 [R0+UR4+0x1000], R27 ;  /* 0x0010001b00007988 */ /* 0x008fe80008000004 */
[----:B--2---:R0:W-:Y:S04]  /*28590*/  STS.U8 [R0+UR4+0x10c0], R26 ;  /* 0x0010c01a00007988 */ /* 0x0041e80008000004 */
[----:B0-----:R-:W2:Y:S04]  /*285a0*/  LDL.LU R26, [R1+0xb90] ;  /* 0x000b9000011a7983 */ /* 0x001ea80000300800 */
[----:B----4-:R0:W-:Y:S04]  /*285b0*/  STS.U8 [R0+UR4+0x1080], R4 ;  /* 0x0010800400007988 */ /* 0x0101e80008000004 */
[----:B------:R1:W-:Y:S04]  /*285c0*/  STS.U8 [R0+UR4+0x1140], R22 ;  /* 0x0011401600007988 */ /* 0x0003e80008000004 */
[----:B0-----:R-:W3:Y:S04]  /*285d0*/  LDL.LU R4, [R1+0xb8c] ;  /* 0x000b8c0001047983 */ /* 0x001ee80000300800 */
[----:B-1----:R-:W4:Y:S04]  /*285e0*/  LDL.LU R22, [R1+0xb88] ;  /* 0x000b880001167983 */ /* 0x002f280000300800 */
[----:B------:R-:W-:Y:S04]  /*285f0*/  STS.U8 [R0+UR4+0x1100], R25 ;  /* 0x0011001900007988 */ /* 0x000fe80008000004 */
[----:B------:R0:W-:Y:S04]  /*28600*/  STS.U8 [R0+UR4+0x11c0], R18 ;  /* 0x0011c01200007988 */ /* 0x0001e80008000004 */
[----:B0-----:R-:W4:Y:S04]  /*28610*/  LDL.LU R18, [R1+0xb84] ;  /* 0x000b840001127983 */ /* 0x001f280000300800 */
[----:B------:R0:W-:Y:S04]  /*28620*/  STS.U8 [R0+UR4+0x1180], R3 ;  /* 0x0011800300007988 */ /* 0x0001e80008000004 */
[----:B------:R-:W-:Y:S04]  /*28630*/  STS.U8 [R0+UR4+0x2000], R23 ;  /* 0x0020001700007988 */ /* 0x000fe80008000004 */
        /* <DEDUP_REMOVED lines=8> */
[----:B0-----:R-:W4:Y:S04]  /*286c0*/  LDL.LU R3, [R1+0xb80] ;  /* 0x000b800001037983 */ /* 0x001f280000300800 */
[----:B------:R0:W-:Y:S04]  /*286d0*/  STS.U8 [R0+UR4+0x3000], R20 ;  /* 0x0030001400007988 */ /* 0x0001e80008000004 */
[----:B------:R-:W-:Y:S04]  /*286e0*/  STS.U8 [R0+UR4+0x30c0], R8 ;  /* 0x0030c00800007988 */ /* 0x000fe80008000004 */
[----:B------:R1:W-:Y:S04]  /*286f0*/  STS.U8 [R0+UR4+0x3080], R24 ;  /* 0x0030801800007988 */ /* 0x0003e80008000004 */
[----:B0-----:R-:W4:Y:S04]  /*28700*/  LDL.LU R20, [R1+0xb7c] ;  /* 0x000b7c0001147983 */ /* 0x001f280000300800 */
[----:B-1----:R-:W4:Y:S04]  /*28710*/  LDL.LU R24, [R1+0xb78] ;  /* 0x000b780001187983 */ /* 0x002f280000300800 */
[----:B------:R-:W-:Y:S04]  /*28720*/  STS.U8 [R0+UR4+0x3140], R7 ;  /* 0x0031400700007988 */ /* 0x000fe80008000004 */
[----:B------:R-:W-:Y:S04]  /*28730*/  STS.U8 [R0+UR4+0x3100], R6 ;  /* 0x0031000600007988 */ /* 0x000fe80008000004 */
[----:B------:R-:W-:Y:S04]  /*28740*/  STS.U8 [R0+UR4+0x31c0], R5 ;  /* 0x0031c00500007988 */ /* 0x000fe80008000004 */
[----:B------:R-:W-:Y:S04]  /*28750*/  STS.U8 [R0+UR4+0x3180], R2 ;  /* 0x0031800200007988 */ /* 0x000fe80008000004 */
[----:B------:R0:W-:Y:S04]  /*28760*/  STS.U8 [R0+UR4+0x4000], R28 ;  /* 0x0040001c00007988 */ /* 0x0001e80008000004 */
[----:B------:R-:W4:Y:S04]  /*28770*/  LDL.LU R27, [R1+0xa94] ;  /* 0x000a9400011b7983 */ /* 0x000f280000300800 */
[----:B0-----:R-:W4:Y:S04]  /*28780*/  LDL.LU R28, [R1+0xa90] ;  /* 0x000a9000011c7983 */ /* 0x001f280000300800 */
[----:B------:R-:W4:Y:S04]  /*28790*/  LDL.LU R2, [R1+0xa8c] ;  /* 0x000a8c0001027983 */ /* 0x000f280000300800 */
[----:B--2---:R0:W-:Y:S04]  /*287a0*/  STS.U8 [R0+UR4+0x4040], R26 ;  /* 0x0040401a00007988 */ /* 0x0041e80008000004 */
[----:B0-----:R-:W2:Y:S04]  /*287b0*/  LDL.LU R26, [R1+0xa88] ;  /* 0x000a8800011a7983 */ /* 0x001ea80000300800 */
[----:B---3--:R-:W-:Y:S04]  /*287c0*/  STS.U8 [R0+UR4+0x4080], R4 ;  /* 0x0040800400007988 */ /* 0x008fe80008000004 */
[----:B----4-:R0:W-:Y:S04]  /*287d0*/  STS.U8 [R0+UR4+0x40c0], R22 ;  /* 0x0040c01600007988 */ /* 0x0101e80008000004 */
[----:B------:R-:W3:Y:S04]  /*287e0*/  LDL.LU R25, [R1+0xa84] ;  /* 0x000a840001197983 */ /* 0x000ee80000300800 */
[----:B0-----:R-:W4:Y:S04]  /*287f0*/  LDL.LU R22, [R1+0xa80] ;  /* 0x000a800001167983 */ /* 0x001f280000300800 */
[----:B------:R0:W-:Y:S04]  /*28800*/  STS.U8 [R0+UR4+0x4100], R18 ;  /* 0x0041001200007988 */ /* 0x0001e80008000004 */
        /* <DEDUP_REMOVED lines=12> */
[----:B------:R0:W-:Y:S04]  /*288d0*/  STS.U8 [R0+UR4+0x4180], R20 ;  /* 0x0041801400007988 */ /* 0x0001e80008000004 */
[----:B------:R-:W4:Y:S04]  /*288e0*/  LDL.LU R8, [R1+0x890] ;  /* 0x0008900001087983 */ /* 0x000f280000300800 */
[----:B------:R1:W-:Y:S04]  /*288f0*/  STS.U8 [R0+UR4+0x41c0], R24 ;  /* 0x0041c01800007988 */ /* 0x0003e80008000004 */
[----:B0-----:R-:W4:Y:S04]  /*28900*/  LDL.LU R20, [R1+0x62c] ;  /* 0x00062c0001147983 */ /* 0x001f280000300800 */
[----:B------:R-:W4:Y:S04]  /*28910*/  LDL.LU R7, [R1+0x628] ;  /* 0x0006280001077983 */ /* 0x000f280000300800 */
[----:B------:R-:W4:Y:S04]  /*28920*/  LDL.LU R6, [R1+0x624] ;  /* 0x0006240001067983 */ /* 0x000f280000300800 */
[----:B------:R-:W4:Y:S04]  /*28930*/  LDL.LU R5, [R1+0x620] ;  /* 0x0006200001057983 */ /* 0x000f280000300800 */
[----:B------:R-:W4:Y:S04]  /*28940*/  LDL.LU R3, [R1+0xdc] ;  /* 0x0000dc0001037983 */ /* 0x000f280000300800 */
[----:B-1----:R-:W4:Y:S04]  /*28950*/  LDL.LU R24, [R1+0xd8] ;  /* 0x0000d80001187983 */ /* 0x002f280000300800 */
[----:B------:R-:W-:Y:S04]  /*28960*/  STS.U8 [R0+UR4+0x5040], R27 ;  /* 0x0050401b00007988 */ /* 0x000fe80008000004 */
[----:B------:R0:W-:Y:S04]  /*28970*/  STS.U8 [R0+UR4+0x5000], R28 ;  /* 0x0050001c00007988 */ /* 0x0001e80008000004 */
[----:B0-----:R-:W4:Y:S04]  /*28980*/  LDL.LU R28, [R1+0xf74] ;  /* 0x000f7400011c7983 */ /* 0x001f280000300800 */
[----:B------:R0:W-:Y:S04]  /*28990*/  STS.U8 [R0+UR4+0x50c0], R2 ;  /* 0x0050c00200007988 */ /* 0x0001e80008000004 */
[----:B0-----:R-:W4:Y:S04]  /*289a0*/  LDL.LU R2, [R1+0xf70] ;  /* 0x000f700001027983 */ /* 0x001f280000300800 */
[----:B--2---:R0:W-:Y:S04]  /*289b0*/  STS.U8 [R0+UR4+0x5080], R26 ;  /* 0x0050801a00007988 */ /* 0x0041e80008000004 */
[----:B0-----:R-:W2:Y:S04]  /*289c0*/  LDL.LU R26, [R1+0xf6c] ;  /* 0x000f6c00011a7983 */ /* 0x001ea80000300800 */
[----:B---3--:R-:W-:Y:S04]  /*289d0*/  STS.U8 [R0+UR4+0x5140], R25 ;  /* 0x0051401900007988 */ /* 0x008fe80008000004 */
[----:B----4-:R0:W-:Y:S04]  /*289e0*/  STS.U8 [R0+UR4+0x5100], R22 ;  /* 0x0051001600007988 */ /* 0x0101e80008000004 */
[----:B0-----:R-:W3:Y:S04]  /*289f0*/  LDL.LU R22, [R1+0xf68] ;  /* 0x000f680001167983 */ /* 0x001ee80000300800 */
        /* <DEDUP_REMOVED lines=10> */
[----:B------:R1:W-:Y:S04]  /*28aa0*/  STS.U8 [R0+UR4+0x7040], R4 ;  /* 0x0070400400007988 */ /* 0x0003e80008000004 */
[----:B0-----:R-:W4:Y:S01]  /*28ab0*/  LDL.LU R18, [R1+0xf64] ;  /* 0x000f640001127983 */ /* 0x001f220000300800 */
[----:B-1----:R-:W0:Y:S03]  /*28ac0*/  S2R R4, SR_TID.X ;  /* 0x0000000000047919 */ /* 0x002e260000002100 */
[----:B------:R-:W-:Y:S04]  /*28ad0*/  STS.U8 [R0+UR4+0x7000], R8 ;  /* 0x0070000800007988 */ /* 0x000fe80008000004 */
[----:B------:R1:W-:Y:S04]  /*28ae0*/  STS.U8 [R0+UR4+0x70c0], R20 ;  /* 0x0070c01400007988 */ /* 0x0003e80008000004 */
[----:B------:R-:W-:Y:S04]  /*28af0*/  STS.U8 [R0+UR4+0x7080], R7 ;  /* 0x0070800700007988 */ /* 0x000fe80008000004 */
[----:B------:R-:W-:Y:S04]  /*28b00*/  STS.U8 [R0+UR4+0x7140], R6 ;  /* 0x0071400600007988 */ /* 0x000fe80008000004 */
[----:B------:R-:W-:Y:S04]  /*28b10*/  STS.U8 [R0+UR4+0x7100], R5 ;  /* 0x0071000500007988 */ /* 0x000fe80008000004 */
[----:B------:R-:W-:Y:S04]  /*28b20*/  STS.U8 [R0+UR4+0x71c0], R3 ;  /* 0x0071c00300007988 */ /* 0x000fe80008000004 */
[----:B------:R0:W-:Y:S04]  /*28b30*/  STS.U8 [R0+UR4+0x7180], R24 ;  /* 0x0071801800007988 */ /* 0x0001e80008000004 */
[----:B-1----:R-:W4:Y:S04]  /*28b40*/  LDL.LU R20, [R1+0xf60] ;  /* 0x000f600001147983 */ /* 0x002f280000300800 */
[----:B0-----:R-:W4:Y:S04]  /*28b50*/  LDL.LU R24, [R1+0xf5c] ;  /* 0x000f5c0001187983 */ /* 0x001f280000300800 */
[----:B------:R-:W-:Y:S04]  /*28b60*/  STL [R1+0x4444], R0 ;  /* 0x0044440001007387 */ /* 0x000fe80000100800 */
[----:B------:R-:W4:Y:S01]  /*28b70*/  LDL.LU R3, [R1+0xf58] ;  /* 0x000f580001037983 */ /* 0x000f220000300800 */
[----:B------:R-:W-:-:S04]  /*28b80*/  LOP3.LUT R4, R4, 0x3f, RZ, 0xc0, !PT ;  /* 0x0000003f04047812 */ /* 0x000fc800078ec0ff */
[----:B------:R-:W-:-:S05]  /*28b90*/  LOP3.LUT R4, R4, 0x8, RZ, 0x3c, !PT ;  /* 0x0000000804047812 */ /* 0x000fca00078e3cff */
[----:B------:R0:W-:Y:S04]  /*28ba0*/  STS.U8 [R4+UR4+0x200], R28 ;  /* 0x0002001c04007988 */ /* 0x0001e80008000004 */
[----:B0-----:R-:W4:Y:S04]  /*28bb0*/  LDL.LU R28, [R1+0xe74] ;  /* 0x000e7400011c7983 */ /* 0x001f280000300800 */
[----:B------:R-:W-:Y:S04]  /*28bc0*/  STS.U8 [R4+UR4+0x240], R2 ;  /* 0x0002400204007988 */ /* 0x000fe80008000004 */
[----:B------:R-:W4:Y:S04]  /*28bd0*/  LDL.LU R14, [R1+0xe70] ;  /* 0x000e7000010e7983 */ /* 0x000f280000300800 */
[----:B--2---:R0:W-:Y:S04]  /*28be0*/  STS.U8 [R4+UR4+0x280], R26 ;  /* 0x0002801a04007988 */ /* 0x0041e80008000004 */
[----:B0-----:R-:W2:Y:S04]  /*28bf0*/  LDL.LU R26, [R1+0xe6c] ;  /* 0x000e6c00011a7983 */ /* 0x001ea80000300800 */
[----:B---3--:R0:W-:Y:S04]  /*28c00*/  STS.U8 [R4+UR4+0x2c0], R22 ;  /* 0x0002c01604007988 */ /* 0x0081e80008000004 */
[----:B0-----:R-:W3:Y:S04]  /*28c10*/  LDL.LU R22, [R1+0xe68] ;  /* 0x000e680001167983 */ /* 0x001ee80000300800 */
[----:B------:R-:W3:Y:S04]  /*28c20*/  LDL.LU R29, [R1+0xe64] ;  /* 0x000e6400011d7983 */ /* 0x000ee80000300800 */
        /* <DEDUP_REMOVED lines=14> */
[----:B----4-:R-:W-:Y:S04]  /*28d10*/  STS.U8 [R4+UR4+0x300], R18 ;  /* 0x0003001204007988 */ /* 0x010fe80008000004 */
[----:B------:R-:W4:Y:S04]  /*28d20*/  LDL.LU R6, [R1+0xc68] ;  /* 0x000c680001067983 */ /* 0x000f280000300800 */
[----:B------:R-:W4:Y:S04]  /*28d30*/  LDL.LU R5, [R1+0xc64] ;  /* 0x000c640001057983 */ /* 0x000f280000300800 */
[----:B------:R0:W-:Y:S04]  /*28d40*/  STS.U8 [R4+UR4+0x340], R20 ;  /* 0x0003401404007988 */ /* 0x0001e80008000004 */
[----:B------:R1:W-:Y:S04]  /*28d50*/  STS.U8 [R4+UR4+0x380], R24 ;  /* 0x0003801804007988 */ /* 0x0003e80008000004 */
[----:B0-----:R-:W4:Y:S04]  /*28d60*/  LDL.LU R20, [R1+0xc60] ;  /* 0x000c600001147983 */ /* 0x001f280000300800 */
[----:B------:R-:W4:Y:S04]  /*28d70*/  LDL.LU R18, [R1+0xc5c] ;  /* 0x000c5c0001127983 */ /* 0x000f280000300800 */
[----:B-1----:R-:W4:Y:S04]  /*28d80*/  LDL.LU R24, [R1+0xc58] ;  /* 0x000c580001187983 */ /* 0x002f280000300800 */
[----:B------:R0:W-:Y:S04]  /*28d90*/  STS.U8 [R4+UR4+0x3c0], R3 ;  /* 0x0003c00304007988 */ /* 0x0001e80008000004 */
[----:B0-----:R-:W4:Y:S04]  /*28da0*/  LDL.LU R3, [R1+0xb74] ;  /* 0x000b740001037983 */ /* 0x001f280000300800 */
[----:B------:R0:W-:Y:S04]  /*28db0*/  STS.U8 [R4+UR4+0x1240], R28 ;  /* 0x0012401c04007988 */ /* 0x0001e80008000004 */
[----:B0-----:R-:W4:Y:S04]  /*28dc0*/  LDL.LU R28, [R1+0xb70] ;  /* 0x000b7000011c7983 */ /* 0x001f280000300800 */
[----:B------:R-:W-:Y:S04]  /*28dd0*/  STS.U8 [R4+UR4+0x1200], R14 ;  /* 0x0012000e04007988 */ /* 0x000fe80008000004 */
[----:B--2---:R0:W-:Y:S04]  /*28de0*/  STS.U8 [R4+UR4+0x12c0], R26 ;  /* 0x0012c01a04007988 */ /* 0x0041e80008000004 */
[----:B0-----:R-:W2:Y:S04]  /*28df0*/  LDL.LU R26, [R1+0xb6c] ;  /* 0x000b6c00011a7983 */ /* 0x001ea80000300800 */
[----:B---3--:R0:W-:Y:S04]  /*28e00*/  STS.U8 [R4+UR4+0x1280], R22 ;  /* 0x0012801604007988 */ /* 0x0081e80008000004 */
[----:B0-----:R-:W3:Y:S04]  /*28e10*/  LDL.LU R22, [R1+0xb68] ;  /* 0x000b680001167983 */ /* 0x001ee80000300800 */
        /* <DEDUP_REMOVED lines=12> */
[----:B------:R-:W-:Y:S04]  /*28ee0*/  STS.U8 [R4+UR4+0x3240], R9 ;  /* 0x0032400904007988 */ /* 0x000fe80008000004 */
[----:B------:R-:W-:Y:S04]  /*28ef0*/  STS.U8 [R4+UR4+0x3200], R8 ;  /* 0x0032000804007988 */ /* 0x000fe80008000004 */
[----:B------:R-:W-:Y:S04]  /*28f00*/  STS.U8 [R4+UR4+0x32c0], R7 ;  /* 0x0032c00704007988 */ /* 0x000fe80008000004 */
[----:B----4-:R-:W-:Y:S04]  /*28f10*/  STS.U8 [R4+UR4+0x3280], R6 ;  /* 0x0032800604007988 */ /* 0x010fe80008000004 */
[----:B------:R-:W-:Y:S04]  /*28f20*/  STS.U8 [R4+UR4+0x3340], R5 ;  /* 0x0033400504007988 */ /* 0x000fe80008000004 */
[----:B0-----:R-:W4:Y:S04]  /*28f30*/  LDL.LU R2, [R1+0xb64] ;  /* 0x000b640001027983 */ /* 0x001f280000300800 */
[----:B------:R0:W-:Y:S04]  /*28f40*/  STS.U8 [R4+UR4+0x3300], R20 ;  /* 0x0033001404007988 */ /* 0x0001e80008000004 */
[----:B------:R1:W-:Y:S04]  /*28f50*/  STS.U8 [R4+UR4+0x33c0], R18 ;  /* 0x0033c01204007988 */ /* 0x0003e80008000004 */
[----:B0-----:R-:W4:Y:S04]  /*28f60*/  LDL.LU R20, [R1+0xb60] ;  /* 0x000b600001147983 */ /* 0x001f280000300800 */
[----:B------:R0:W-:Y:S04]  /*28f70*/  STS.U8 [R4+UR4+0x3380], R24 ;  /* 0x0033801804007988 */ /* 0x0001e80008000004 */
[----:B-1----:R-:W4:Y:S04]  /*28f80*/  LDL.LU R18, [R1+0xb5c] ;  /* 0x000b5c0001127983 */ /* 0x002f280000300800 */
[----:B0-----:R-:W4:Y:S04]  /*28f90*/  LDL.LU R24, [R1+0xb58] ;  /* 0x000b580001187983 */ /* 0x001f280000300800 */
[----:B------:R-:W-:Y:S04]  /*28fa0*/  STS.U8 [R4+UR4+0x4200], R3 ;  /* 0x0042000304007988 */ /* 0x000fe80008000004 */
[----:B------:R-:W4:Y:S04]  /*28fb0*/  LDL.LU R14, [R1+0xa74] ;  /* 0x000a7400010e7983 */ /* 0x000f280000300800 */
[----:B------:R0:W-:Y:S04]  /*28fc0*/  STS.U8 [R4+UR4+0x4240], R28 ;  /* 0x0042401c04007988 */ /* 0x0001e80008000004 */
[----:B0-----:R-:W4:Y:S04]  /*28fd0*/  LDL.LU R28, [R1+0xa70] ;  /* 0x000a7000011c7983 */ /* 0x001f280000300800 */
[----:B--2---:R0:W-:Y:S04]  /*28fe0*/  STS.U8 [R4+UR4+0x4280], R26 ;  /* 0x0042801a04007988 */ /* 0x0041e80008000004 */
[----:B0-----:R-:W2:Y:S04]  /*28ff0*/  LDL.LU R26, [R1+0xa6c] ;  /* 0x000a6c00011a7983 */ /* 0x001ea80000300800 */
[----:B------:R-:W2:Y:S04]  /*29000*/  LDL.LU R29, [R1+0xa68] ;  /* 0x000a6800011d7983 */ /* 0x000ea80000300800 */
        /* <DEDUP_REMOVED lines=9> */
[----:B---3--:R0:W-:Y:S04]  /*290a0*/  STS.U8 [R4+UR4+0x42c0], R22 ;  /* 0x0042c01604007988 */ /* 0x0081e80008000004 */
[----:B------:R-:W3:Y:S04]  /*290b0*/  LDL.LU R10, [R1+0x960] ;  /* 0x00096000010a7983 */ /* 0x000ee80000300800 */
[----:B0-----:R-:W3:Y:S04]  /*290c0*/  LDL.LU R22, [R1+0x95c] ;  /* 0x00095c0001167983 */ /* 0x001ee80000300800 */
[----:B------:R-:W3:Y:S04]  /*290d0*/  LDL.LU R9, [R1+0x958] ;  /* 0x0009580001097983 */ /* 0x000ee80000300800 */
[----:B------:R-:W3:Y:S04]  /*290e0*/  LDL.LU R8, [R1+0xd4] ;  /* 0x0000d40001087983 */ /* 0x000ee80000300800 */
[----:B------:R-:W3:Y:S04]  /*290f0*/  LDL.LU R7, [R1+0xd0] ;  /* 0x0000d00001077983 */ /* 0x000ee80000300800 */
[----:B------:R-:W3:Y:S04]  /*29100*/  LDL.LU R6, [R1+0x6c] ;  /* 0x00006c0001067983 */ /* 0x000ee80000300800 */
[----:B----4-:R0:W-:Y:S04]  /*29110*/  STS.U8 [R4+UR4+0x4300], R2 ;  /* 0x0043000204007988 */ /* 0x0101e80008000004 */
[----:B------:R-:W4:Y:S04]  /*29120*/  LDL.LU R5, [R1+0x68] ;  /* 0x0000680001057983 */ /* 0x000f280000300800 */
[----:B------:R1:W-:Y:S04]  /*29130*/  STS.U8 [R4+UR4+0x4340], R20 ;  /* 0x0043401404007988 */ /* 0x0003e80008000004 */
[----:B0-----:R-:W4:Y:S04]  /*29140*/  LDL.LU R2, [R1+0x64] ;  /* 0x0000640001027983 */ /* 0x001f280000300800 */
[----:B------:R-:W4:Y:S04]  /*29150*/  LDL.LU R3, [R1+0x60] ;  /* 0x0000600001037983 */ /* 0x000f280000300800 */
[----:B------:R0:W-:Y:S04]  /*29160*/  STS.U8 [R4+UR4+0x4380], R18 ;  /* 0x0043801204007988 */ /* 0x0001e80008000004 */
[----:B-1----:R-:W4:Y:S04]  /*29170*/  LDL.LU R20, [R1+0x5c] ;  /* 0x00005c0001147983 */ /* 0x002f280000300800 */
[----:B------:R1:W-:Y:S04]  /*29180*/  STS.U8 [R4+UR4+0x43c0], R24 ;  /* 0x0043c01804007988 */ /* 0x0003e80008000004 */
[----:B0-----:R-:W4:Y:S04]  /*29190*/  LDL.LU R18, [R1+0x58] ;  /* 0x0000580001127983 */ /* 0x001f280000300800 */
[----:B-1----:R-:W4:Y:S04]  /*291a0*/  LDL.LU R24, [R1+0xf54] ;  /* 0x000f540001187983 */ /* 0x002f280000300800 */
[----:B------:R-:W-:Y:S04]  /*291b0*/  STS.U8 [R4+UR4+0x5240], R14 ;  /* 0x0052400e04007988 */ /* 0x000fe80008000004 */
[----:B------:R0:W-:Y:S04]  /*291c0*/  STS.U8 [R4+UR4+0x5200], R28 ;  /* 0x0052001c04007988 */ /* 0x0001e80008000004 */
[----:B0-----:R-:W4:Y:S04]  /*291d0*/  LDL.LU R28, [R1+0xf50] ;  /* 0x000f5000011c7983 */ /* 0x001f280000300800 */
[----:B--2---:R0:W-:Y:S04]  /*291e0*/  STS.U8 [R4+UR4+0x52c0], R26 ;  /* 0x0052c01a04007988 */ /* 0x0041e80008000004 */
        /* <DEDUP_REMOVED lines=10> */
[----:B0-----:R-:W2:Y:S04]  /*29290*/  LDL.LU R26, [R1+0xf4c] ;  /* 0x000f4c00011a7983 */ /* 0x001ea80000300800 */
[----:B---3--:R-:W-:Y:S04]  /*292a0*/  STS.U8 [R4+UR4+0x6340], R10 ;  /* 0x0063400a04007988 */ /* 0x008fe80008000004 */
[----:B------:R0:W-:Y:S02]  /*292b0*/  STS.U8 [R4+UR4+0x6380], R22 ;  /* 0x0063801604007988 */ /* 0x0001e40008000004 */
[----:B0-----:R-:W0:Y:S02]  /*292c0*/  S2R R22, SR_TID.X ;  /* 0x0000000000167919 */ /* 0x001e240000002100 */
[----:B------:R-:W-:Y:S04]  /*292d0*/  STS.U8 [R4+UR4+0x63c0], R9 ;  /* 0x0063c00904007988 */ /* 0x000fe80008000004 */
[----:B------:R-:W-:Y:S04]  /*292e0*/  STS.U8 [R4+UR4+0x7240], R8 ;  /* 0x0072400804007988 */ /* 0x000fe80008000004 */
[----:B------:R-:W-:Y:S04]  /*292f0*/  STS.U8 [R4+UR4+0x7200], R7 ;  /* 0x0072000704007988 */ /* 0x000fe80008000004 */
[----:B------:R-:W-:Y:S04]  /*29300*/  STS.U8 [R4+UR4+0x72c0], R6 ;  /* 0x0072c00604007988 */ /* 0x000fe80008000004 */
[----:B----4-:R-:W-:Y:S04]  /*29310*/  STS.U8 [R4+UR4+0x7280], R5 ;  /* 0x0072800504007988 */ /* 0x010fe80008000004 */
[----:B------:R-:W-:Y:S04]  /*29320*/  STS.U8 [R4+UR4+0x7340], R2 ;  /* 0x0073400204007988 */ /* 0x000fe80008000004 */
[----:B------:R1:W-:Y:S04]  /*29330*/  STS.U8 [R4+UR4+0x7300], R3 ;  /* 0x0073000304007988 */ /* 0x0003e80008000004 */
[----:B------:R3:W-:Y:S04]  /*29340*/  STS.U8 [R4+UR4+0x73c0], R20 ;  /* 0x0073c01404007988 */ /* 0x0007e80008000004 */
[----:B-1----:R-:W4:Y:S04]  /*29350*/  LDL.LU R3, [R1+0xf48] ;  /* 0x000f480001037983 */ /* 0x002f280000300800 */
[----:B------:R-:W-:Y:S04]  /*29360*/  STS.U8 [R4+UR4+0x7380], R18 ;  /* 0x0073801204007988 */ /* 0x000fe80008000004 */
[----:B---3--:R-:W3:Y:S04]  /*29370*/  LDL.LU R20, [R1+0xf44] ;  /* 0x000f440001147983 */ /* 0x008ee80000300800 */
[----:B------:R-:W3:Y:S01]  /*29380*/  LDL.LU R0, [R1+0xf40] ;  /* 0x000f400001007983 */ /* 0x000ee20000300800 */
[----:B0-----:R-:W-:-:S04]  /*29390*/  LOP3.LUT R22, R22, 0x3f, RZ, 0xc0, !PT ;  /* 0x0000003f16167812 */ /* 0x001fc800078ec0ff */
[----:B------:R-:W-:-:S05]  /*293a0*/  LOP3.LUT R2, R22, 0x10, RZ, 0x3c, !PT ;  /* 0x0000001016027812 */ /* 0x000fca00078e3cff */
[----:B------:R0:W-:Y:S04]  /*293b0*/  STS.U8 [R2+UR4+0x400], R24 ;  /* 0x0004001802007988 */ /* 0x0001e80008000004 */
[----:B0-----:R-:W3:Y:S04]  /*293c0*/  LDL.LU R24, [R1+0xf3c] ;  /* 0x000f3c0001187983 */ /* 0x001ee80000300800 */
[----:B------:R0:W-:Y:S04]  /*293d0*/  STS.U8 [R2+UR4+0x440], R28 ;  /* 0x0004401c02007988 */ /* 0x0001e80008000004 */
        /* <DEDUP_REMOVED lines=22> */
[----:B--2---:R0:W-:Y:S04]  /*29540*/  STS.U8 [R2+UR4+0x480], R26 ;  /* 0x0004801a02007988 */ /* 0x0041e80008000004 */
[----:B0-----:R-:W2:Y:S04]  /*29550*/  LDL.LU R26, [R1+0xc40] ;  /* 0x000c4000011a7983 */ /* 0x001ea80000300800 */
[----:B----4-:R0:W-:Y:S04]  /*29560*/  STS.U8 [R2+UR4+0x4c0], R3 ;  /* 0x0004c00302007988 */ /* 0x0101e80008000004 */
[----:B---3--:R1:W-:Y:S04]  /*29570*/  STS.U8 [R2+UR4+0x500], R20 ;  /* 0x0005001402007988 */ /* 0x0083e80008000004 */
[----:B0-----:R-:W3:Y:S04]  /*29580*/  LDL.LU R3, [R1+0xc3c] ;  /* 0x000c3c0001037983 */ /* 0x001ee80000300800 */
[----:B------:R-:W-:Y:S04]  /*29590*/  STS.U8 [R2+UR4+0x540], R0 ;  /* 0x0005400002007988 */ /* 0x000fe80008000004 */
[----:B-1----:R-:W4:Y:S04]  /*295a0*/  LDL.LU R20, [R1+0xc38] ;  /* 0x000c380001147983 */ /* 0x002f280000300800 */
[----:B------:R0:W-:Y:S04]  /*295b0*/  STS.U8 [R2+UR4+0x580], R24 ;  /* 0x0005801802007988 */ /* 0x0001e80008000004 */
[----:B0-----:R-:W4:Y:S04]  /*295c0*/  LDL.LU R24, [R1+0xb54] ;  /* 0x000b540001187983 */ /* 0x001f280000300800 */
[----:B------:R0:W-:Y:S04]  /*295d0*/  STS.U8 [R2+UR4+0x5c0], R28 ;  /* 0x0005c01c02007988 */ /* 0x0001e80008000004 */
[----:B0-----:R-:W4:Y:S04]  /*295e0*/  LDL.LU R28, [R1+0xb50] ;  /* 0x000b5000011c7983 */ /* 0x001f280000300800 */
        /* <DEDUP_REMOVED lines=21> */
[----:B0-----:R-:W4:Y:S04]  /*29740*/  LDL.LU R18, [R1+0xb4c] ;  /* 0x000b4c0001127983 */ /* 0x001f280000300800 */
[----:B--2---:R0:W-:Y:S04]  /*29750*/  STS.U8 [R2+UR4+0x3500], R26 ;  /* 0x0035001a02007988 */ /* 0x0041e80008000004 */
[----:B0-----:R-:W2:Y:S04]  /*29760*/  LDL.LU R26, [R1+0xb48] ;  /* 0x000b4800011a7983 */ /* 0x001ea80000300800 */
[----:B------:R-:W2:Y:S04]  /*29770*/  LDL.LU R0, [R1+0xb44] ;  /* 0x000b440001007983 */ /* 0x000ea80000300800 */
[----:B---3--:R-:W-:Y:S04]  /*29780*/  STS.U8 [R2+UR4+0x35c0], R3 ;  /* 0x0035c00302007988 */ /* 0x008fe80008000004 */
[----:B----4-:R0:W-:Y:S04]  /*29790*/  STS.U8 [R2+UR4+0x3580], R20 ;  /* 0x0035801402007988 */ /* 0x0101e80008000004 */
[----:B0-----:R-:W3:Y:S04]  /*297a0*/  LDL.LU R20, [R1+0xb40] ;  /* 0x000b400001147983 */ /* 0x001ee80000300800 */
        /* <DEDUP_REMOVED lines=22> */
[----:B------:R0:W-:Y:S04]  /*29910*/  STS.U8 [R2+UR4+0x4440], R28 ;  /* 0x0044401c02007988 */ /* 0x0001e80008000004 */
[----:B------:R-:W4:Y:S04]  /*29920*/  LDL.LU R3, [R1+0x48] ;  /* 0x0000480001037983 */ /* 0x000f280000300800 */
[----:B0-----:R-:W4:Y:S04]  /*29930*/  LDL.LU R28, [R1+0x44] ;  /* 0x00004400011c7983 */ /* 0x001f280000300800 */
[----:B------:R0:W-:Y:S04]  /*29940*/  STS.U8 [R2+UR4+0x4480], R18 ;  /* 0x0044801202007988 */ /* 0x0001e80008000004 */
[----:B0-----:R-:W4:Y:S04]  /*29950*/  LDL.LU R18, [R1+0x40] ;  /* 0x0000400001127983 */ /* 0x001f280000300800 */
[----:B--2---:R0:W-:Y:S04]  /*29960*/  STS.U8 [R2+UR4+0x44c0], R26 ;  /* 0x0044c01a02007988 */ /* 0x0041e80008000004 */
[----:B------:R-:W-:Y:S04]  /*29970*/  STS.U8 [R2+UR4+0x4500], R0 ;  /* 0x0045000002007988 */ /* 0x000fe80008000004 */
[----:B0-----:R-:W2:Y:S04]  /*29980*/  LDL.LU R26, [R1+0x3c] ;  /* 0x00003c00011a7983 */ /* 0x001ea80000300800 */
[----:B---3--:R0:W-:Y:S04]  /*29990*/  STS.U8 [R2+UR4+0x4540], R20 ;  /* 0x0045401402007988 */ /* 0x0081e80008000004 */
[----:B0-----:R-:W3:Y:S04]  /*299a0*/  LDL.LU R20, [R1+0x38] ;  /* 0x0000380001147983 */ /* 0x001ee80000300800 */
[----:B----4-:R0:W-:Y:S04]  /*299b0*/  STS.U8 [R2+UR4+0x4580], R24 ;  /* 0x0045801802007988 */ /* 0x0101e80008000004 */
        /* <DEDUP_REMOVED lines=17> */
[----:B------:R-:W-:Y:S04]  /*29ad0*/  STS.U8 [R2+UR4+0x65c0], R7 ;  /* 0x0065c00702007988 */ /* 0x000fe80008000004 */
[----:B------:R-:W-:Y:S04]  /*29ae0*/  STS.U8 [R2+UR4+0x7440], R6 ;  /* 0x0074400602007988 */ /* 0x000fe80008000004 */
[----:B------:R-:W-:Y:S04]  /*29af0*/  STS.U8 [R2+UR4+0x7400], R5 ;  /* 0x0074000502007988 */ /* 0x000fe80008000004 */
[----:B------:R-:W-:Y:S04]  /*29b00*/  STS.U8 [R2+UR4+0x74c0], R4 ;  /* 0x0074c00402007988 */ /* 0x000fe80008000004 */
[----:B------:R-:W-:Y:S04]  /*29b10*/  STS.U8 [R2+UR4+0x7480], R3 ;  /* 0x0074800302007988 */ /* 0x000fe80008000004 */
[----:B------:R0:W-:Y:S04]  /*29b20*/  STS.U8 [R2+UR4+0x7540], R28 ;  /* 0x0075401c02007988 */ /* 0x0001e80008000004 */
[----:B0-----:R-:W4:Y:S04]  /*29b30*/  LDL.LU R28, [R1+0xf30] ;  /* 0x000f3000011c7983 */ /* 0x001f280000300800 */
[----:B------:R-:W-:Y:S04]  /*29b40*/  STS.U8 [R2+UR4+0x7500], R18 ;  /* 0x0075001202007988 */ /* 0x000fe80008000004 */
[----:B------:R-:W4:Y:S01]  /*29b50*/  LDL.LU R0, [R1+0xf2c] ;  /* 0x000f2c0001007983 */ /* 0x000f220000300800 */
[----:B------:R-:W-:-:S03]  /*29b60*/  LOP3.LUT R22, R22, 0x18, RZ, 0x3c, !PT ;  /* 0x0000001816167812 */ /* 0x000fc600078e3cff */
        /* <DEDUP_REMOVED lines=25> */
[----:B----4-:R0:W-:Y:S04]  /*29d00*/  STS.U8 [R22+UR4+0x600], R24 ;  /* 0x0006001816007988 */ /* 0x0101e80008000004 */
[----:B0-----:R-:W4:Y:S04]  /*29d10*/  LDL.LU R24, [R1+0xc2c] ;  /* 0x000c2c0001187983 */ /* 0x001f280000300800 */
[----:B------:R-:W4:Y:S04]  /*29d20*/  LDL.LU R2, [R1+0xc28] ;  /* 0x000c280001027983 */ /* 0x000f280000300800 */
[----:B------:R-:W4:Y:S04]  /*29d30*/  LDL.LU R18, [R1+0xc24] ;  /* 0x000c240001127983 */ /* 0x000f280000300800 */
[----:B------:R0:W-:Y:S04]  /*29d40*/  STS.U8 [R22+UR4+0x640], R28 ;  /* 0x0006401c16007988 */ /* 0x0001e80008000004 */
[----:B0-----:R-:W4:Y:S04]  /*29d50*/  LDL.LU R28, [R1+0xc20] ;  /* 0x000c2000011c7983 */ /* 0x001f280000300800 */
[----:B------:R-:W-:Y:S04]  /*29d60*/  STS.U8 [R22+UR4+0x680], R0 ;  /* 0x0006800016007988 */ /* 0x000fe80008000004 */
[----:B--2---:R0:W-:Y:S04]  /*29d70*/  STS.U8 [R22+UR4+0x6c0], R26 ;  /* 0x0006c01a16007988 */ /* 0x0041e80008000004 */
[----:B0-----:R-:W2:Y:S04]  /*29d80*/  LDL.LU R26, [R1+0xc1c] ;  /* 0x000c1c00011a7983 */ /* 0x001ea80000300800 */
[----:B---3--:R0:W-:Y:S04]  /*29d90*/  STS.U8 [R22+UR4+0x700], R20 ;  /* 0x0007001416007988 */ /* 0x0081e80008000004 */
        /* <DEDUP_REMOVED lines=21> */
[----:B0-----:R-:W3:Y:S04]  /*29ef0*/  LDL.LU R20, [R1+0xc18] ;  /* 0x000c180001147983 */ /* 0x001ee80000300800 */
[----:B----4-:R0:W-:Y:S04]  /*29f00*/  STS.U8 [R22+UR4+0x36c0], R24 ;  /* 0x0036c01816007988 */ /* 0x0101e80008000004 */
[----:B------:R-:W-:Y:S04]  /*29f10*/  STS.U8 [R22+UR4+0x3680], R2 ;  /* 0x0036800216007988 */ /* 0x000fe80008000004 */
[----:B------:R-:W-:Y:S04]  /*29f20*/  STS.U8 [R22+UR4+0x3740], R18 ;  /* 0x0037401216007988 */ /* 0x000fe80008000004 */
[----:B0-----:R-:W4:Y:S04]  /*29f30*/  LDL.LU R24, [R1+0xb34] ;  /* 0x000b340001187983 */ /* 0x001f280000300800 */
        /* <DEDUP_REMOVED lines=29> */
[----:B0-----:R-:W3:Y:S04]  /*2a110*/  LDL.LU R20, [R1+0x28] ;  /* 0x0000280001147983 */ /* 0x001ee80000300800 */
[----:B----4-:R0:W-:Y:S04]  /*2a120*/  STS.U8 [R22+UR4+0x4600], R24 ;  /* 0x0046001816007988 */ /* 0x0101e80008000004 */
[----:B------:R1:W-:Y:S04]  /*2a130*/  STS.U8 [R22+UR4+0x4640], R16 ;  /* 0x0046401016007988 */ /* 0x0003e80008000004 */
[----:B0-----:R-:W4:Y:S04]  /*2a140*/  LDL.LU R24, [R1+0x24] ;  /* 0x0000240001187983 */ /* 0x001f280000300800 */
[----:B-1----:R-:W4:Y:S04]  /*2a150*/  LDL.LU R16, [R1+0x4470] ;  /* 0x0044700001107983 */ /* 0x002f280000300800 */
        /* <DEDUP_REMOVED lines=27> */
[----:B---3--:R-:W-:Y:S01]  /*2a310*/  STS.U8 [R22+UR4+0x7680], R20 ;  /* 0x0076801416007988 */ /* 0x008fe20008000004 */
[----:B----4-:R-:W-:-:S03]  /*2a320*/  LOP3.LUT R11, R16, 0x3f, RZ, 0xc0, !PT ;  /* 0x0000003f100b7812 */ /* 0x010fc600078ec0ff */
[----:B------:R-:W-:Y:S01]  /*2a330*/  STS.U8 [R22+UR4+0x7740], R24 ;  /* 0x0077401816007988 */ /* 0x000fe20008000004 */
[----:B------:R-:W-:-:S03]  /*2a340*/  LOP3.LUT R0, R11, 0x20, RZ, 0x3c, !PT ;  /* 0x000000200b007812 */ /* 0x000fc600078e3cff */
[----:B------:R-:W-:Y:S04]  /*2a350*/  STL [R1+0x445c], R11 ;  /* 0x00445c0b01007387 */ /* 0x000fe80000100800 */
[----:B------:R0:W-:Y:S04]  /*2a360*/  STS.U8 [R22+UR4+0x7700], R28 ;  /* 0x0077001c16007988 */ /* 0x0001e80008000004 */
[----:B0-----:R-:W3:Y:S04]  /*2a370*/  LDL.LU R28, [R1+0x18] ;  /* 0x00001800011c7983 */ /* 0x001ee80000300800 */
[----:B------:R-:W4:Y:S04]  /*2a380*/  LDL.LU R11, [R1+0xf0c] ;  /* 0x000f0c00010b7983 */ /* 0x000f280000300800 */
[----:B----4-:R0:W-:Y:S04]  /*2a390*/  STL [R1+0x4468], R11 ;  /* 0x0044680b01007387 */ /* 0x0101e80000100800 */
[----:B0-----:R-:W4:Y:S04]  /*2a3a0*/  LDL.LU R11, [R1+0xf10] ;  /* 0x000f1000010b7983 */ /* 0x001f280000300800 */
[----:B--2---:R-:W-:Y:S04]  /*2a3b0*/  STS.U8 [R22+UR4+0x77c0], R26 ;  /* 0x0077c01a16007988 */ /* 0x004fe80008000004 */
[----:B---3--:R-:W-:Y:S04]  /*2a3c0*/  STS.U8 [R22+UR4+0x7780], R28 ;  /* 0x0077801c16007988 */ /* 0x008fe80008000004 */
[----:B----4-:R0:W-:Y:S04]  /*2a3d0*/  STL [R1+0x446c], R11 ;  /* 0x00446c0b01007387 */ /* 0x0101e80000100800 */
[----:B0-----:R-:W2:Y:S04]  /*2a3e0*/  LDL.LU R11, [R1+0xf14] ;  /* 0x000f1400010b7983 */ /* 0x001ea80000300800 */
[----:B------:R-:W3:Y:S04]  /*2a3f0*/  LDL.LU R15, [R1+0xf08] ;  /* 0x000f0800010f7983 */ /* 0x000ee80000300800 */
        /* <DEDUP_REMOVED lines=26> */
[----:B--2---:R0:W-:Y:S04]  /*2a5a0*/  STS.U8 [R0+UR4+0x800], R11 ;  /* 0x0008000b00007988 */ /* 0x0041e80008000004 */
[----:B0-----:R-:W2:Y:S04]  /*2a5b0*/  LDL.LU R11, [R1+0x446c] ;  /* 0x00446c00010b7983 */ /* 0x001ea80000300800 */
[----:B--2---:R0:W-:Y:S04]  /*2a5c0*/  STS.U8 [R0+UR4+0x840], R11 ;  /* 0x0008400b00007988 */ /* 0x0041e80008000004 */
[----:B0-----:R-:W2:Y:S04]  /*2a5d0*/  LDL.LU R11, [R1+0x4468] ;  /* 0x00446800010b7983 */ /* 0x001ea80000300800 */
[----:B--2---:R-:W-:Y:S04]  /*2a5e0*/  STS.U8 [R0+UR4+0x880], R11 ;  /* 0x0008800b00007988 */ /* 0x004fe80008000004 */
[----:B---3--:R-:W-:Y:S04]  /*2a5f0*/  STS.U8 [R0+UR4+0x8c0], R15 ;  /* 0x0008c00f00007988 */ /* 0x008fe80008000004 */
[----:B----4-:R-:W-:Y:S04]  /*2a600*/  STS.U8 [R0+UR4+0x900], R14 ;  /* 0x0009000e00007988 */ /* 0x010fe80008000004 */
        /* <DEDUP_REMOVED lines=22> */
[----:B0-----:R-:W2:Y:S04]  /*2a770*/  LDL.LU R24, [R1+0xbfc] ;  /* 0x000bfc0001187983 */ /* 0x001ea80000300800 */
[----:B------:R-:W3:Y:S04]  /*2a780*/  LDL.LU R11, [R1+0xb10] ;  /* 0x000b1000010b7983 */ /* 0x000ee80000300800 */
[----:B---3--:R0:W-:Y:S04]  /*2a790*/  STL [R1+0x4460], R11 ;  /* 0x0044600b01007387 */ /* 0x0081e80000100800 */
[----:B0-----:R-:W3:Y:S04]  /*2a7a0*/  LDL.LU R11, [R1+0xb14] ;  /* 0x000b1400010b7983 */ /* 0x001ee80000300800 */
[----:B------:R-:W-:Y:S04]  /*2a7b0*/  STS.U8 [R0+UR4+0x3880], R22 ;  /* 0x0038801600007988 */ /* 0x000fe80008000004 */
[----:B------:R-:W-:Y:S04]  /*2a7c0*/  STS.U8 [R0+UR4+0x3940], R26 ;  /* 0x0039401a00007988 */ /* 0x000fe80008000004 */
[----:B------:R-:W-:Y:S04]  /*2a7d0*/  STS.U8 [R0+UR4+0x3900], R28 ;  /* 0x0039001c00007988 */ /* 0x000fe80008000004 */
[----:B---3--:R0:W-:Y:S04]  /*2a7e0*/  STL [R1+0x4464], R11 ;  /* 0x0044640b01007387 */ /* 0x0081e80000100800 */
[----:B0-----:R-:W3:Y:S04]  /*2a7f0*/  LDL.LU R11, [R1+0xbf8] ;  /* 0x000bf800010b7983 */ /* 0x001ee80000300800 */
        /* <DEDUP_REMOVED lines=26> */
[----:B------:R-:W2:Y:S04]  /*2a9a0*/  LDL.LU R22, [R1+0x8] ;  /* 0x0000080001167983 */ /* 0x000ea80000300800 */
[----:B0-----:R-:W2:Y:S04]  /*2a9b0*/  LDL.LU R24, [R1+0x4] ;  /* 0x0000040001187983 */ /* 0x001ea80000300800 */
[----:B---3--:R0:W-:Y:S04]  /*2a9c0*/  STS.U8 [R0+UR4+0x3980], R11 ;  /* 0x0039800b00007988 */ /* 0x0081e80008000004 */
[----:B0-----:R-:W3:Y:S04]  /*2a9d0*/  LDL.LU R11, [R1+0x4464] ;  /* 0x00446400010b7983 */ /* 0x001ee80000300800 */
[----:B---3--:R0:W-:Y:S04]  /*2a9e0*/  STS.U8 [R0+UR4+0x4800], R11 ;  /* 0x0048000b00007988 */ /* 0x0081e80008000004 */
[----:B0-----:R-:W3:Y:S04]  /*2a9f0*/  LDL.LU R11, [R1+0x4460] ;  /* 0x00446000010b7983 */ /* 0x001ee80000300800 */
[----:B---3--:R0:W-:Y:S04]  /*2aa00*/  STS.U8 [R0+UR4+0x4840], R11 ;  /* 0x0048400b00007988 */ /* 0x0081e80008000004 */
        /* <DEDUP_REMOVED lines=21> */
[----:B------:R-:W-:Y:S04]  /*2ab60*/  STS.U8 [R0+UR4+0x6980], R2 ;  /* 0x0069800200007988 */ /* 0x000fe80008000004 */
[----:B-1----:R-:W4:Y:S04]  /*2ab70*/  LDL.LU R26, [R1+0x4458] ;  /* 0x00445800011a7983 */ /* 0x002f280000300800 */
[----:B------:R0:W-:Y:S04]  /*2ab80*/  STS.U8 [R0+UR4+0x69c0], R28 ;  /* 0x0069c01c00007988 */ /* 0x0001e80008000004 */
[----:B0-----:R-:W3:Y:S04]  /*2ab90*/  LDL.LU R28, [R1] ;  /* 0x00000000011c7983 */ /* 0x001ee80000300800 */
        /* <DEDUP_REMOVED lines=21> */
[----:B------:R1:W-:Y:S04]  /*2acf0*/  STS.U8 [R0+UR4+0x7800], R18 ;  /* 0x0078001200007988 */ /* 0x0003e80008000004 */
[----:B------:R1:W-:Y:S04]  /*2ad00*/  STS.U8 [R0+UR4+0x78c0], R20 ;  /* 0x0078c01400007988 */ /* 0x0003e80008000004 */
[----:B--2---:R2:W-:Y:S04]  /*2ad10*/  STS.U8 [R0+UR4+0x7880], R22 ;  /* 0x0078801600007988 */ /* 0x0045e80008000004 */
[----:B------:R2:W-:Y:S04]  /*2ad20*/  STS.U8 [R0+UR4+0x7940], R24 ;  /* 0x0079401800007988 */ /* 0x0005e80008000004 */
[----:B0-----:R-:W4:Y:S04]  /*2ad30*/  LDL.LU R16, [R1+0xce4] ;  /* 0x000ce40001107983 */ /* 0x001f280000300800 */
[----:B-1----:R-:W4:Y:S04]  /*2ad40*/  LDL.LU R18, [R1+0xce0] ;  /* 0x000ce00001127983 */ /* 0x002f280000300800 */
[----:B------:R-:W4:Y:S04]  /*2ad50*/  LDL.LU R20, [R1+0xcdc] ;  /* 0x000cdc0001147983 */ /* 0x000f280000300800 */
[----:B--2---:R-:W2:Y:S04]  /*2ad60*/  LDL.LU R22, [R1+0xcd8] ;  /* 0x000cd80001167983 */ /* 0x004ea80000300800 */
[----:B------:R-:W2:Y:S04]  /*2ad70*/  LDL.LU R24, [R1+0xbf4] ;  /* 0x000bf40001187983 */ /* 0x000ea80000300800 */
[----:B---3--:R0:W-:Y:S04]  /*2ad80*/  STS.U8 [R0+UR4+0x7900], R28 ;  /* 0x0079001c00007988 */ /* 0x0081e80008000004 */
[----:B0-----:R-:W3:Y:S04]  /*2ad90*/  LDL.LU R28, [R1+0x4454] ;  /* 0x00445400011c7983 */ /* 0x001ee80000300800 */
[----:B---3--:R-:W-:Y:S04]  /*2ada0*/  STS.U8 [R0+UR4+0x79c0], R28 ;  /* 0x0079c01c00007988 */ /* 0x008fe80008000004 */
[----:B------:R-:W-:Y:S04]  /*2adb0*/  STL [R1+0x43b0], R28 ;  /* 0x0043b01c01007387 */ /* 0x000fe80000100800 */
[----:B----4-:R0:W-:Y:S04]  /*2adc0*/  STS.U8 [R0+UR4+0x7980], R26 ;  /* 0x0079801a00007988 */ /* 0x0101e80008000004 */
[----:B------:R-:W-:Y:S04]  /*2add0*/  STL [R1+0x43b4], R26 ;  /* 0x0043b41a01007387 */ /* 0x000fe80000100800 */
[----:B0-----:R-:W3:Y:S04]  /*2ade0*/  LDL.LU R0, [R1+0xbe4] ;  /* 0x000be40001007983 */ /* 0x001ee80000300800 */
[----:B---3--:R0:W-:Y:S04]  /*2adf0*/  STL [R1+0x4448], R0 ;  /* 0x0044480001007387 */ /* 0x0081e80000100800 */
[----:B0-----:R-:W3:Y:S04]  /*2ae00*/  LDL.LU R0, [R1+0xbe8] ;  /* 0x000be80001007983 */ /* 0x001ee80000300800 */
[----:B---3--:R0:W-:Y:S04]  /*2ae10*/  STL [R1+0x444c], R0 ;  /* 0x00444c0001007387 */ /* 0x0081e80000100800 */
[----:B0-----:R-:W3:Y:S01]  /*2ae20*/  LDL.LU R0, [R1+0xbec] ;  /* 0x000bec0001007983 */ /* 0x001ee20000300800 */
[----:B------:R-:W-:-:S05]  /*2ae30*/  LOP3.LUT R11, R11, 0x28, RZ, 0x3c, !PT ;  /* 0x000000280b0b7812 */ /* 0x000fca00078e3cff */
        /* <DEDUP_REMOVED lines=19> */
[----:B---3--:R0:W-:Y:S04]  /*2af70*/  STL [R1+0x4450], R0 ;  /* 0x0044500001007387 */ /* 0x0081e80000100800 */
[----:B0-----:R-:W3:Y:S04]  /*2af80*/  LDL.LU R0, [R1+0xbf0] ;  /* 0x000bf00001007983 */ /* 0x001ee80000300800 */
[----:B------:R-:W4:Y:S04]  /*2af90*/  LDL.LU R4, [R1+0xbe0] ;  /* 0x000be00001047983 */ /* 0x000f280000300800 */
[----:B------:R0:W-:Y:S04]  /*2afa0*/  STS.U8 [R11+UR4+0x2ac0], R2 ;  /* 0x002ac0020b007988 */ /* 0x0001e80008000004 */
[----:B------:R-:W4:Y:S04]  /*2afb0*/  LDL.LU R3, [R1+0xbdc] ;  /* 0x000bdc0001037983 */ /* 0x000f280000300800 */
[----:B------:R1:W-:Y:S04]  /*2afc0*/  STS.U8 [R11+UR4+0x2b00], R16 ;  /* 0x002b00100b007988 */ /* 0x0003e80008000004 */
[----:B------:R1:W-:Y:S04]  /*2afd0*/  STS.U8 [R11+UR4+0x2b40], R18 ;  /* 0x002b40120b007988 */ /* 0x0003e80008000004 */
[----:B------:R1:W-:Y:S04]  /*2afe0*/  STS.U8 [R11+UR4+0x2b80], R20 ;  /* 0x002b80140b007988 */ /* 0x0003e80008000004 */
[----:B--2---:R2:W-:Y:S04]  /*2aff0*/  STS.U8 [R11+UR4+0x2bc0], R22 ;  /* 0x002bc0160b007988 */ /* 0x0045e80008000004 */
[----:B------:R2:W-:Y:S04]  /*2b000*/  STS.U8 [R11+UR4+0x3a40], R24 ;  /* 0x003a40180b007988 */ /* 0x0005e80008000004 */
[----:B0-----:R-:W4:Y:S04]  /*2b010*/  LDL.LU R2, [R1+0xbd8] ;  /* 0x000bd80001027983 */ /* 0x001f280000300800 */
[----:B-1----:R-:W4:Y:S04]  /*2b020*/  LDL.LU R16, [R1+0xaf4] ;  /* 0x000af40001107983 */ /* 0x002f280000300800 */
[----:B------:R-:W4:Y:S04]  /*2b030*/  LDL.LU R18, [R1+0xaf0] ;  /* 0x000af00001127983 */ /* 0x000f280000300800 */
[----:B------:R-:W4:Y:S04]  /*2b040*/  LDL.LU R20, [R1+0xaec] ;  /* 0x000aec0001147983 */ /* 0x000f280000300800 */
[----:B--2---:R-:W2:Y:S04]  /*2b050*/  LDL.LU R22, [R1+0xae8] ;  /* 0x000ae80001167983 */ /* 0x004ea80000300800 */
        /* <DEDUP_REMOVED lines=22> */
[----:B---3--:R0:W-:Y:S04]  /*2b1c0*/  STS.U8 [R11+UR4+0x3ac0], R0 ;  /* 0x003ac0000b007988 */ /* 0x0081e80008000004 */
[----:B0-----:R-:W3:Y:S04]  /*2b1d0*/  LDL.LU R0, [R1+0x444c] ;  /* 0x00444c0001007983 */ /* 0x001ee80000300800 */
[----:B---3--:R0:W-:Y:S04]  /*2b1e0*/  STS.U8 [R11+UR4+0x3a80], R0 ;  /* 0x003a80000b007988 */ /* 0x0081e80008000004 */
[----:B0-----:R-:W3:Y:S04]  /*2b1f0*/  LDL.LU R0, [R1+0x4448] ;  /* 0x0044480001007983 */ /* 0x001ee80000300800 */
[----:B---3--:R0:W-:Y:S04]  /*2b200*/  STS.U8 [R11+UR4+0x3b40], R0 ;  /* 0x003b40000b007988 */ /* 0x0081e80008000004 */
[----:B----4-:R1:W-:Y:S04]  /*2b210*/  STS.U8 [R11+UR4+0x3b00], R4 ;  /* 0x003b00040b007988 */ /* 0x0103e80008000004 */
[----:B------:R3:W-:Y:S04]  /*2b220*/  STS.U8 [R11+UR4+0x3bc0], R3 ;  /* 0x003bc0030b007988 */ /* 0x0007e80008000004 */
[----:B------:R4:W-:Y:S04]  /*2b230*/  STS.U8 [R11+UR4+0x3b80], R2 ;  /* 0x003b80020b007988 */ /* 0x0009e80008000004 */
[----:B------:R2:W-:Y:S04]  /*2b240*/  STS.U8 [R11+UR4+0x4a00], R16 ;  /* 0x004a00100b007988 */ /* 0x0005e80008000004 */
[----:B------:R2:W-:Y:S04]  /*2b250*/  STS.U8 [R11+UR4+0x4a40], R18 ;  /* 0x004a40120b007988 */ /* 0x0005e80008000004 */
[----:B0-----:R-:W2:Y:S04]  /*2b260*/  LDL.LU R0, [R1+0x4444] ;  /* 0x0044440001007983 */ /* 0x001ea80000300800 */
[----:B-1----:R-:W2:Y:S04]  /*2b270*/  LDL.LU R4, [R1+0x4440] ;  /* 0x0044400001047983 */ /* 0x002ea80000300800 */
[----:B---3--:R-:W3:Y:S04]  /*2b280*/  LDL.LU R3, [R1+0x443c] ;  /* 0x00443c0001037983 */ /* 0x008ee80000300800 */
[----:B----4-:R-:W4:Y:S04]  /*2b290*/  LDL.LU R2, [R1+0x4438] ;  /* 0x0044380001027983 */ /* 0x010f280000300800 */
[----:B--2---:R-:W2:Y:S04]  /*2b2a0*/  LDL.LU R16, [R1+0x4434] ;  /* 0x0044340001107983 */ /* 0x004ea80000300800 */
[----:B------:R-:W3:Y:S04]  /*2b2b0*/  LDL.LU R18, [R1+0x4430] ;  /* 0x0044300001127983 */ /* 0x000ee80000300800 */
[----:B------:R0:W-:Y:S04]  /*2b2c0*/  STS.U8 [R11+UR4+0x4a80], R20 ;  /* 0x004a80140b007988 */ /* 0x0001e80008000004 */
[----:B------:R1:W-:Y:S04]  /*2b2d0*/  STS.U8 [R11+UR4+0x4ac0], R22 ;  /* 0x004ac0160b007988 */ /* 0x0003e80008000004 */
[----:B------:R1:W-:Y:S04]  /*2b2e0*/  STS.U8 [R11+UR4+0x4b00], R24 ;  /* 0x004b00180b007988 */ /* 0x0003e80008000004 */
[----:B0-----:R-:W4:Y:S04]  /*2b2f0*/  LDL.LU R20, [R1+0x442c] ;  /* 0x00442c0001147983 */ /* 0x001f280000300800 */
[----:B-1----:R-:W2:Y:S04]  /*2b300*/  LDL.LU R22, [R1+0x4428] ;  /* 0x0044280001167983 */ /* 0x002ea80000300800 */
[----:B------:R-:W3:Y:S04]  /*2b310*/  LDL.LU R24, [R1+0x4424] ;  /* 0x0044240001187983 */ /* 0x000ee80000300800 */
[----:B------:R0:W-:Y:S04]  /*2b320*/  STS.U8 [R11+UR4+0x4b40], R26 ;  /* 0x004b401a0b007988 */ /* 0x0001e80008000004 */
[----:B------:R1:W-:Y:S04]  /*2b330*/  STS.U8 [R11+UR4+0x4b80], R28 ;  /* 0x004b801c0b007988 */ /* 0x0003e80008000004 */
[----:B------:R1:W-:Y:S04]  /*2b340*/  STS.U8 [R11+UR4+0x4bc0], R15 ;  /* 0x004bc00f0b007988 */ /* 0x0003e80008000004 */
[----:B------:R1:W-:Y:S04]  /*2b350*/  STS.U8 [R11+UR4+0x5a40], R14 ;  /* 0x005a400e0b007988 */ /* 0x0003e80008000004 */
[----:B------:R1:W-:Y:S04]  /*2b360*/  STS.U8 [R11+UR4+0x5a00], R29 ;  /* 0x005a001d0b007988 */ /* 0x0003e80008000004 */
[----:B------:R1:W-:Y:S04]  /*2b370*/  STS.U8 [R11+UR4+0x5ac0], R27 ;  /* 0x005ac01b0b007988 */ /* 0x0003e80008000004 */
[----:B0-----:R-:W4:Y:S04]  /*2b380*/  LDL.LU R26, [R1+0xebc] ;  /* 0x000ebc00011a7983 */ /* 0x001f280000300800 */
[----:B-1----:R-:W4:Y:S04]  /*2b390*/  LDL.LU R28, [R1+0xeb8] ;  /* 0x000eb800011c7983 */ /* 0x002f280000300800 */
[----:B------:R-:W4:Y:S04]  /*2b3a0*/  LDL.LU R15, [R1+0xdd4] ;  /* 0x000dd400010f7983 */ /* 0x000f280000300800 */
[----:B------:R-:W4:Y:S04]  /*2b3b0*/  LDL.LU R14, [R1+0xdd0] ;  /* 0x000dd000010e7983 */ /* 0x000f280000300800 */
[----:B------:R-:W4:Y:S04]  /*2b3c0*/  LDL.LU R29, [R1+0xdcc] ;  /* 0x000dcc00011d7983 */ /* 0x000f280000300800 */
[----:B------:R0:W-:Y:S04]  /*2b3d0*/  STS.U8 [R11+UR4+0x5a80], R25 ;  /* 0x005a80190b007988 */ /* 0x0001e80008000004 */
[----:B------:R-:W4:Y:S04]  /*2b3e0*/  LDL.LU R27, [R1+0xdc8] ;  /* 0x000dc800011b7983 */ /* 0x000f280000300800 */
        /* <DEDUP_REMOVED lines=26> */
[----:B------:R0:W-:Y:S04]  /*2b590*/  STL [R1+0x43b8], R24 ;  /* 0x0043b81801007387 */ /* 0x0001e80000100800 */
[----:B--2---:R-:W-:Y:S04]  /*2b5a0*/  STS.U8 [R11+UR4+0x7a00], R22 ;  /* 0x007a00160b007988 */ /* 0x004fe80008000004 */
[----:B----4-:R-:W-:Y:S04]  /*2b5b0*/  STS.U8 [R11+UR4+0x7ac0], R20 ;  /* 0x007ac0140b007988 */ /* 0x010fe80008000004 */
[----:B------:R-:W-:Y:S04]  /*2b5c0*/  STS.U8 [R11+UR4+0x7a80], R18 ;  /* 0x007a80120b007988 */ /* 0x000fe80008000004 */
[----:B0-----:R-:W2:Y:S04]  /*2b5d0*/  LDL.LU R24, [R1+0xec0] ;  /* 0x000ec00001187983 */ /* 0x001ea80000300800 */
[----:B------:R0:W-:Y:S04]  /*2b5e0*/  STL [R1+0x43bc], R22 ;  /* 0x0043bc1601007387 */ /* 0x0001e80000100800 */
[----:B------:R-:W-:Y:S04]  /*2b5f0*/  STS.U8 [R11+UR4+0x7b40], R16 ;  /* 0x007b40100b007988 */ /* 0x000fe80008000004 */
[----:B------:R1:W-:Y:S04]  /*2b600*/  STS.U8 [R11+UR4+0x7b00], R2 ;  /* 0x007b00020b007988 */ /* 0x0003e80008000004 */
[----:B0-----:R-:W3:Y:S04]  /*2b610*/  LDL.LU R22, [R1+0xec4] ;  /* 0x000ec40001167983 */ /* 0x001ee80000300800 */
[----:B------:R0:W-:Y:S01]  /*2b620*/  STL [R1+0x43c0], R20 ;  /* 0x0043c01401007387 */ /* 0x0001e20000100800 */
[----:B-1----:R-:W-:-:S03]  /*2b630*/  LOP3.LUT R11, R0, 0x30, RZ, 0x3c, !PT ;  /* 0x00000030000b7812 */ /* 0x002fc600078e3cff */
[----:B0-----:R-:W4:Y:S04]  /*2b640*/  LDL.LU R20, [R1+0xec8] ;  /* 0x000ec80001147983 */ /* 0x001f280000300800 */
[----:B------:R0:W-:Y:S04]  /*2b650*/  STL [R1+0x43c4], R18 ;  /* 0x0043c41201007387 */ /* 0x0001e80000100800 */
[----:B0-----:R-:W2:Y:S04]  /*2b660*/  LDL.LU R18, [R1+0xecc] ;  /* 0x000ecc0001127983 */ /* 0x001ea80000300800 */
[----:B------:R0:W-:Y:S04]  /*2b670*/  STL [R1+0x43c8], R16 ;  /* 0x0043c81001007387 */ /* 0x0001e80000100800 */
[----:B0-----:R-:W3:Y:S04]  /*2b680*/  LDL.LU R16, [R1+0xed0] ;  /* 0x000ed00001107983 */ /* 0x001ee80000300800 */
[----:B------:R-:W4:Y:S04]  /*2b690*/  LDL.LU R2, [R1+0xed4] ;  /* 0x000ed40001027983 */ /* 0x000f280000300800 */
[----:B------:R0:W-:Y:S02]  /*2b6a0*/  STL [R1+0x4414], R0 ;  /* 0x0044140001007387 */ /* 0x0001e40000100800 */
[----:B0-----:R-:W0:Y:S02]  /*2b6b0*/  S2R R0, SR_TID.X ;  /* 0x0000000000007919 */ /* 0x001e240000002100 */
[----:B------:R-:W-:Y:S01]  /*2b6c0*/  STL [R1+0x43cc], R4 ;  /* 0x0043cc0401007387 */ /* 0x000fe20000100800 */
[----:B0-----:R-:W-:-:S04]  /*2b6d0*/  LOP3.LUT R0, R0, 0x3f, RZ, 0xc0, !PT ;  /* 0x0000003f00007812 */ /* 0x001fc800078ec0ff */
[----:B------:R-:W-:-:S05]  /*2b6e0*/  LOP3.LUT R0, R0, 0x28, RZ, 0x3c, !PT ;  /* 0x0000002800007812 */ /* 0x000fca00078e3cff */
[----:B------:R-:W-:Y:S04]  /*2b6f0*/  STS.U8 [R0+UR4+0x7bc0], R3 ;  /* 0x007bc00300007988 */ /* 0x000fe80008000004 */
[----:B------:R0:W-:Y:S04]  /*2b700*/  STS.U8 [R0+UR4+0x7b80], R4 ;  /* 0x007b800400007988 */ /* 0x0001e80008000004 */
[----:B0-----:R-:W2:Y:S04]  /*2b710*/  LDL.LU R0, [R1+0xbc4] ;  /* 0x000bc40001007983 */ /* 0x001ea80000300800 */
[----:B--2---:R0:W-:Y:S04]  /*2b720*/  STL [R1+0x4418], R0 ;  /* 0x0044180001007387 */ /* 0x0041e80000100800 */
[----:B0-----:R-:W2:Y:S04]  /*2b730*/  LDL.LU R0, [R1+0xbc8] ;  /* 0x000bc80001007983 */ /* 0x001ea80000300800 */
[----:B--2---:R0:W-:Y:S04]  /*2b740*/  STL [R1+0x441c], R0 ;  /* 0x00441c0001007387 */ /* 0x0041e80000100800 */
[----:B0-----:R-:W2:Y:S04]  /*2b750*/  LDL.LU R0, [R1+0xbcc] ;  /* 0x000bcc0001007983 */ /* 0x001ea80000300800 */
[----:B----4-:R-:W-:Y:S04]  /*2b760*/  STS.U8 [R11+UR4+0xc00], R2 ;  /* 0x000c00020b007988 */ /* 0x010fe80008000004 */
[----:B---3--:R-:W-:Y:S04]  /*2b770*/  STS.U8 [R11+UR4+0xc40], R16 ;  /* 0x000c40100b007988 */ /* 0x008fe80008000004 */
        /* <DEDUP_REMOVED lines=20> */
[----:B--2---:R0:W-:Y:S04]  /*2b8c0*/  STL [R1+0x4420], R0 ;  /* 0x0044200001007387 */ /* 0x0041e80000100800 */
[----:B0-----:R-:W2:Y:S04]  /*2b8d0*/  LDL.LU R0, [R1+0xbd0] ;  /* 0x000bd00001007983 */ /* 0x001ea80000300800 */
[----:B------:R-:W3:Y:S04]  /*2b8e0*/  LDL.LU R12, [R1+0xbc0] ;  /* 0x000bc000010c7983 */ /* 0x000ee80000300800 */
[----:B------:R-:W4:Y:S04]  /*2b8f0*/  LDL.LU R10, [R1+0xbbc] ;  /* 0x000bbc00010a7983 */ /* 0x000f280000300800 */
[----:B------:R-:W4:Y:S04]  /*2b900*/  LDL.LU R9, [R1+0xbb8] ;  /* 0x000bb80001097983 */ /* 0x000f280000300800 */
[----:B------:R0:W-:Y:S04]  /*2b910*/  STS.U8 [R11+UR4+0x2d80], R7 ;  /* 0x002d80070b007988 */ /* 0x0001e80008000004 */
[----:B------:R-:W4:Y:S04]  /*2b920*/  LDL.LU R8, [R1+0xad4] ;  /* 0x000ad40001087983 */ /* 0x000f280000300800 */
[----:B------:R1:W-:Y:S04]  /*2b930*/  STS.U8 [R11+UR4+0x2dc0], R6 ;  /* 0x002dc0060b007988 */ /* 0x0003e80008000004 */
[----:B------:R1:W-:Y:S04]  /*2b940*/  STS.U8 [R11+UR4+0x3c40], R5 ;  /* 0x003c40050b007988 */ /* 0x0003e80008000004 */
[----:B0-----:R-:W4:Y:S04]  /*2b950*/  LDL.LU R7, [R1+0xad0] ;  /* 0x000ad00001077983 */ /* 0x001f280000300800 */
[----:B-1----:R-:W4:Y:S04]  /*2b960*/  LDL.LU R6, [R1+0xacc] ;  /* 0x000acc0001067983 */ /* 0x002f280000300800 */
        /* <DEDUP_REMOVED lines=25> */
[----:B--2---:R0:W-:Y:S04]  /*2bb00*/  STS.U8 [R11+UR4+0x3c80], R0 ;  /* 0x003c80000b007988 */ /* 0x0041e80008000004 */
[----:B0-----:R-:W2:Y:S04]  /*2bb10*/  LDL.LU R0, [R1+0x4418] ;  /* 0x0044180001007983 */ /* 0x001ea80000300800 */
[----:B--2---:R0:W-:Y:S04]  /*2bb20*/  STS.U8 [R11+UR4+0x3d40], R0 ;  /* 0x003d40000b007988 */ /* 0x0041e80008000004 */
[----:B---3--:R1:W-:Y:S04]  /*2bb30*/  STS.U8 [R11+UR4+0x3d00], R12 ;  /* 0x003d000c0b007988 */ /* 0x0083e80008000004 */
[----:B----4-:R2:W-:Y:S04]  /*2bb40*/  STS.U8 [R11+UR4+0x3dc0], R10 ;  /* 0x003dc00a0b007988 */ /* 0x0105e80008000004 */
[----:B------:R3:W-:Y:S04]  /*2bb50*/  STS.U8 [R11+UR4+0x3d80], R9 ;  /* 0x003d80090b007988 */ /* 0x0007e80008000004 */
[----:B------:R4:W-:Y:S04]  /*2bb60*/  STS.U8 [R11+UR4+0x4c00], R8 ;  /* 0x004c00080b007988 */ /* 0x0009e80008000004 */
[----:B------:R4:W-:Y:S04]  /*2bb70*/  STS.U8 [R11+UR4+0x4c40], R7 ;  /* 0x004c40070b007988 */ /* 0x0009e80008000004 */
[----:B0-----:R-:W4:Y:S04]  /*2bb80*/  LDL.LU R0, [R1+0x4414] ;  /* 0x0044140001007983 */ /* 0x001f280000300800 */
[----:B-1----:R-:W4:Y:S04]  /*2bb90*/  LDL.LU R12, [R1+0x4410] ;  /* 0x00441000010c7983 */ /* 0x002f280000300800 */
[----:B--2---:R-:W2:Y:S04]  /*2bba0*/  LDL.LU R10, [R1+0x440c] ;  /* 0x00440c00010a7983 */ /* 0x004ea80000300800 */
[----:B---3--:R-:W3:Y:S04]  /*2bbb0*/  LDL.LU R9, [R1+0x4408] ;  /* 0x0044080001097983 */ /* 0x008ee80000300800 */
[----:B----4-:R-:W4:Y:S04]  /*2bbc0*/  LDL.LU R8, [R1+0x4404] ;  /* 0x0044040001087983 */ /* 0x010f280000300800 */
[----:B------:R-:W2:Y:S04]  /*2bbd0*/  LDL.LU R7, [R1+0x4400] ;  /* 0x0044000001077983 */ /* 0x000ea80000300800 */
[----:B------:R0:W-:Y:S04]  /*2bbe0*/  STS.U8 [R11+UR4+0x4c80], R6 ;  /* 0x004c80060b007988 */ /* 0x0001e80008000004 */
[----:B------:R1:W-:Y:S04]  /*2bbf0*/  STS.U8 [R11+UR4+0x4cc0], R5 ;  /* 0x004cc0050b007988 */ /* 0x0003e80008000004 */
[----:B0-----:R-:W3:Y:S04]  /*2bc00*/  LDL.LU R6, [R1+0x43fc] ;  /* 0x0043fc0001067983 */ /* 0x001ee80000300800 */
[----:B-1----:R-:W4:Y:S04]  /*2bc10*/  LDL.LU R5, [R1+0x43f8] ;  /* 0x0043f80001057983 */ /* 0x002f280000300800 */
        /* <DEDUP_REMOVED lines=20> */
[----:B----4-:R-:W-:Y:S04]  /*2bd60*/  STS.U8 [R11+UR4+0x7c40], R5 ;  /* 0x007c40050b007988 */ /* 0x010fe80008000004 */
[----:B------:R-:W-:Y:S04]  /*2bd70*/  STL [R1+0x43d0], R5 ;  /* 0x0043d00501007387 */ /* 0x000fe80000100800 */
[----:B---3--:R-:W-:Y:S04]  /*2bd80*/  STS.U8 [R11+UR4+0x7c00], R6 ;  /* 0x007c00060b007988 */ /* 0x008fe80008000004 */
[----:B------:R-:W-:Y:S04]  /*2bd90*/  STL [R1+0x43d4], R6 ;  /* 0x0043d40601007387 */ /* 0x000fe80000100800 */
[----:B--2---:R-:W-:Y:S04]  /*2bda0*/  STS.U8 [R11+UR4+0x7cc0], R7 ;  /* 0x007cc0070b007988 */ /* 0x004fe80008000004 */
[----:B------:R-:W-:Y:S04]  /*2bdb0*/  STL [R1+0x43d8], R7 ;  /* 0x0043d80701007387 */ /* 0x000fe80000100800 */
[----:B------:R-:W-:Y:S04]  /*2bdc0*/  STS.U8 [R11+UR4+0x7c80], R8 ;  /* 0x007c80080b007988 */ /* 0x000fe80008000004 */
[----:B------:R-:W-:Y:S04]  /*2bdd0*/  STL [R1+0x43dc], R8 ;  /* 0x0043dc0801007387 */ /* 0x000fe80000100800 */
[----:B------:R-:W-:Y:S04]  /*2bde0*/  STS.U8 [R11+UR4+0x7d40], R9 ;  /* 0x007d40090b007988 */ /* 0x000fe80008000004 */
[----:B------:R0:W-:Y:S04]  /*2bdf0*/  STL [R1+0x43e0], R9 ;  /* 0x0043e00901007387 */ /* 0x0001e80000100800 */
        /* <DEDUP_REMOVED lines=26> */
[----:B0-----:R-:W2:Y:S04]  /*2bfa0*/  LDL.LU R11, [R1+0x43f4] ;  /* 0x0043f400010b7983 */ /* 0x001ea80000300800 */
[----:B------:R0:W-:Y:S02]  /*2bfb0*/  STL [R1+0x43e4], R10 ;  /* 0x0043e40a01007387 */ /* 0x0001e40000100800 */
[----:B0-----:R-:W0:Y:S01]  /*2bfc0*/  S2R R10, SR_TID.X ;  /* 0x00000000000a7919 */ /* 0x001e220000002100 */
[----:B------:R-:W-:-:S02]  /*2bfd0*/  LOP3.LUT R0, R0, 0x38, RZ, 0x3c, !PT ;  /* 0x0000003800007812 */ /* 0x000fc400078e3cff */
[----:B0-----:R-:W-:-:S04]  /*2bfe0*/  LOP3.LUT R10, R10, 0x3f, RZ, 0xc0, !PT ;  /* 0x0000003f0a0a7812 */ /* 0x001fc800078ec0ff */
[----:B------:R-:W-:-:S05]  /*2bff0*/  LOP3.LUT R10, R10, 0x30, RZ, 0x3c, !PT ;  /* 0x000000300a0a7812 */ /* 0x000fca00078e3cff */
[----:B--2---:R-:W-:Y:S04]  /*2c000*/  STS.U8 [R10+UR4+0x7dc0], R11 ;  /* 0x007dc00b0a007988 */ /* 0x004fe80008000004 */
[----:B------:R-:W-:Y:S04]  /*2c010*/  STS.U8 [R10+UR4+0x7d80], R12 ;  /* 0x007d800c0a007988 */ /* 0x000fe80008000004 */
[----:B------:R-:W-:Y:S04]  /*2c020*/  STS.U8 [R0+UR4+0xe00], R9 ;  /* 0x000e000900007988 */ /* 0x000fe80008000004 */
        /* <DEDUP_REMOVED lines=17> */
[----:B------:R-:W-:Y:S04]  /*2c140*/  STL [R1+0x43e8], R11 ;  /* 0x0043e80b01007387 */ /* 0x000fe80000100800 */
[----:B------:R-:W-:Y:S04]  /*2c150*/  STS.U8 [R0+UR4+0x2e80], R27 ;  /* 0x002e801b00007988 */ /* 0x000fe80008000004 */
[----:B------:R-:W-:Y:S04]  /*2c160*/  STL [R1+0x43ec], R12 ;  /* 0x0043ec0c01007387 */ /* 0x000fe80000100800 */
[----:B------:R0:W-:Y:S04]  /*2c170*/  STS.U8 [R0+UR4+0x2ec0], R17 ;  /* 0x002ec01100007988 */ /* 0x0001e80008000004 */
[----:B------:R1:W-:Y:S04]  /*2c180*/  STS.U8 [R0+UR4+0x2f00], R13 ;  /* 0x002f000d00007988 */ /* 0x0003e80008000004 */
[----:B0-----:R-:W2:Y:S04]  /*2c190*/  LDL.LU R17, [R1+0xbb0] ;  /* 0x000bb00001117983 */ /* 0x001ea80000300800 */
[----:B-1----:R-:W3:Y:S04]  /*2c1a0*/  LDL.LU R13, [R1+0xbac] ;  /* 0x000bac00010d7983 */ /* 0x002ee80000300800 */
[----:B------:R-:W4:Y:S04]  /*2c1b0*/  LDL.LU R12, [R1+0xba4] ;  /* 0x000ba400010c7983 */ /* 0x000f280000300800 */
[----:B------:R-:W-:Y:S04]  /*2c1c0*/  STS.U8 [R0+UR4+0x2f40], R25 ;  /* 0x002f401900007988 */ /* 0x000fe80008000004 */
[----:B------:R-:W-:Y:S04]  /*2c1d0*/  STS.U8 [R0+UR4+0x2f80], R23 ;  /* 0x002f801700007988 */ /* 0x000fe80008000004 */
[----:B------:R-:W-:Y:S04]  /*2c1e0*/  STS.U8 [R0+UR4+0x2fc0], R21 ;  /* 0x002fc01500007988 */ /* 0x000fe80008000004 */
[----:B----4-:R0:W-:Y:S04]  /*2c1f0*/  STL [R1+0x43f0], R12 ;  /* 0x0043f00c01007387 */ /* 0x0101e80000100800 */
        /* <DEDUP_REMOVED lines=26> */
[----:B--2---:R1:W-:Y:S04]  /*2c3a0*/  STS.U8 [R0+UR4+0x3e00], R17 ;  /* 0x003e001100007988 */ /* 0x0043e80008000004 */
[----:B---3--:R2:W-:Y:S04]  /*2c3b0*/  STS.U8 [R0+UR4+0x3ec0], R13 ;  /* 0x003ec00d00007988 */ /* 0x0085e80008000004 */
[----:B0-----:R-:W3:Y:S04]  /*2c3c0*/  LDL.LU R19, [R1+0x8a0] ;  /* 0x0008a00001137983 */ /* 0x001ee80000300800 */
[----:B-1----:R-:W3:Y:S04]  /*2c3d0*/  LDL.LU R17, [R1+0x89c] ;  /* 0x00089c0001117983 */ /* 0x002ee80000300800 */
[----:B--2---:R-:W2:Y:S04]  /*2c3e0*/  LDL.LU R13, [R1+0x898] ;  /* 0x00089800010d7983 */ /* 0x004ea80000300800 */
[----:B----4-:R0:W-:Y:S04]  /*2c3f0*/  STS.U8 [R0+UR4+0x3e80], R12 ;  /* 0x003e800c00007988 */ /* 0x0101e80008000004 */
[----:B0-----:R-:W4:Y:S04]  /*2c400*/  LDL.LU R12, [R1+0x43f0] ;  /* 0x0043f000010c7983 */ /* 0x001f280000300800 */
[----:B----4-:R0:W-:Y:S04]  /*2c410*/  STS.U8 [R0+UR4+0x3f40], R12 ;  /* 0x003f400c00007988 */ /* 0x0101e80008000004 */
[----:B------:R1:W-:Y:S04]  /*2c420*/  STS.U8 [R0+UR4+0x3f00], R11 ;  /* 0x003f000b00007988 */ /* 0x0003e80008000004 */
[----:B------:R4:W-:Y:S04]  /*2c430*/  STS.U8 [R0+UR4+0x3fc0], R10 ;  /* 0x003fc00a00007988 */ /* 0x0009e80008000004 */
[----:B------:R3:W-:Y:S04]  /*2c440*/  STS.U8 [R0+UR4+0x3f80], R9 ;  /* 0x003f800900007988 */ /* 0x0007e80008000004 */
[----:B------:R2:W-:Y:S04]  /*2c450*/  STS.U8 [R0+UR4+0x4e00], R8 ;  /* 0x004e000800007988 */ /* 0x0005e80008000004 */
[----:B------:R2:W-:Y:S04]  /*2c460*/  STS.U8 [R0+UR4+0x4e40], R7 ;  /* 0x004e400700007988 */ /* 0x0005e80008000004 */
[----:B------:R2:W-:Y:S04]  /*2c470*/  STS.U8 [R0+UR4+0x4e80], R6 ;  /* 0x004e800600007988 */ /* 0x0005e80008000004 */
[----:B0-----:R-:W2:Y:S04]  /*2c480*/  LDL.LU R12, [R1+0x43ec] ;  /* 0x0043ec00010c7983 */ /* 0x001ea80000300800 */
[----:B-1----:R-:W2:Y:S04]  /*2c490*/  LDL.LU R11, [R1+0x43e8] ;  /* 0x0043e800010b7983 */ /* 0x002ea80000300800 */
[----:B----4-:R-:W4:Y:S04]  /*2c4a0*/  LDL.LU R10, [R1+0x43e4] ;  /* 0x0043e400010a7983 */ /* 0x010f280000300800 */
[----:B---3--:R-:W3:Y:S04]  /*2c4b0*/  LDL.LU R9, [R1+0x43e0] ;  /* 0x0043e00001097983 */ /* 0x008ee80000300800 */
[----:B--2---:R-:W2:Y:S04]  /*2c4c0*/  LDL.LU R8, [R1+0x43dc] ;  /* 0x0043dc0001087983 */ /* 0x004ea80000300800 */
[----:B------:R-:W4:Y:S04]  /*2c4d0*/  LDL.LU R7, [R1+0x43d8] ;  /* 0x0043d80001077983 */ /* 0x000f280000300800 */
[----:B------:R0:W-:Y:S04]  /*2c4e0*/  STS.U8 [R0+UR4+0x4ec0], R5 ;  /* 0x004ec00500007988 */ /* 0x0001e80008000004 */
[----:B------:R-:W2:Y:S04]  /*2c4f0*/  LDL.LU R6, [R1+0x43d4] ;  /* 0x0043d40001067983 */ /* 0x000ea80000300800 */
[----:B------:R1:W-:Y:S04]  /*2c500*/  STS.U8 [R0+UR4+0x4f00], R4 ;  /* 0x004f000400007988 */ /* 0x0003e80008000004 */
[----:B------:R1:W-:Y:S04]  /*2c510*/  STS.U8 [R0+UR4+0x4f40], R16 ;  /* 0x004f401000007988 */ /* 0x0003e80008000004 */
[----:B------:R1:W-:Y:S04]  /*2c520*/  STS.U8 [R0+UR4+0x4f80], R18 ;  /* 0x004f801200007988 */ /* 0x0003e80008000004 */
[----:B------:R1:W-:Y:S04]  /*2c530*/  STS.U8 [R0+UR4+0x4fc0], R20 ;  /* 0x004fc01400007988 */ /* 0x0003e80008000004 */
[----:B------:R1:W-:Y:S04]  /*2c540*/  STS.U8 [R0+UR4+0x5e40], R22 ;  /* 0x005e401600007988 */ /* 0x0003e80008000004 */
[----:B0-----:R-:W3:Y:S04]  /*2c550*/  LDL.LU R5, [R1+0x43d0] ;  /* 0x0043d00001057983 */ /* 0x001ee80000300800 */
[----:B-1----:R-:W2:Y:S04]  /*2c560*/  LDL.LU R4, [R1+0x43cc] ;  /* 0x0043cc0001047983 */ /* 0x002ea80000300800 */
[----:B------:R-:W2:Y:S04]  /*2c570*/  LDL.LU R16, [R1+0x43c8] ;  /* 0x0043c80001107983 */ /* 0x000ea80000300800 */
[----:B------:R0:W-:Y:S04]  /*2c580*/  STS.U8 [R0+UR4+0x5e00], R24 ;  /* 0x005e001800007988 */ /* 0x0001e80008000004 */
[----:B------:R-:W2:Y:S04]  /*2c590*/  LDL.LU R18, [R1+0x43c4] ;  /* 0x0043c40001127983 */ /* 0x000ea80000300800 */
[----:B------:R-:W2:Y:S04]  /*2c5a0*/  LDL.LU R20, [R1+0x43c0] ;  /* 0x0043c00001147983 */ /* 0x000ea80000300800 */
[----:B------:R-:W2:Y:S04]  /*2c5b0*/  LDL.LU R22, [R1+0x43bc] ;  /* 0x0043bc0001167983 */ /* 0x000ea80000300800 */
[----:B------:R1:W-:Y:S04]  /*2c5c0*/  STS.U8 [R0+UR4+0x5ec0], R26 ;  /* 0x005ec01a00007988 */ /* 0x0003e80008000004 */
[----:B------:R1:W-:Y:S04]  /*2c5d0*/  STS.U8 [R0+UR4+0x5e80], R28 ;  /* 0x005e801c00007988 */ /* 0x0003e80008000004 */
[----:B------:R1:W-:Y:S04]  /*2c5e0*/  STS.U8 [R0+UR4+0x5f40], R15 ;  /* 0x005f400f00007988 */ /* 0x0003e80008000004 */
[----:B------:R1:W-:Y:S04]  /*2c5f0*/  STS.U8 [R0+UR4+0x5f00], R14 ;  /* 0x005f000e00007988 */ /* 0x0003e80008000004 */
[----:B0-----:R-:W2:Y:S04]  /*2c600*/  LDL.LU R24, [R1+0x43b8] ;  /* 0x0043b80001187983 */ /* 0x001ea80000300800 */
[----:B------:R0:W-:Y:S04]  /*2c610*/  STS.U8 [R0+UR4+0x5fc0], R29 ;  /* 0x005fc01d00007988 */ /* 0x0001e80008000004 */
[----:B-1----:R-:W2:Y:S04]  /*2c620*/  LDL.LU R26, [R1+0x43b4] ;  /* 0x0043b400011a7983 */ /* 0x002ea80000300800 */
[----:B------:R-:W2:Y:S04]  /*2c630*/  LDL.LU R28, [R1+0x43b0] ;  /* 0x0043b000011c7983 */ /* 0x000ea80000300800 */
[----:B------:R1:W-:Y:S04]  /*2c640*/  STS.U8 [R0+UR4+0x5f80], R27 ;  /* 0x005f801b00007988 */ /* 0x0003e80008000004 */
[----:B------:R-:W4:Y:S04]  /*2c650*/  LDL.LU R15, [R1+0x43ac] ;  /* 0x0043ac00010f7983 */ /* 0x000f280000300800 */
[----:B------:R-:W3:Y:S04]  /*2c660*/  LDL.LU R14, [R1+0x43a8] ;  /* 0x0043a800010e7983 */ /* 0x000ee80000300800 */
[----:B------:R1:W-:Y:S04]  /*2c670*/  STS.U8 [R0+UR4+0x6e00], R25 ;  /* 0x006e001900007988 */ /* 0x0003e80008000004 */
[----:B------:R1:W-:Y:S04]  /*2c680*/  STS.U8 [R0+UR4+0x6e40], R3 ;  /* 0x006e400300007988 */ /* 0x0003e80008000004 */
[----:B0-----:R-:W2:Y:S04]  /*2c690*/  LDL.LU R29, [R1+0x43a4] ;  /* 0x0043a400011d7983 */ /* 0x001ea80000300800 */
[----:B-1----:R-:W3:Y:S04]  /*2c6a0*/  LDL.LU R27, [R1+0x43a0] ;  /* 0x0043a000011b7983 */ /* 0x002ee80000300800 */
[----:B------:R0:W-:Y:S04]  /*2c6b0*/  STS.U8 [R0+UR4+0x6e80], R2 ;  /* 0x006e800200007988 */ /* 0x0001e80008000004 */
[----:B------:R1:W-:Y:S04]  /*2c6c0*/  STS.U8 [R0+UR4+0x6ec0], R23 ;  /* 0x006ec01700007988 */ /* 0x0003e80008000004 */
[----:B------:R1:W-:Y:S04]  /*2c6d0*/  STS.U8 [R0+UR4+0x6f00], R21 ;  /* 0x006f001500007988 */ /* 0x0003e80008000004 */
[----:B------:R-:W2:Y:S04]  /*2c6e0*/  LDL.LU R25, [R1+0x439c] ;  /* 0x00439c0001197983 */ /* 0x000ea80000300800 */
[----:B------:R-:W3:Y:S04]  /*2c6f0*/  LDL R3, [R1+0x23e8] ;  /* 0x0023e80001037983 */ /* 0x000ee80000100800 */
[----:B------:R1:W-:Y:S04]  /*2c700*/  STS.U8 [R0+UR4+0x6f40], R19 ;  /* 0x006f401300007988 */ /* 0x0003e80008000004 */
[----:B0-----:R-:W3:Y:S04]  /*2c710*/  LDL R2, [R1+0x23f0] ;  /* 0x0023f00001027983 */ /* 0x001ee80000100800 */
[----:B-1----:R-:W2:Y:S04]  /*2c720*/  LDL.LU R23, [R1+0x4398] ;  /* 0x0043980001177983 */ /* 0x002ea80000300800 */
[----:B------:R-:W3:Y:S04]  /*2c730*/  LDL.LU R21, [R1+0x4394] ;  /* 0x0043940001157983 */ /* 0x000ee80000300800 */
[----:B------:R0:W-:Y:S04]  /*2c740*/  STS.U8 [R0+UR4+0x6f80], R17 ;  /* 0x006f801100007988 */ /* 0x0001e80008000004 */
[----:B------:R1:W-:Y:S04]  /*2c750*/  STS.U8 [R0+UR4+0x6fc0], R13 ;  /* 0x006fc00d00007988 */ /* 0x0003e80008000004 */
[----:B------:R-:W2:Y:S04]  /*2c760*/  LDL.LU R19, [R1+0x4390] ;  /* 0x0043900001137983 */ /* 0x000ea80000300800 */
[----:B0-----:R-:W3:Y:S04]  /*2c770*/  LDL.LU R17, [R1+0x438c] ;  /* 0x00438c0001117983 */ /* 0x001ee80000300800 */
[----:B-1----:R-:W2:Y:S01]  /*2c780*/  LDL.LU R13, [R1+0x4388] ;  /* 0x00438800010d7983 */ /* 0x002ea20000300800 */
[----:B----4-:R-:W-:-:S03]  /*2c790*/  PRMT R15, RZ, 0x7610, R15 ;  /* 0x00007610ff0f7816 */ /* 0x010fc6000000000f */
[----:B--2---:R-:W-:Y:S04]  /*2c7a0*/  STS.U8 [R0+UR4+0x7e40], R13 ;  /* 0x007e400d00007988 */ /* 0x004fe80008000004 */
[----:B---3--:R-:W-:Y:S04]  /*2c7b0*/  STS.U8 [R0+UR4+0x7e00], R17 ;  /* 0x007e001100007988 */ /* 0x008fe80008000004 */
[----:B------:R-:W-:Y:S04]  /*2c7c0*/  STS.U8 [R0+UR4+0x7ec0], R19 ;  /* 0x007ec01300007988 */ /* 0x000fe80008000004 */
[----:B------:R-:W-:Y:S04]  /*2c7d0*/  STS.U8 [R0+UR4+0x7e80], R21 ;  /* 0x007e801500007988 */ /* 0x000fe80008000004 */
[----:B------:R-:W-:Y:S04]  /*2c7e0*/  STS.U8 [R0+UR4+0x7f40], R23 ;  /* 0x007f401700007988 */ /* 0x000fe80008000004 */
[----:B------:R-:W-:Y:S04]  /*2c7f0*/  STS.U8 [R0+UR4+0x7f00], R25 ;  /* 0x007f001900007988 */ /* 0x000fe80008000004 */
[----:B------:R-:W-:Y:S04]  /*2c800*/  STS.U8 [R0+UR4+0x7fc0], R27 ;  /* 0x007fc01b00007988 */ /* 0x000fe80008000004 */
[----:B------:R0:W-:Y:S01]  /*2c810*/  STS.U8 [R0+UR4+0x7f80], R29 ;  /* 0x007f801d00007988 */ /* 0x0001e20008000004 */
[----:B------:R-:W-:Y:S06]  /*2c820*/  BAR.SYNC.DEFER_BLOCKING 0x0 ;  /* 0x0000000000007b1d */ /* 0x000fec0000010000 */
[----:B0-----:R-:W2:Y:S04]  /*2c830*/  LDL.LU R0, [R1+0x4384] ;  /* 0x0043840001007983 */ /* 0x001ea80000300800 */
[----:B------:R-:W3:Y:S04]  /*2c840*/  @!P2 LDG.E.U8 R15, desc[UR32][R2.64] ;  /* 0x00000020020fa981 */ /* 0x000ee8000c1e1100 */
[----:B---3--:R0:W-:Y:S04]  /*2c850*/  STL [R1+0x62c], R15 ;  /* 0x00062c0f01007387 */ /* 0x0081e80000100800 */
[----:B0-----:R-:W3:Y:S04]  /*2c860*/  LDL.LU R15, [R1+0x4380] ;  /* 0x00438000010f7983 */ /* 0x001ee80000300800 */
[----:B------:R-:W4:Y:S04]  /*2c870*/  LDL R2, [R1+0x1230] ;  /* 0x0012300001027983 */ /* 0x000f280000100800 */
[----:B------:R-:W4:Y:S01]  /*2c880*/  LDL R3, [R1+0x2228] ;  /* 0x0022280001037983 */ /* 0x000f220000100800 */
[----:B--2---:R-:W-:-:S02]  /*2c890*/  PRMT R0, RZ, 0x7610, R0 ;  /* 0x00007610ff007816 */ /* 0x004fc40000000000 */
[----:B----4-:R-:W-:-:S04]  /*2c8a0*/  @!P2 LOP3.LUT R3, R3, R2, RZ, 0x3c, !PT ;  /* 0x000000020303a212 */ /* 0x010fc800078e3cff */
[----:B------:R-:W-:-:S04]  /*2c8b0*/  @!P2 LOP3.LUT R2, R3, R2, RZ, 0x3c, !PT ;  /* 0x000000020302a212 */ /* 0x000fc800078e3cff */
[----:B------:R-:W-:-:S05]  /*2c8c0*/  @!P2 LOP3.LUT R3, R3, R2, RZ, 0x3c, !PT ;  /* 0x000000020303a212 */ /* 0x000fca00078e3cff */
[----:B------:R-:W2:Y:S04]  /*2c8d0*/  @!P2 LDG.E.U8 R0, desc[UR32][R2.64] ;  /* 0x000000200200a981 */ /* 0x000ea8000c1e1100 */
[----:B--2---:R0:W-:Y:S04]  /*2c8e0*/  STL [R1+0x894], R0 ;  /* 0x0008940001007387 */ /* 0x0041e80000100800 */
[----:B0-----:R-:W2:Y:S04]  /*2c8f0*/  LDL.LU R0, [R1+0x437c] ;  /* 0x00437c0001007983 */ /* 0x001ea80000300800 */
[----:B------:R-:W4:Y:S04]  /*2c900*/  LDL R2, [R1+0x2210] ;  /* 0x0022100001027983 */ /* 0x000f280000100800 */
[----:B------:R-:W4:Y:S01]  /*2c910*/  LDL R3, [R1+0x2234] ;  /* 0x0022340001037983 */ /* 0x000f220000100800 */
[----:B------:R-:W-:-:S02]  /*2c920*/  PRMT R14, RZ, 0x7610, R14 ;  /* 0x00007610ff0e7816 */ /* 0x000fc4000000000e */
[----:B----4-:R-:W-:-:S04]  /*2c930*/  @!P2 LOP3.LUT R3, R3, R2, RZ, 0x3c, !PT ;  /* 0x000000020303a212 */ /* 0x010fc800078e3cff */
[----:B------:R-:W-:-:S04]  /*2c940*/  @!P2 LOP3.LUT R2, R3, R2, RZ, 0x3c, !PT ;  /* 0x000000020302a212 */ /* 0x000fc800078e3cff */
[----:B------:R-:W-:-:S05]  /*2c950*/  @!P2 LOP3.LUT R3, R3, R2, RZ, 0x3c, !PT ;  /* 0x000000020303a212 */ /* 0x000fca00078e3cff */
[----:B------:R-:W4:Y:S04]  /*2c960*/  @!P2 LDG.E.U8 R14, desc[UR32][R2.64] ;  /* 0x00000020020ea981 */ /* 0x000f28000c1e1100 */
[----:B----4-:R0:W-:Y:S04]  /*2c970*/  STL [R1+0x890], R14 ;  /* 0x0008900e01007387 */ /* 0x0101e80000100800 */
[----:B0-----:R-:W4:Y:S04]  /*2c980*/  LDL.LU R14, [R1+0x4378] ;  /* 0x00437800010e7983 */ /* 0x001f280000300800 */
[----:B------:R-:W3:Y:S04]  /*2c990*/  LDL R2, [R1+0x2214] ;  /* 0x0022140001027983 */ /* 0x000ee80000100800 */
[----:B------:R-:W3:Y:S01]  /*2c9a0*/  LDL R3, [R1+0x223c] ;  /* 0x00223c0001037983 */ /* 0x000ee20000100800 */
[----:B--2---:R-:W-:-:S02]  /*2c9b0*/  PRMT R0, RZ, 0x7610, R0 ;  /* 0x00007610ff007816 */ /* 0x004fc40000000000 */
[----:B---3--:R-:W-:-:S04]  /*2c9c0*/  @!P2 LOP3.LUT R3, R3, R2, RZ, 0x3c, !PT ;  /* 0x000000020303a212 */ /* 0x008fc800078e3cff */
[----:B------:R-:W-:-:S04]  /*2c9d0*/  @!P2 LOP3.LUT R2, R3, R2, RZ, 0x3c, !PT ;  /* 0x000000020302a212 */ /* 0x000fc800078e3cff */
[----:B------:R-:W-:-:S05]  /*2c9e0*/  @!P2 LOP3.LUT R3, R3, R2, RZ, 0x3c, !PT ;  /* 0x000000020303a212 */ /* 0x000fca00078e3cff */
[----:B------:R-:W2:Y:S04]  /*2c9f0*/  @!P2 LDG.E.U8 R0, desc[UR32][R2.64] ;  /* 0x000000200200a981 */ /* 0x000ea8000c1e1100 */
[----:B--2---:R0:W-:Y:S04]  /*2ca00*/  STL [R1+0x628], R0 ;  /* 0x0006280001007387 */ /* 0x0041e80000100800 */
[----:B0-----:R-:W2:Y:S04]  /*2ca10*/  LDL.LU R0, [R1+0x4374] ;  /* 0x0043740001007983 */ /* 0x001ea80000300800 */
[----:B------:R-:W3:Y:S04]  /*2ca20*/  LDL R2, [R1+0x2218] ;  /* 0x0022180001027983 */ /* 0x000ee80000100800 */
[----:B------:R-:W3:Y:S01]  /*2ca30*/  LDL R3, [R1+0x2244] ;  /* 0x0022440001037983 */ /* 0x000ee20000100800 */
[----:B----4-:R-:W-:-:S02]  /*2ca40*/  PRMT R14, RZ, 0x7610, R14 ;  /* 0x00007610ff0e7816 */ /* 0x010fc4000000000e */
[----:B---3--:R-:W-:-:S04]  /*2ca50*/  @!P2 LOP3.LUT R3, R3, R2, RZ, 0x3c, !PT ;  /* 0x000000020303a212 */ /* 0x008fc800078e3cff */
[----:B------:R-:W-:-:S04]  /*2ca60*/  @!P2 LOP3.LUT R2, R3, R2, RZ, 0x3c, !PT ;  /* 0x000000020302a212 */ /* 0x000fc800078e3cff */
[----:B------:R-:W-:-:S05]  /*2ca70*/  @!P2 LOP3.LUT R3, R3, R2, RZ, 0x3c, !PT ;  /* 0x000000020303a212 */ /* 0x000fca00078e3cff */
        /* <DEDUP_REMOVED lines=14> */
[----:B---3--:R-:W-:-:S02]  /*2cb60*/  PRMT R14, RZ, 0x7610, R14 ;  /* 0x00007610ff0e7816 */ /* 0x008fc4000000000e */
[----:B----4-:R-:W-:-:S04]  /*2cb70*/  @!P2 LOP3.LUT R3, R3, R2, RZ, 0x3c, !PT ;  /* 0x000000020303a212 */ /* 0x010fc800078e3cff */
        /* <DEDUP_REMOVED lines=92> */
[----:B------:R0:W4:Y:S04]  /*2d140*/  @!P2 LDG.E.U8 R12, desc[UR32][R2.64] ;  /* 0x00000020020ca981 */ /* 0x000128000c1e1100 */
[----:B------:R-:W0:Y:S04]  /*2d150*/  LDL R2, [R1+0x2270] ;  /* 0x0022700001027983 */ /* 0x000e280000100800 */
[----:B------:R-:W0:Y:S01]  /*2d160*/  LDL R3, [R1+0x22ac] ;  /* 0x0022ac0001037983 */ /* 0x000e220000100800 */
[----:B--2---:R-:W-:Y:S02]  /*2d170*/  PRMT R0, RZ, 0x7610, R0 ;  /* 0x00007610ff007816 */ /* 0x004fe40000000000 */
[----:B0-----:R-:W-:-:S04]  /*2d180*/  @!P2 LOP3.LUT R3, R3, R2, RZ, 0x3c, !PT ;  /* 0x000000020303a212 */ /* 0x001fc800078e3cff */
[----:B------:R-:W-:-:S04]  /*2d190*/  @!P2 LOP3.LUT R2, R3, R2, RZ, 0x3c, !PT ;  /* 0x000000020302a212 */ /* 0x000fc800078e3cff */
[----:B------:R-:W-:-:S05]  /*2d1a0*/  @!P2 LOP3.LUT R3, R3, R2, RZ, 0x3c, !PT ;  /* 0x000000020303a212 */ /* 0x000fca00078e3cff */
[----:B------:R-:W2:Y:S04]  /*2d1b0*/  @!P2 LDG.E.U8 R0, desc[UR32][R2.64] ;  /* 0x000000200200a981 */ /* 0x000ea8000c1e1100 */
[----:B----4-:R0:W-:Y:S04]  /*2d1c0*/  STL [R1+0x54], R12 ;  /* 0x0000540c01007387 */ /* 0x0101e80000100800 */
[----:B0-----:R-:W4:Y:S04]  /*2d1d0*/  LDL R12, [R1+0x22d4] ;  /* 0x0022d400010c7983 */ /* 0x001f280000100800 */
        /* <DEDUP_REMOVED lines=26> */
[----:B------:R0:W3:Y:S04]  /*2d380*/  @!P2 LDG.E.U8 R14, desc[UR32][R2.64] ;  /* 0x00000020020ea981 */ /* 0x0000e8000c1e1100 */
[----:B------:R-:W0:Y:S04]  /*2d390*/  LDL R2, [R1+0x2290] ;  /* 0x0022900001027983 */ /* 0x000e280000100800 */
[----:B------:R-:W0:Y:S01]  /*2d3a0*/  LDL R3, [R1+0x22cc] ;  /* 0x0022cc0001037983 */ /* 0x000e220000100800 */
[----:B--2---:R-:W-:Y:S02]  /*2d3b0*/  PRMT R0, RZ, 0x7610, R0 ;  /* 0x00007610ff007816 */ /* 0x004fe40000000000 */
[----:B0-----:R-:W-:-:S04]  /*2d3c0*/  @!P2 LOP3.LUT R3, R3, R2, RZ, 0x3c, !PT ;  /* 0x000000020303a212 */ /* 0x001fc800078e3cff */
[----:B------:R-:W-:-:S04]  /*2d3d0*/  @!P2 LOP3.LUT R2, R3, R2, RZ, 0x3c, !PT ;  /* 0x000000020302a212 */ /* 0x000fc800078e3cff */
[----:B------:R-:W-:-:S05]  /*2d3e0*/  @!P2 LOP3.LUT R3, R3, R2, RZ, 0x3c, !PT ;  /* 0x000000020303a212 */ /* 0x000fca00078e3cff */
[----:B------:R-:W2:Y:S04]  /*2d3f0*/  @!P2 LDG.E.U8 R0, desc[UR32][R2.64] ;  /* 0x000000200200a981 */ /* 0x000ea8000c1e1100 */
[----:B---3--:R0:W-:Y:S04]  /*2d400*/  STL [R1+0x44], R14 ;  /* 0x0000440e01007387 */ /* 0x0081e80000100800 */
[----:B0-----:R-:W3:Y:S04]  /*2d410*/  LDL R14, [R1+0x22f4] ;  /* 0x0022f400010e7983 */ /* 0x001ee80000100800 */
[----:B--2---:R0:W-:Y:S04]  /*2d420*/  STL [R1+0x40], R0 ;  /* 0x0000400001007387 */ /* 0x0041e80000100800 */
[----:B0-----:R-:W2:Y:S04]  /*2d430*/  LDL.LU R0, [R1+0x4334] ;  /* 0x0043340001007983 */ /* 0x001ea80000300800 */
[----:B------:R-:W4:Y:S01]  /*2d440*/  LDL R3, [R1+0x2298] ;  /* 0x0022980001037983 */ /* 0x000f220000100800 */
[----:B------:R-:W-:Y:S01]  /*2d450*/  PRMT R15, RZ, 0x7610, R15 ;  /* 0x00007610ff0f7816 */ /* 0x000fe2000000000f */
[----:B------:R-:W-:-:S02]  /*2d460*/  @!P2 IMAD.MOV.U32 R2, RZ, RZ, R12 ;  /* 0x000000ffff02a224 */ /* 0x000fc400078e000c */
[----:B------:R-:W3:Y:S04]  /*2d470*/  LDL R12, [R1+0x22fc] ;  /* 0x0022fc00010c7983 */ /* 0x000ee80000100800 */
[----:B----4-:R-:W4:Y:S04]  /*2d480*/  @!P2 LDG.E.U8 R15, desc[UR32][R2.64] ;  /* 0x00000020020fa981 */ /* 0x010f28000c1e1100 */
        /* <DEDUP_REMOVED lines=26> */
[----:B------:R-:W2:Y:S01]  /*2d630*/  @!P2 LDG.E.U8 R0, desc[UR32][R2.64] ;  /* 0x000000200200a981 */ /* 0x000ea2000c1e1100 */
[----:B------:R-:W-:-:S03]  /*2d640*/  PRMT R13, RZ, 0x7610, R13 ;  /* 0x00007610ff0d7816 */ /* 0x000fc6000000000d */
[----:B--2---:R0:W-:Y:S04]  /*2d650*/  STL [R1+0x30], R0 ;  /* 0x0000300001007387 */ /* 0x0041e80000100800 */
[----:B0-----:R-:W2:Y:S04]  /*2d660*/  LDL.LU R0, [R1+0x4324] ;  /* 0x0043240001007983 */ /* 0x001ea80000300800 */
[----:B------:R-:W4:Y:S01]  /*2d670*/  LDL R3, [R1+0x22b8] ;  /* 0x0022b80001037983 */ /* 0x000f220000100800 */
[----:B------:R-:W-:Y:S01]  /*2d680*/  @!P2 IMAD.MOV.U32 R2, RZ, RZ, R14 ;  /* 0x000000ffff02a224 */ /* 0x000fe200078e000e */
[----:B------:R-:W-:-:S02]  /*2d690*/  PRMT R7, RZ, 0x7610, R7 ;  /* 0x00007610ff077816 */ /* 0x000fc40000000007 */
[----:B------:R-:W3:Y:S04]  /*2d6a0*/  LDL R14, [R1+0x22e0] ;  /* 0x0022e000010e7983 */ /* 0x000ee80000100800 */
[----:B----4-:R0:W4:Y:S04]  /*2d6b0*/  @!P2 LDG.E.U8 R13, desc[UR32][R2.64] ;  /* 0x00000020020da981 */ /* 0x010128000c1e1100 */
[----:B------:R-:W3:Y:S01]  /*2d6c0*/  LDL R3, [R1+0x22c0] ;  /* 0x0022c00001037983 */ /* 0x000ee20000100800 */
[----:B0-----:R-:W-:-:S03]  /*2d6d0*/  @!P2 IMAD.MOV.U32 R2, RZ, RZ, R12 ;  /* 0x000000ffff02a224 */ /* 0x001fc600078e000c */
[----:B----4-:R0:W-:Y:S01]  /*2d6e0*/  STL [R1+0x2c], R13 ;  /* 0x00002c0d01007387 */ /* 0x0101e20000100800 */
[----:B--2---:R-:W-:-:S03]  /*2d6f0*/  PRMT R0, RZ, 0x7610, R0 ;  /* 0x00007610ff007816 */ /* 0x004fc60000000000 */
[----:B------:R-:W2:Y:S04]  /*2d700*/  LDL R12, [R1+0x22e8] ;  /* 0x0022e800010c7983 */ /* 0x000ea80000100800 */
[----:B---3--:R1:W3:Y:S04]  /*2d710*/  @!P2 LDG.E.U8 R7, desc[UR32][R2.64] ;  /* 0x000000200207a981 */ /* 0x0082e8000c1e1100 */
[----:B0-----:R-:W4:Y:S04]  /*2d720*/  LDL R13, [R1+0x231c] ;  /* 0x00231c00010d7983 */ /* 0x001f280000100800 */
[----:B------:R-:W1:Y:S04]  /*2d730*/  LDL R2, [R1+0x22c8] ;  /* 0x0022c80001027983 */ /* 0x000e680000100800 */
[----:B------:R-:W1:Y:S02]  /*2d740*/  LDL R3, [R1+0x2304] ;  /* 0x0023040001037983 */ /* 0x000e640000100800 */
[----:B-1----:R-:W-:-:S04]  /*2d750*/  @!P2 LOP3.LUT R3, R3, R2, RZ, 0x3c, !PT ;  /* 0x000000020303a212 */ /* 0x002fc800078e3cff */
[----:B------:R-:W-:-:S04]  /*2d760*/  @!P2 LOP3.LUT R2, R3, R2, RZ, 0x3c, !PT ;  /* 0x000000020302a212 */ /* 0x000fc800078e3cff */
[----:B------:R-:W-:-:S05]  /*2d770*/  @!P2 LOP3.LUT R3, R3, R2, RZ, 0x3c, !PT ;  /* 0x000000020303a212 */ /* 0x000fca00078e3cff */
[----:B------:R-:W2:Y:S04]  /*2d780*/  @!P2 LDG.E.U8 R0, desc[UR32][R2.64] ;  /* 0x000000200200a981 */ /* 0x000ea8000c1e1100 */
[----:B---3--:R0:W-:Y:S04]  /*2d790*/  STL [R1+0x28], R7 ;  /* 0x0000280701007387 */ /* 0x0081e80000100800 */
[----:B0-----:R-:W3:Y:S04]  /*2d7a0*/  LDL R7, [R1+0x2324] ;  /* 0x0023240001077983 */ /* 0x001ee80000100800 */
        /* <DEDUP_REMOVED lines=12> */
[----:B------:R-:W-:-:S02]  /*2d870*/  PRMT R9, RZ, 0x7610, R9 ;  /* 0x00007610ff097816 */ /* 0x000fc40000000009 */
[----:B0-----:R-:W-:-:S04]  /*2d880*/  @!P2 LOP3.LUT R3, R3, R2, RZ, 0x3c, !PT ;  /* 0x000000020303a212 */ /* 0x001fc800078e3cff */
[----:B------:R-:W-:-:S04]  /*2d890*/  @!P2 LOP3.LUT R2, R3, R2, RZ, 0x3c, !PT ;  /* 0x000000020302a212 */ /* 0x000fc800078e3cff */
[----:B------:R-:W-:-:S05]  /*2d8a0*/  @!P2 LOP3.LUT R3, R3, R2, RZ, 0x3c, !PT ;  /* 0x000000020303a212 */ /* 0x000fca00078e3cff */
[----:B------:R0:W2:Y:S02]  /*2d8b0*/  @!P2 LDG.E.U8 R0, desc[UR32][R2.64] ;  /* 0x000000200200a981 */ /* 0x0000a4000c1e1100 */
[----:B0-----:R-:W-:Y:S02]  /*2d8c0*/  @!P2 IMAD.MOV.U32 R2, RZ, RZ, R13 ;  /* 0x000000ffff02a224 */ /* 0x001fe400078e000d */
[----:B------:R-:W-:-:S05]  /*2d8d0*/  @!P2 IMAD.MOV.U32 R3, RZ, RZ, R14 ;  /* 0x000000ffff03a224 */ /* 0x000fca00078e000e */
[----:B------:R3:W2:Y:S01]  /*2d8e0*/  @!P2 LDG.E.U8 R9, desc[UR32][R2.64] ;  /* 0x000000200209a981 */ /* 0x0006a2000c1e1100 */
[----:B------:R-:W-:-:S03]  /*2d8f0*/  PRMT R6, RZ, 0x7610, R6 ;  /* 0x00007610ff067816 */ /* 0x000fc60000000006 */
[----:B----4-:R0:W-:Y:S01]  /*2d900*/  STL [R1+0x20], R5 ;  /* 0x0000200501007387 */ /* 0x0101e20000100800 */
[----:B---3--:R-:W-:Y:S02]  /*2d910*/  @!P2 IMAD.MOV.U32 R2, RZ, RZ, R7 ;  /* 0x000000ffff02a224 */ /* 0x008fe400078e0007 */
[----:B------:R-:W-:Y:S01]  /*2d920*/  @!P2 IMAD.MOV.U32 R3, RZ, RZ, R12 ;  /* 0x000000ffff03a224 */ /* 0x000fe200078e000c */
[----:B0-----:R-:W3:Y:S04]  /*2d930*/  LDL R5, [R1+0x232c] ;  /* 0x00232c0001057983 */ /* 0x001ee80000100800 */
[----:B------:R3:W4:Y:S04]  /*2d940*/  @!P2 LDG.E.U8 R6, desc[UR32][R2.64] ;  /* 0x000000200206a981 */ /* 0x000728000c1e1100 */
[----:B--2---:R0:W-:Y:S04]  /*2d950*/  STL [R1+0x1c], R0 ;  /* 0x00001c0001007387 */ /* 0x0041e80000100800 */
[----:B0-----:R-:W2:Y:S04]  /*2d960*/  LDL.LU R0, [R1+0x431c] ;  /* 0x00431c0001007983 */ /* 0x001ea80000300800 */
[----:B------:R-:W2:Y:S04]  /*2d970*/  LDL R14, [R1+0x2300] ;  /* 0x00230000010e7983 */ /* 0x000ea80000100800 */
[----:B------:R0:W-:Y:S04]  /*2d980*/  STL [R1+0x18], R9 ;  /* 0x0000180901007387 */ /* 0x0001e80000100800 */
[----:B------:R-:W2:Y:S01]  /*2d990*/  LDL R3, [R1+0x22f0] ;  /* 0x0022f00001037983 */ /* 0x000ea20000100800 */
[----:B------:R-:W-:-:S03]  /*2d9a0*/  PRMT R4, RZ, 0x7610, R4 ;  /* 0x00007610ff047816 */ /* 0x000fc60000000004 */
[----:B------:R-:W2:Y:S04]  /*2d9b0*/  LDL R13, [R1+0x2308] ;  /* 0x00230800010d7983 */ /* 0x000ea80000100800 */
[----:B------:R-:W2:Y:S04]  /*2d9c0*/  LDL R12, [R1+0x2344] ;  /* 0x00234400010c7983 */ /* 0x000ea80000100800 */
[----:B------:R-:W2:Y:S04]  /*2d9d0*/  LDL R7, [R1+0x2310] ;  /* 0x0023100001077983 */ /* 0x000ea80000100800 */
[----:B0-----:R-:W2:Y:S01]  /*2d9e0*/  LDL R9, [R1+0x233c] ;  /* 0x00233c0001097983 */ /* 0x001ea20000100800 */
[----:B---3--:R-:W-:-:S03]  /*2d9f0*/  @!P2 IMAD.MOV.U32 R2, RZ, RZ, R5 ;  /* 0x000000ffff02a224 */ /* 0x008fc600078e0005 */
[----:B----4-:R0:W-:Y:S01]  /*2da00*/  STL [R1+0x14], R6 ;  /* 0x0000140601007387 */ /* 0x0101e20000100800 */
[----:B------:R-:W-:Y:S02]  /*2da10*/  PRMT R15, RZ, 0x7610, R15 ;  /* 0x00007610ff0f7816 */ /* 0x000fe4000000000f */
[----:B------:R-:W-:Y:S01]  /*2da20*/  PRMT R8, RZ, 0x7610, R8 ;  /* 0x00007610ff087816 */ /* 0x000fe20000000008 */
[----:B------:R-:W3:Y:S04]  /*2da30*/  LDL R5, [R1+0x2318] ;  /* 0x0023180001057983 */ /* 0x000ee80000100800 */
[----:B0-----:R-:W4:Y:S04]  /*2da40*/  LDL R6, [R1+0x234c] ;  /* 0x00234c0001067983 */ /* 0x001f280000100800 */
[----:B--2---:R0:W2:Y:S04]  /*2da50*/  @!P2 LDG.E.U8 R4, desc[UR32][R2.64] ;  /* 0x000000200204a981 */ /* 0x0040a8000c1e1100 */
[----:B------:R-:W0:Y:S04]  /*2da60*/  LDL R2, [R1+0x22f8] ;  /* 0x0022f80001027983 */ /* 0x000e280000100800 */
[----:B------:R-:W0:Y:S01]  /*2da70*/  LDL R3, [R1+0x2334] ;  /* 0x0023340001037983 */ /* 0x000e220000100800 */
[----:B------:R-:W-:-:S02]  /*2da80*/  PRMT R11, RZ, 0x7610, R11 ;  /* 0x00007610ff0b7816 */ /* 0x000fc4000000000b */
[----:B------:R-:W-:Y:S02]  /*2da90*/  PRMT R10, RZ, 0x7610, R10 ;  /* 0x00007610ff0a7816 */ /* 0x000fe4000000000a */
[----:B0-----:R-:W-:-:S04]  /*2daa0*/  @!P2 LOP3.LUT R3, R3, R2, RZ, 0x3c, !PT ;  /* 0x000000020303a212 */ /* 0x001fc800078e3cff */
[----:B------:R-:W-:-:S04]  /*2dab0*/  @!P2 LOP3.LUT R2, R3, R2, RZ, 0x3c, !PT ;  /* 0x000000020302a212 */ /* 0x000fc800078e3cff */
[----:B------:R-:W-:Y:S01]  /*2dac0*/  @!P2 LOP3.LUT R3, R3, R2, RZ, 0x3c, !PT ;  /* 0x000000020303a212 */ /* 0x000fe200078e3cff */
[----:B--2---:R0:W-:Y:S04]  /*2dad0*/  STL [R1+0x10], R4 ;  /* 0x0000100401007387 */ /* 0x0041e80000100800 */
[----:B------:R1:W2:Y:S04]  /*2dae0*/  @!P2 LDG.E.U8 R15, desc[UR32][R2.64] ;  /* 0x00000020020fa981 */ /* 0x0002a8000c1e1100 */
[----:B0-----:R-:W2:Y:S01]  /*2daf0*/  LDL R4, [R1+0x2354] ;  /* 0x0023540001047983 */ /* 0x001ea20000100800 */
[----:B-1----:R-:W-:-:S02]  /*2db00*/  @!P2 IMAD.MOV.U32 R2, RZ, RZ, R9 ;  /* 0x000000ffff02a224 */ /* 0x002fc400078e0009 */
[----:B------:R-:W-:Y:S01]  /*2db10*/  @!P2 IMAD.MOV.U32 R3, RZ, RZ, R14 ;  /* 0x000000ffff03a224 */ /* 0x000fe200078e000e */
[----:B------:R-:W-:Y:S01]  /*2db20*/  PRMT R29, RZ, 0x7610, R29 ;  /* 0x00007610ff1d7816 */ /* 0x000fe2000000001d */
[----:B------:R-:W2:Y:S04]  /*2db30*/  LDL R9, [R1+0x2320] ;  /* 0x0023200001097983 */ /* 0x000ea80000100800 */
[----:B------:R0:W2:Y:S02]  /*2db40*/  @!P2 LDG.E.U8 R8, desc[UR32][R2.64] ;  /* 0x000000200208a981 */ /* 0x0000a4000c1e1100 */
[----:B0-----:R-:W-:Y:S02]  /*2db50*/  @!P2 IMAD.MOV.U32 R2, RZ, RZ, R12 ;  /* 0x000000ffff02a224 */ /* 0x001fe400078e000c */
[----:B------:R-:W-:-:S05]  /*2db60*/  @!P2 IMAD.MOV.U32 R3, RZ, RZ, R13 ;  /* 0x000000ffff03a224 */ /* 0x000fca00078e000d */
[----:B------:R4:W2:Y:S02]  /*2db70*/  @!P2 LDG.E.U8 R11, desc[UR32][R2.64] ;  /* 0x00000020020ba981 */ /* 0x0008a4000c1e1100 */
[----:B----4-:R-:W-:Y:S02]  /*2db80*/  @!P2 IMAD.MOV.U32 R2, RZ, RZ, R6 ;  /* 0x000000ffff02a224 */ /* 0x010fe400078e0006 */
[----:B------:R-:W-:-:S05]  /*2db90*/  @!P2 IMAD.MOV.U32 R3, RZ, RZ, R7 ;  /* 0x000000ffff03a224 */ /* 0x000fca00078e0007 */
[----:B------:R3:W4:Y:S02]  /*2dba0*/  @!P2 LDG.E.U8 R10, desc[UR32][R2.64] ;  /* 0x00000020020aa981 */ /* 0x000724000c1e1100 */
[----:B---3--:R-:W-:Y:S02]  /*2dbb0*/  @!P2 IMAD.MOV.U32 R3, RZ, RZ, R5 ;  /* 0x000000ffff03a224 */ /* 0x008fe400078e0005 */
[----:B--2---:R-:W-:-:S05]  /*2dbc0*/  @!P2 IMAD.MOV.U32 R2, RZ, RZ, R4 ;  /* 0x000000ffff02a224 */ /* 0x004fca00078e0004 */
[----:B------:R0:W2:Y:S04]  /*2dbd0*/  @!P2 LDG.E.U8 R29, desc[UR32][R2.64] ;  /* 0x00000020021da981 */ /* 0x0000a8000c1e1100 */
[----:B------:R1:W-:Y:S04]  /*2dbe0*/  STL [R1+0x8], R8 ;  /* 0x0000080801007387 */ /* 0x0003e80000100800 */
[----:B------:R-:W3:Y:S04]  /*2dbf0*/  LDL R7, [R1+0x2328] ;  /* 0x0023280001077983 */ /* 0x000ee80000100800 */
[----:B------:R-:W3:Y:S04]  /*2dc00*/  LDL R6, [R1+0x2364] ;  /* 0x0023640001067983 */ /* 0x000ee80000100800 */
[----:B-1----:R-:W3:Y:S04]  /*2dc10*/  LDL R8, [R1+0x235c] ;  /* 0x00235c0001087983 */ /* 0x002ee80000100800 */
[----:B------:R1:W-:Y:S04]  /*2dc20*/  STL [R1+0x4], R11 ;  /* 0x0000040b01007387 */ /* 0x0003e80000100800 */
[----:B-1----:R-:W3:Y:S04]  /*2dc30*/  LDL R11, [R1+0x2330] ;  /* 0x00233000010b7983 */ /* 0x002ee80000100800 */
[----:B----4-:R1:W-:Y:S04]  /*2dc40*/  STL [R1], R10 ;  /* 0x0000000a01007387 */ /* 0x0103e80000100800 */
[----:B------:R-:W4:Y:S04]  /*2dc50*/  LDL R5, [R1+0x2338] ;  /* 0x0023380001057983 */ /* 0x000f280000100800 */
[----:B------:R-:W4:Y:S04]  /*2dc60*/  LDL R4, [R1+0x2374] ;  /* 0x0023740001047983 */ /* 0x000f280000100800 */
[----:B-1----:R-:W4:Y:S01]  /*2dc70*/  LDL R10, [R1+0x236c] ;  /* 0x00236c00010a7983 */ /* 0x002f220000100800 */
[----:B------:R-:W-:Y:S01]  /*2dc80*/  PRMT R28, RZ, 0x7610, R28 ;  /* 0x00007610ff1c7816 */ /* 0x000fe2000000001c */
[----:B0-----:R-:W-:-:S02]  /*2dc90*/  @!P2 IMAD.MOV.U32 R3, RZ, RZ, R9 ;  /* 0x000000ffff03a224 */ /* 0x001fc400078e0009 */
[----:B--2---:R-:W-:Y:S04]  /*2dca0*/  STL [R1+0x42d0], R29 ;  /* 0x0042d01d01007387 */ /* 0x004fe80000100800 */
[----:B------:R-:W2:Y:S01]  /*2dcb0*/  LDL R9, [R1+0x2340] ;  /* 0x0023400001097983 */ /* 0x000ea20000100800 */
[----:B---3--:R-:W-:-:S03]  /*2dcc0*/  @!P2 IMAD.MOV.U32 R2, RZ, RZ, R8 ;  /* 0x000000ffff02a224 */ /* 0x008fc600078e0008 */
[----:B------:R-:W3:Y:S04]  /*2dcd0*/  LDL R8, [R1+0x237c] ;  /* 0x00237c0001087983 */ /* 0x000ee80000100800 */
[----:B------:R0:W3:Y:S01]  /*2dce0*/  @!P2 LDG.E.U8 R28, desc[UR32][R2.64] ;  /* 0x00000020021ca981 */ /* 0x0000e2000c1e1100 */
[----:B------:R-:W-:Y:S02]  /*2dcf0*/  PRMT R27, RZ, 0x7610, R27 ;  /* 0x00007610ff1b7816 */ /* 0x000fe4000000001b */
[----:B------:R-:W-:Y:S01]  /*2dd00*/  PRMT R26, RZ, 0x7610, R26 ;  /* 0x00007610ff1a7816 */ /* 0x000fe2000000001a */
[----:B0-----:R-:W-:Y:S02]  /*2dd10*/  @!P2 IMAD.MOV.U32 R2, RZ, RZ, R6 ;  /* 0x000000ffff02a224 */ /* 0x001fe400078e0006 */
[----:B------:R-:W-:-:S05]  /*2dd20*/  @!P2 IMAD.MOV.U32 R3, RZ, RZ, R7 ;  /* 0x000000ffff03a224 */ /* 0x000fca00078e0007 */
[----:B------:R0:W3:Y:S02]  /*2dd30*/  @!P2 LDG.E.U8 R27, desc[UR32][R2.64] ;  /* 0x00000020021ba981 */ /* 0x0000e4000c1e1100 */
[----:B0-----:R-:W-:Y:S02]  /*2dd40*/  @!P2 IMAD.MOV.U32 R3, RZ, RZ, R11 ;  /* 0x000000ffff03a224 */ /* 0x001fe400078e000b */
[----:B----4-:R-:W-:-:S05]  /*2dd50*/  @!P2 IMAD.MOV.U32 R2, RZ, RZ, R10 ;  /* 0x000000ffff02a224 */ /* 0x010fca00078e000a */
[----:B------:R0:W4:Y:S01]  /*2dd60*/  @!P2 LDG.E.U8 R26, desc[UR32][R2.64] ;  /* 0x00000020021aa981 */ /* 0x000122000c1e1100 */
[----:B------:R-:W-:Y:S02]  /*2dd70*/  PRMT R22, RZ, 0x7610, R22 ;  /* 0x00007610ff167816 */ /* 0x000fe40000000016 */
[----:B------:R-:W-:Y:S01]  /*2dd80*/  PRMT R20, RZ, 0x7610, R20 ;  /* 0x00007610ff147816 */ /* 0x000fe20000000014 */
[----:B0-----:R-:W-:Y:S02]  /*2dd90*/  @!P2 IMAD.MOV.U32 R2, RZ, RZ, R4 ;  /* 0x000000ffff02a224 */ /* 0x001fe400078e0004 */
[----:B------:R-:W-:-:S05]  /*2dda0*/  @!P2 IMAD.MOV.U32 R3, RZ, RZ, R5 ;  /* 0x000000ffff03a224 */ /* 0x000fca00078e0005 */
[----:B------:R2:W4:Y:S02]  /*2ddb0*/  @!P2 LDG.E.U8 R22, desc[UR32][R2.64] ;  /* 0x000000200216a981 */ /* 0x000524000c1e1100 */
[----:B--2---:R-:W-:Y:S02]  /*2ddc0*/  @!P2 IMAD.MOV.U32 R3, RZ, RZ, R9 ;  /* 0x000000ffff03a224 */ /* 0x004fe400078e0009 */
[----:B---3--:R-:W-:Y:S01]  /*2ddd0*/  @!P2 IMAD.MOV.U32 R2, RZ, RZ, R8 ;  /* 0x000000ffff02a224 */ /* 0x008fe200078e0008 */
[----:B------:R-:W-:Y:S04]  /*2dde0*/  STL [R1+0x42d4], R28 ;  /* 0x0042d41c01007387 */ /* 0x000fe80000100800 */
[----:B------:R0:W-:Y:S04]  /*2ddf0*/  STL [R1+0xc], R15 ;  /* 0x00000c0f01007387 */ /* 0x0001e80000100800 */
[----:B------:R-:W2:Y:S04]  /*2de00*/  LDL R7, [R1+0x2348] ;  /* 0x0023480001077983 */ /* 0x000ea80000100800 */
[----:B------:R-:W3:Y:S04]  /*2de10*/  LDL R6, [R1+0x2384] ;  /* 0x0023840001067983 */ /* 0x000ee80000100800 */
[----:B------:R2:W3:Y:S04]  /*2de20*/  @!P2 LDG.E.U8 R20, desc[UR32][R2.64] ;  /* 0x000000200214a981 */ /* 0x0004e8000c1e1100 */
[----:B------:R-:W-:Y:S04]  /*2de30*/  STL [R1+0x42d8], R27 ;  /* 0x0042d81b01007387 */ /* 0x000fe80000100800 */
[----:B----4-:R-:W-:Y:S04]  /*2de40*/  STL [R1+0x42fc], R26 ;  /* 0x0042fc1a01007387 */ /* 0x010fe80000100800 */
[----:B------:R-:W4:Y:S04]  /*2de50*/  LDL R5, [R1+0x2350] ;  /* 0x0023500001057983 */ /* 0x000f280000100800 */
[----:B------:R-:W4:Y:S04]  /*2de60*/  LDL R4, [R1+0x238c] ;  /* 0x00238c0001047983 */ /* 0x000f280000100800 */
[----:B------:R-:W-:Y:S04]  /*2de70*/  STL [R1+0x4300], R22 ;  /* 0x0043001601007387 */ /* 0x000fe80000100800 */
[----:B------:R-:W4:Y:S04]  /*2de80*/  LDL R13, [R1+0x2358] ;  /* 0x00235800010d7983 */ /* 0x000f280000100800 */
[----:B------:R-:W4:Y:S01]  /*2de90*/  LDL R12, [R1+0x2394] ;  /* 0x00239400010c7983 */ /* 0x000f220000100800 */
[----:B------:R-:W-:Y:S01]  /*2dea0*/  PRMT R18, RZ, 0x7610, R18 ;  /* 0x00007610ff127816 */ /* 0x000fe20000000012 */
[----:B--2---:R-:W-:-:S02]  /*2deb0*/  @!P2 IMAD.MOV.U32 R3, RZ, RZ, R7 ;  /* 0x000000ffff03a224 */ /* 0x004fc400078e0007 */
[----:B---3--:R-:W-:Y:S01]  /*2dec0*/  @!P2 IMAD.MOV.U32 R2, RZ, RZ, R6 ;  /* 0x000000ffff02a224 */ /* 0x008fe200078e0006 */
[----:B------:R-:W-:Y:S04]  /*2ded0*/  STL [R1+0x42dc], R20 ;  /* 0x0042dc1401007387 */ /* 0x000fe80000100800 */
[----:B------:R-:W2:Y:S04]  /*2dee0*/  LDL R7, [R1+0x2360] ;  /* 0x0023600001077983 */ /* 0x000ea80000100800 */
[----:B------:R-:W2:Y:S01]  /*2def0*/  LDL R6, [R1+0x239c] ;  /* 0x00239c0001067983 */ /* 0x000ea20000100800 */
[----:B------:R-:W-:-:S03]  /*2df00*/  PRMT R16, RZ, 0x7610, R16 ;  /* 0x00007610ff107816 */ /* 0x000fc60000000010 */
[----:B------:R1:W3:Y:S04]  /*2df10*/  @!P2 LDG.E.U8 R18, desc[UR32][R2.64] ;  /* 0x000000200212a981 */ /* 0x0002e8000c1e1100 */
[----:B------:R-:W3:Y:S04]  /*2df20*/  LDL R11, [R1+0x2368] ;  /* 0x00236800010b7983 */ /* 0x000ee80000100800 */
[----:B------:R-:W3:Y:S01]  /*2df30*/  LDL R10, [R1+0x23a4] ;  /* 0x0023a400010a7983 */ /* 0x000ee20000100800 */
[----:B-1----:R-:W-:Y:S02]  /*2df40*/  PRMT R2, RZ, 0x7610, R2 ;  /* 0x00007610ff027816 */ /* 0x002fe40000000002 */
[----:B------:R-:W-:Y:S01]  /*2df50*/  PRMT R3, RZ, 0x7610, R3 ;  /* 0x00007610ff037816 */ /* 0x000fe20000000003 */
[----:B----4-:R1:W4:Y:S02]  /*2df60*/  @!P2 LDG.E.U8 R16, desc[UR32][R4.64] ;  /* 0x000000200410a981 */ /* 0x010324000c1e1100 */
[----:B-1----:R-:W-:-:S02]  /*2df70*/  @!P2 IMAD.MOV.U32 R5, RZ, RZ, R13 ;  /* 0x000000ffff05a224 */ /* 0x002fc400078e000d */
[----:B------:R-:W-:-:S05]  /*2df80*/  @!P2 IMAD.MOV.U32 R4, RZ, RZ, R12 ;  /* 0x000000ffff04a224 */ /* 0x000fca00078e000c */
[----:B------:R1:W4:Y:S04]  /*2df90*/  @!P2 LDG.E.U8 R2, desc[UR32][R4.64] ;  /* 0x000000200402a981 */ /* 0x000328000c1e1100 */
[----:B--2---:R2:W4:Y:S04]  /*2dfa0*/  @!P2 LDG.E.U8 R3, desc[UR32][R6.64] ;  /* 0x000000200603a981 */ /* 0x004528000c1e1100 */
[----:B---3--:R-:W-:Y:S04]  /*2dfb0*/  STL [R1+0x42e0], R18 ;  /* 0x0042e01201007387 */ /* 0x008fe80000100800 */
[----:B------:R-:W3:Y:S04]  /*2dfc0*/  LDL R9, [R1+0x2370] ;  /* 0x0023700001097983 */ /* 0x000ee80000100800 */
[----:B------:R-:W3:Y:S01]  /*2dfd0*/  LDL R8, [R1+0x23ac] ;  /* 0x0023ac0001087983 */ /* 0x000ee20000100800 */
[----:B-1----:R-:W-:Y:S01]  /*2dfe0*/  PRMT R4, RZ, 0x7610, R4 ;  /* 0x00007610ff047816 */ /* 0x002fe20000000004 */
[----:B--2---:R-:W-:-:S02]  /*2dff0*/  @!P2 IMAD.MOV.U32 R6, RZ, RZ, R10 ;  /* 0x000000ffff06a224 */ /* 0x004fc400078e000a */
[----:B------:R-:W-:-:S05]  /*2e000*/  @!P2 IMAD.MOV.U32 R7, RZ, RZ, R11 ;  /* 0x000000ffff07a224 */ /* 0x000fca00078e000b */
[----:B------:R1:W2:Y:S04]  /*2e010*/  @!P2 LDG.E.U8 R4, desc[UR32][R6.64] ;  /* 0x000000200604a981 */ /* 0x0002a8000c1e1100 */
[----:B----4-:R-:W-:Y:S04]  /*2e020*/  STL [R1+0x42e4], R16 ;  /* 0x0042e41001007387 */ /* 0x010fe80000100800 */
[----:B------:R-:W4:Y:S04]  /*2e030*/  LDL R13, [R1+0x2378] ;  /* 0x00237800010d7983 */ /* 0x000f280000100800 */
[----:B------:R-:W2:Y:S01]  /*2e040*/  LDL R12, [R1+0x23b4] ;  /* 0x0023b400010c7983 */ /* 0x000ea20000100800 */
[----:B------:R-:W-:-:S03]  /*2e050*/  PRMT R5, RZ, 0x7610, R5 ;  /* 0x00007610ff057816 */ /* 0x000fc60000000005 */
[----:B------:R-:W-:Y:S04]  /*2e060*/  STL [R1+0x42e8], R2 ;  /* 0x0042e80201007387 */ /* 0x000fe80000100800 */
[----:B------:R-:W-:Y:S04]  /*2e070*/  STL [R1+0x42ec], R3 ;  /* 0x0042ec0301007387 */ /* 0x000fe80000100800 */
[----:B------:R-:W2:Y:S04]  /*2e080*/  LDL R11, [R1+0x2380] ;  /* 0x00238000010b7983 */ /* 0x000ea80000100800 */
[----:B------:R-:W2:Y:S04]  /*2e090*/  LDL R10, [R1+0x23bc] ;  /* 0x0023bc00010a7983 */ /* 0x000ea80000100800 */
[----:B---3--:R4:W3:Y:S01]  /*2e0a0*/  @!P2 LDG.E.U8 R5, desc[UR32][R8.64] ;  /* 0x000000200805a981 */ /* 0x0088e2000c1e1100 */
[----:B-1----:R-:W-:-:S02]  /*2e0b0*/  PRMT R6, RZ, 0x7610, R6 ;  /* 0x00007610ff067816 */ /* 0x002fc40000000006 */
[----:B------:R-:W-:Y:S01]  /*2e0c0*/  PRMT R7, RZ, 0x7610, R7 ;  /* 0x00007610ff077816 */ /* 0x000fe20000000007 */
[----:B----4-:R-:W-:Y:S02]  /*2e0d0*/  @!P2 IMAD.MOV.U32 R9, RZ, RZ, R13 ;  /* 0x000000ffff09a224 */ /* 0x010fe400078e000d */
[----:B--2---:R-:W-:-:S05]  /*2e0e0*/  @!P2 IMAD.MOV.U32 R8, RZ, RZ, R12 ;  /* 0x000000ffff08a224 */ /* 0x004fca00078e000c */
[----:B------:R1:W2:Y:S04]  /*2e0f0*/  @!P2 LDG.E.U8 R6, desc[UR32][R8.64] ;  /* 0x000000200806a981 */ /* 0x0002a8000c1e1100 */
[----:B------:R4:W-:Y:S04]  /*2e100*/  STL [R1+0x42f0], R4 ;  /* 0x0042f00401007387 */ /* 0x0009e80000100800 */
[----:B0-----:R-:W2:Y:S04]  /*2e110*/  LDL R15, [R1+0x2388] ;  /* 0x00238800010f7983 */ /* 0x001ea80000100800 */
[----:B----4-:R-:W4:Y:S04]  /*2e120*/  LDL R4, [R1+0x23c4] ;  /* 0x0023c40001047983 */ /* 0x010f280000100800 */
[----:B------:R4:W4:Y:S04]  /*2e130*/  @!P2 LDG.E.U8 R7, desc[UR32][R10.64] ;  /* 0x000000200a07a981 */ /* 0x000928000c1e1100 */
[----:B---3--:R-:W-:Y:S04]  /*2e140*/  STL [R1+0x4304], R5 ;  /* 0x0043040501007387 */ /* 0x008fe80000100800 */
[----:B------:R-:W3:Y:S04]  /*2e150*/  LDL R13, [R1+0x2390] ;  /* 0x00239000010d7983 */ /* 0x000ee80000100800 */
[----:B------:R-:W3:Y:S04]  /*2e160*/  LDL R12, [R1+0x23cc] ;  /* 0x0023cc00010c7983 */ /* 0x000ee80000100800 */
[----:B------:R-:W3:Y:S04]  /*2e170*/  LDL R3, [R1+0x2398] ;  /* 0x0023980001037983 */ /* 0x000ee80000100800 */
[----:B------:R-:W3:Y:S01]  /*2e180*/  LDL R2, [R1+0x23d4] ;  /* 0x0023d40001027983 */ /* 0x000ee20000100800 */
[----:B-1----:R-:W-:-:S02]  /*2e190*/  PRMT R8, RZ, 0x7610, R8 ;  /* 0x00007610ff087816 */ /* 0x002fc40000000008 */
[----:B------:R-:W-:Y:S01]  /*2e1a0*/  PRMT R9, RZ, 0x7610, R9 ;  /* 0x00007610ff097816 */ /* 0x000fe20000000009 */
[----:B--2---:R0:W-:Y:S04]  /*2e1b0*/  STL [R1+0x4308], R6 ;  /* 0x0043080601007387 */ /* 0x0041e80000100800 */
[----:B------:R-:W2:Y:S04]  /*2e1c0*/  LDL R14, [R1+0x23a0] ;  /* 0x0023a000010e7983 */ /* 0x000ea80000100800 */
[----:B0-----:R-:W2:Y:S01]  /*2e1d0*/  LDL R6, [R1+0x23dc] ;  /* 0x0023dc0001067983 */ /* 0x001ea20000100800 */
[----:B----4-:R-:W-:-:S02]  /*2e1e0*/  @!P2 IMAD.MOV.U32 R10, RZ, RZ, R4 ;  /* 0x000000ffff0aa224 */ /* 0x010fc400078e0004 */
[----:B------:R-:W-:-:S05]  /*2e1f0*/  @!P2 IMAD.MOV.U32 R11, RZ, RZ, R15 ;  /* 0x000000ffff0ba224 */ /* 0x000fca00078e000f */
[----:B------:R0:W4:Y:S04]  /*2e200*/  @!P2 LDG.E.U8 R8, desc[UR32][R10.64] ;  /* 0x000000200a08a981 */ /* 0x000128000c1e1100 */
[----:B------:R-:W-:Y:S04]  /*2e210*/  STL [R1+0x42f4], R7 ;  /* 0x0042f40701007387 */ /* 0x000fe80000100800 */
[----:B------:R-:W4:Y:S04]  /*2e220*/  LDL R5, [R1+0x23a8] ;  /* 0x0023a80001057983 */ /* 0x000f280000100800 */
[----:B------:R-:W4:Y:S04]  /*2e230*/  LDL R4, [R1+0x23e4] ;  /* 0x0023e40001047983 */ /* 0x000f280000100800 */
[----:B---3--:R1:W3:Y:S01]  /*2e240*/  @!P2 LDG.E.U8 R9, desc[UR32][R12.64] ;  /* 0x000000200c09a981 */ /* 0x0082e2000c1e1100 */
[----:B0-----:R-:W-:-:S02]  /*2e250*/  PRMT R10, RZ, 0x7610, R10 ;  /* 0x00007610ff0a7816 */ /* 0x001fc4000000000a */
[----:B------:R-:W-:Y:S01]  /*2e260*/  PRMT R11, RZ, 0x7610, R11 ;  /* 0x00007610ff0b7816 */ /* 0x000fe2000000000b */
[----:B-1----:R-:W-:Y:S02]  /*2e270*/  @!P2 IMAD.MOV.U32 R12, RZ, RZ, R2 ;  /* 0x000000ffff0ca224 */ /* 0x002fe400078e0002 */
[----:B------:R-:W-:-:S05]  /*2e280*/  @!P2 IMAD.MOV.U32 R13, RZ, RZ, R3 ;  /* 0x000000ffff0da224 */ /* 0x000fca00078e0003 */
[----:B------:R0:W3:Y:S01]  /*2e290*/  @!P2 LDG.E.U8 R10, desc[UR32][R12.64] ;  /* 0x000000200c0aa981 */ /* 0x0000e2000c1e1100 */
[----:B--2---:R-:W-:Y:S02]  /*2e2a0*/  @!P2 IMAD.MOV.U32 R15, RZ, RZ, R14 ;  /* 0x000000ffff0fa224 */ /* 0x004fe400078e000e */
[----:B------:R-:W-:-:S05]  /*2e2b0*/  @!P2 IMAD.MOV.U32 R14, RZ, RZ, R6 ;  /* 0x000000ffff0ea224 */ /* 0x000fca00078e0006 */
[----:B------:R1:W2:Y:S01]  /*2e2c0*/  @!P2 LDG.E.U8 R11, desc[UR32][R14.64] ;  /* 0x000000200e0ba981 */ /* 0x0002a2000c1e1100 */
[----:B0-----:R-:W-:-:S03]  /*2e2d0*/  PRMT R12, RZ, 0x7610, R12 ;  /* 0x00007610ff0c7816 */ /* 0x001fc6000000000c */
[----:B----4-:R-:W-:Y:S01]  /*2e2e0*/  STL [R1+0x42f8], R8 ;  /* 0x0042f80801007387 */ /* 0x010fe20000100800 */
[----:B-1----:R-:W-:Y:S02]  /*2e2f0*/  @!P2 IMAD.MOV.U32 R15, RZ, RZ, R5 ;  /* 0x000000ffff0fa224 */ /* 0x002fe400078e0005 */
[----:B------:R-:W-:-:S05]  /*2e300*/  @!P2 IMAD.MOV.U32 R14, RZ, RZ, R4 ;  /* 0x000000ffff0ea224 */ /* 0x000fca00078e0004 */
[----:B------:R-:W4:Y:S04]  /*2e310*/  @!P2 LDG.E.U8 R12, desc[UR32][R14.64] ;  /* 0x000000200e0ca981 */ /* 0x000f28000c1e1100 */
[----:B---3--:R-:W-:Y:S04]  /*2e320*/  STL [R1+0x430c], R9 ;  /* 0x00430c0901007387 */ /* 0x008fe80000100800 */
[----:B------:R-:W3:Y:S04]  /*2e330*/  LDL R3, [R1+0x23b0] ;  /* 0x0023b00001037983 */ /* 0x000ee80000100800 */
[----:B------:R-:W3:Y:S04]  /*2e340*/  LDL R2, [R1+0x23ec] ;  /* 0x0023ec0001027983 */ /* 0x000ee80000100800 */
[----:B------:R0:W-:Y:S04]  /*2e350*/  STL [R1+0x4310], R10 ;  /* 0x0043100a01007387 */ /* 0x0001e80000100800 */
[----:B--2---:R1:W-:Y:S04]  /*2e360*/  STL [R1+0x4314], R11 ;  /* 0x0043140b01007387 */ /* 0x0043e80000100800 */
[----:B------:R-:W2:Y:S04]  /*2e370*/  LDL R18, [R1+0x23b8] ;  /* 0x0023b80001127983 */ /* 0x000ea80000100800 */
[----:B------:R-:W2:Y:S04]  /*2e380*/  LDL R16, [R1+0x2408] ;  /* 0x0024080001107983 */ /* 0x000ea80000100800 */
[----:B0-----:R-:W2:Y:S04]  /*2e390*/  LDL R10, [R1+0x2404] ;  /* 0x00240400010a7983 */ /* 0x001ea80000100800 */
[----:B------:R-:W2:Y:S04]  /*2e3a0*/  LDL R9, [R1+0x23c8] ;  /* 0x0023c80001097983 */ /* 0x000ea80000100800 */
[----:B------:R-:W2:Y:S04]  /*2e3b0*/  LDL R8, [R1+0x2400] ;  /* 0x0024000001087983 */ /* 0x000ea80000100800 */
[----:B-1----:R-:W2:Y:S04]  /*2e3c0*/  LDL R11, [R1+0x23c0] ;  /* 0x0023c000010b7983 */ /* 0x002ea80000100800 */
[----:B----4-:R-:W-:Y:S04]  /*2e3d0*/  STL [R1+0x4318], R12 ;  /* 0x0043180c01007387 */ /* 0x010fe80000100800 */
[----:B------:R-:W4:Y:S04]  /*2e3e0*/  LDL R7, [R1+0x23d0] ;  /* 0x0023d00001077983 */ /* 0x000f280000100800 */
[----:B------:R-:W4:Y:S04]  /*2e3f0*/  LDL R6, [R1+0x23fc] ;  /* 0x0023fc0001067983 */ /* 0x000f280000100800 */
[----:B------:R-:W4:Y:S04]  /*2e400*/  LDL R5, [R1+0x23d8] ;  /* 0x0023d80001057983 */ /* 0x000f280000100800 */
[----:B------:R-:W4:Y:S01]  /*2e410*/  LDL R4, [R1+0x23f8] ;  /* 0x0023f80001047983 */ /* 0x000f220000100800 */
[----:B---3--:R-:W-:-:S03]  /*2e420*/  @!P2 IMAD.MOV.U32 R15, RZ, RZ, R3 ;  /* 0x000000ffff0fa224 */ /* 0x008fc600078e0003 */
[----:B------:R-:W3:Y:S01]  /*2e430*/  LDL R3, [R1+0x23e0] ;  /* 0x0023e00001037983 */ /* 0x000ee20000100800 */
[----:B------:R-:W-:-:S03]  /*2e440*/  @!P2 IMAD.MOV.U32 R14, RZ, RZ, R2 ;  /* 0x000000ffff0ea224 */ /* 0x000fc600078e0002 */
[----:B------:R-:W3:Y:S01]  /*2e450*/  LDL R2, [R1+0x23f4] ;  /* 0x0023f40001027983 */ /* 0x000ee20000100800 */
[----:B------:R-:W-:Y:S02]  /*2e460*/  PRMT R13, RZ, 0x7610, R13 ;  /* 0x00007610ff0d7816 */ /* 0x000fe4000000000d */
[----:B------:R-:W-:-:S04]  /*2e470*/  PRMT R17, RZ, 0x7610, R17 ;  /* 0x00007610ff117816 */ /* 0x000fc80000000011 */
[----:B------:R2:W3:Y:S01]  /*2e480*/  @!P2 LDG.E.U8 R13, desc[UR32][R14.64] ;  /* 0x000000200e0da981 */ /* 0x0004e2000c1e1100 */
[----:B------:R-:W-:Y:S02]  /*2e490*/  PRMT R19, RZ, 0x7610, R19 ;  /* 0x00007610ff137816 */ /* 0x000fe40000000013 */
[----:B------:R-:W-:Y:S02]  /*2e4a0*/  PRMT R21, RZ, 0x7610, R21 ;  /* 0x00007610ff157816 */ /* 0x000fe40000000015 */
[----:B------:R-:W-:Y:S02]  /*2e4b0*/  PRMT R23, RZ, 0x7610, R23 ;  /* 0x00007610ff177816 */ /* 0x000fe40000000017 */
[----:B------:R-:W-:Y:S01]  /*2e4c0*/  PRMT R24, RZ, 0x7610, R24 ;  /* 0x00007610ff187816 */ /* 0x000fe20000000018 */
[----:B--2---:R-:W-:Y:S02]  /*2e4d0*/  @!P2 IMAD.MOV.U32 R15, RZ, RZ, R18 ;  /* 0x000000ffff0fa224 */ /* 0x004fe400078e0012 */
[----:B------:R-:W-:-:S05]  /*2e4e0*/  @!P2 IMAD.MOV.U32 R14, RZ, RZ, R16 ;  /* 0x000000ffff0ea224 */ /* 0x000fca00078e0010 */
[----:B------:R0:W2:Y:S02]  /*2e4f0*/  @!P2 LDG.E.U8 R17, desc[UR32][R14.64] ;  /* 0x000000200e11a981 */ /* 0x0000a4000c1e1100 */
[----:B0-----:R-:W-:Y:S02]  /*2e500*/  @!P2 IMAD.MOV.U32 R14, RZ, RZ, R10 ;  /* 0x000000ffff0ea224 */ /* 0x001fe400078e000a */
[----:B------:R-:W-:-:S05]  /*2e510*/  @!P2 IMAD.MOV.U32 R15, RZ, RZ, R11 ;  /* 0x000000ffff0fa224 */ /* 0x000fca00078e000b */
[----:B------:R0:W2:Y:S02]  /*2e520*/  @!P2 LDG.E.U8 R19, desc[UR32][R14.64] ;  /* 0x000000200e13a981 */ /* 0x0000a4000c1e1100 */
[----:B0-----:R-:W-:Y:S02]  /*2e530*/  @!P2 IMAD.MOV.U32 R14, RZ, RZ, R8 ;  /* 0x000000ffff0ea224 */ /* 0x001fe400078e0008 */
[----:B------:R-:W-:-:S05]  /*2e540*/  @!P2 IMAD.MOV.U32 R15, RZ, RZ, R9 ;  /* 0x000000ffff0fa224 */ /* 0x000fca00078e0009 */
[----:B------:R4:W2:Y:S02]  /*2e550*/  @!P2 LDG.E.U8 R21, desc[UR32][R14.64] ;  /* 0x000000200e15a981 */ /* 0x0008a4000c1e1100 */
[----:B----4-:R-:W-:Y:S02]  /*2e560*/  @!P2 IMAD.MOV.U32 R15, RZ, RZ, R7 ;  /* 0x000000ffff0fa224 */ /* 0x010fe400078e0007 */
[----:B------:R-:W-:-:S05]  /*2e570*/  @!P2 IMAD.MOV.U32 R14, RZ, RZ, R6 ;  /* 0x000000ffff0ea224 */ /* 0x000fca00078e0006 */
[----:B------:R0:W4:Y:S02]  /*2e580*/  @!P2 LDG.E.U8 R23, desc[UR32][R14.64] ;  /* 0x000000200e17a981 */ /* 0x000124000c1e1100 */
[----:B0-----:R-:W-:Y:S02]  /*2e590*/  @!P2 IMAD.MOV.U32 R14, RZ, RZ, R4 ;  /* 0x000000ffff0ea224 */ /* 0x001fe400078e0004 */
[----:B------:R-:W-:Y:S01]  /*2e5a0*/  @!P2 IMAD.MOV.U32 R15, RZ, RZ, R5 ;  /* 0x000000ffff0fa224 */ /* 0x000fe200078e0005 */
[----:B------:R-:W-:Y:S04]  /*2e5b0*/  LDS.U8 R4, [R0+UR4+0x200] ;  /* 0x0002000400047984 */ /* 0x000fe80008000000 */
[----:B------:R3:W4:Y:S02]  /*2e5c0*/  @!P2 LDG.E.U8 R24, desc[UR32][R14.64] ;  /* 0x000000200e18a981 */ /* 0x000724000c1e1100 */
[----:B---3--:R-:W-:-:S02]  /*2e5d0*/  @!P2 IMAD.MOV.U32 R15, RZ, RZ, R3 ;  /* 0x000000ffff0fa224 */ /* 0x008fc400078e0003 */
[----:B------:R-:W-:Y:S01]  /*2e5e0*/  @!P2 IMAD.MOV.U32 R14, RZ, RZ, R2 ;  /* 0x000000ffff0ea224 */ /* 0x000fe200078e0002 */
[----:B------:R-:W0:Y:S04]  /*2e5f0*/  LDS.U8 R3, [R0+UR4+0x8] ;  /* 0x0000080400037984 */ /* 0x000e280008000000 */
[----:B------:R-:W1:Y:S04]  /*2e600*/  LDS.U8 R2, [R0+UR4+0x2000] ;  /* 0x0020000400027984 */ /* 0x000e680008000000 */
[----:B0-----:R-:W-:Y:S04]  /*2e610*/  STL [R1+0x89c], R3 ;  /* 0x00089c0301007387 */ /* 0x001fe80000100800 */
[----:B------:R-:W0:Y:S04]  /*2e620*/  LDS.U8 R3, [R0+UR4+0x2208] ;  /* 0x0022080400037984 */ /* 0x000e280008000000 */
[----:B------:R-:W-:Y:S04]  /*2e630*/  STL [R1+0x898], R4 ;  /* 0x0008980401007387 */ /* 0x000fe80000100800 */
[----:B------:R-:W3:Y:S04]  /*2e640*/  LDS.U8 R4, [R0+UR4+0x2008] ;  /* 0x0020080400047984 */ /* 0x000ee80008000000 */
[----:B-1----:R-:W-:Y:S04]  /*2e650*/  STL [R1+0x8a4], R2 ;  /* 0x0008a40201007387 */ /* 0x002fe80000100800 */
[----:B------:R-:W1:Y:S04]  /*2e660*/  LDS.U8 R2, [R0+UR4+0x2200] ;  /* 0x0022000400027984 */ /* 0x000e680008000000 */
[----:B0-----:R-:W-:Y:S04]  /*2e670*/  STL [R1+0x8a0], R3 ;  /* 0x0008a00301007387 */ /* 0x001fe80000100800 */
[----:B------:R-:W0:Y:S04]  /*2e680*/  LDS.U8 R3, [R0+UR4+0x4000] ;  /* 0x0040000400037984 */ /* 0x000e280008000000 */
[----:B---3--:R-:W-:Y:S04]  /*2e690*/  STL [R1+0x8ac], R4 ;  /* 0x0008ac0401007387 */ /* 0x008fe80000100800 */
        /* <DEDUP_REMOVED lines=105> */
[----:B0-----:R0:W-:Y:S04]  /*2ed30*/  STL [R1+0x2414], R3 ;  /* 0x0024140301007387 */ /* 0x0011e80000100800 */
[----:B---3--:R-:W-:Y:S04]  /*2ed40*/  STL [R1+0x2420], R4 ;  /* 0x0024200401007387 */ /* 0x008fe80000100800 */
[----:B------:R-:W3:Y:S04]  /*2ed50*/  LDS.U8 R4, [R0+UR4+0x6188] ;  /* 0x0061880400047984 */ /* 0x000ee80008000000 */
[----:B-1----:R-:W-:Y:S04]  /*2ed60*/  STL [R1+0x241c], R2 ;  /* 0x00241c0201007387 */ /* 0x002fe80000100800 */
[----:B------:R-:W1:Y:S01]  /*2ed70*/  LDS.U8 R2, [R0+UR4+0x6380] ;  /* 0x0063800400027984 */ /* 0x000e620008000000 */
[----:B------:R-:W-:-:S03]  /*2ed80*/  PRMT R25, RZ, 0x7610, R25 ;  /* 0x00007610ff197816 */ /* 0x000fc60000000019 */
[----:B------:R-:W-:Y:S01]  /*2ed90*/  STL [R1+0x26b0], R0 ;  /* 0x0026b00001007387 */ /* 0x000fe20000100800 */
[----:B0-----:R-:W-:-:S03]  /*2eda0*/  LOP3.LUT R3, R0, 0x410, RZ, 0x3c, !PT ;  /* 0x0000041000037812 */ /* 0x001fc600078e3cff */
[----:B------:R0:W4:Y:S01]  /*2edb0*/  @!P2 LDG.E.U8 R25, desc[UR32][R14.64] ;  /* 0x000000200e19a981 */ /* 0x000122000c1e1100 */
[----:B------:R-:W2:Y:S03]  /*2edc0*/  S2R R29, SR_TID.X ;  /* 0x00000000001d7919 */ /* 0x000ea60000002100 */
[----:B------:R-:W-:Y:S04]  /*2edd0*/  LDS.U8 R5, [R3+UR4+0x6388] ;  /* 0x0063880403057984 */ /* 0x000fe80008000000 */
[----:B0-----:R-:W-:Y:S04]  /*2ede0*/  LDS.U8 R15, [R0+UR4] ;  /* 0x00000004000f7984 */ /* 0x001fe80008000000 */
[----:B------:R-:W-:Y:S04]  /*2edf0*/  LDS.U8 R14, [R0+UR4+0x208] ;  /* 0x00020804000e7984 */ /* 0x000fe80008000000 */
[----:B------:R-:W-:Y:S04]  /*2ee00*/  LDS.U8 R0, [R3+UR4+0x8] ;  /* 0x0000080403007984 */ /* 0x000fe80008000000 */
[----:B---3--:R-:W-:Y:S04]  /*2ee10*/  STL [R1+0x2428], R4 ;  /* 0x0024280401007387 */ /* 0x008fe80000100800 */
[----:B------:R-:W0:Y:S04]  /*2ee20*/  LDS.U8 R4, [R3+UR4] ;  /* 0x0000000403047984 */ /* 0x000e280008000000 */
[----:B-1----:R-:W-:Y:S04]  /*2ee30*/  STL [R1+0x2424], R2 ;  /* 0x0024240201007387 */ /* 0x002fe80000100800 */
[----:B------:R-:W1:Y:S04]  /*2ee40*/  LDS.U8 R2, [R3+UR4+0x208] ;  /* 0x0002080403027984 */ /* 0x000e680008000000 */
[----:B0-----:R-:W-:Y:S04]  /*2ee50*/  STL [R1+0xa94], R4 ;  /* 0x000a940401007387 */ /* 0x001fe80000100800 */
[----:B------:R-:W0:Y:S04]  /*2ee60*/  LDS.U8 R4, [R3+UR4+0x200] ;  /* 0x0002000403047984 */ /* 0x000e280008000000 */
[----:B-1----:R-:W-:Y:S04]  /*2ee70*/  STL [R1+0xa90], R2 ;  /* 0x000a900201007387 */ /* 0x002fe80000100800 */
[----:B------:R-:W1:Y:S04]  /*2ee80*/  LDS.U8 R2, [R3+UR4+0x2000] ;  /* 0x0020000403027984 */ /* 0x000e680008000000 */
[----:B------:R-:W-:Y:S04]  /*2ee90*/  STL [R1+0xa9c], R0 ;  /* 0x000a9c0001007387 */ /* 0x000fe80000100800 */
[----:B------:R-:W3:Y:S04]  /*2eea0*/  LDS.U8 R0, [R3+UR4+0x2208] ;  /* 0x0022080403007984 */ /* 0x000ee80008000000 */
[----:B0-----:R-:W-:Y:S04]  /*2eeb0*/  STL [R1+0xa98], R4 ;  /* 0x000a980401007387 */ /* 0x001fe80000100800 */
[----:B------:R-:W0:Y:S04]  /*2eec0*/  LDS.U8 R4, [R3+UR4+0x2008] ;  /* 0x0020080403047984 */ /* 0x000e280008000000 */
[----:B-1----:R-:W-:Y:S04]  /*2eed0*/  STL [R1+0xaa4], R2 ;  /* 0x000aa40201007387 */ /* 0x002fe80000100800 */
[----:B------:R-:W1:Y:S04]  /*2eee0*/  LDS.U8 R2, [R3+UR4+0x2200] ;  /* 0x0022000403027984 */ /* 0x000e680008000000 */
[----:B---3--:R-:W-:Y:S04]  /*2eef0*/  STL [R1+0xaa0], R0 ;  /* 0x000aa00001007387 */ /* 0x008fe80000100800 */
        /* <DEDUP_REMOVED lines=98> */
[----:B-1----:R-:W-:Y:S04]  /*2f520*/  STL [R1+0x1040], R2 ;  /* 0x0010400201007387 */ /* 0x002fe80000100800 */
[----:B------:R-:W0:Y:S04]  /*2f530*/  LDS.U8 R4, [R3+UR4+0x4388] ;  /* 0x0043880403047984 */ /* 0x000e280008000000 */
[----:B------:R-:W1:Y:S04]  /*2f540*/  LDS.U8 R2, [R3+UR4+0x4188] ;  /* 0x0041880403027984 */ /* 0x000e680008000000 */
[----:B---3--:R-:W-:Y:S04]  /*2f550*/  STL [R1+0x2610], R0 ;  /* 0x0026100001007387 */ /* 0x008fe80000100800 */
[----:B------:R-:W3:Y:S01]  /*2f560*/  LDS.U8 R0, [R3+UR4+0x4380] ;  /* 0x0043800403007984 */ /* 0x000ee20008000000 */
[----:B--2---:R-:W-:-:S02]  /*2f570*/  LOP3.LUT R27, R29, 0x3, RZ, 0xc0, !PT ;  /* 0x000000031d1b7812 */ /* 0x004fc400078ec0ff */
[----:B------:R-:W-:-:S04]  /*2f580*/  SHF.R.U32.HI R28, RZ, 0x2, R29 ;  /* 0x00000002ff1c7819 */ /* 0x000fc8000001161d */
[----:B------:R-:W-:Y:S01]  /*2f590*/  SGXT.U32 R28, R28, 0x3 ;  /* 0x000000031c1c781a */ /* 0x000fe20000000000 */
[----:B0-----:R-:W-:Y:S04]  /*2f5a0*/  STL [R1+0x260c], R4 ;  /* 0x00260c0401007387 */ /* 0x001fe80000100800 */
[----:B-1----:R0:W-:Y:S04]  /*2f5b0*/  STL [R1+0x2618], R2 ;  /* 0x0026180201007387 */ /* 0x0021e80000100800 */
[----:B---3--:R-:W-:Y:S04]  /*2f5c0*/  STL [R1+0x2614], R0 ;  /* 0x0026140001007387 */ /* 0x008fe80000100800 */
[----:B------:R-:W1:Y:S01]  /*2f5d0*/  LDS.U8 R0, [R3+UR4+0x6180] ;  /* 0x0061800403007984 */ /* 0x000e620008000000 */
[----:B------:R-:W-:-:S03]  /*2f5e0*/  SHF.R.U32.HI R29, RZ, 0x1, R29 ;  /* 0x00000001ff1d7819 */ /* 0x000fc6000001161d */
[----:B------:R-:W-:Y:S01]  /*2f5f0*/  LDS.U8 R4, [R3+UR4+0x6380] ;  /* 0x0063800403047984 */ /* 0x000fe20008000000 */
[----:B0-----:R-:W-:-:S05]  /*2f600*/  IMAD R2, R27, 0x820, RZ ;  /* 0x000008201b027824 */ /* 0x001fca00078e02ff */
[----:B------:R-:W-:-:S04]  /*2f610*/  LOP3.LUT R2, R2, R28, RZ, 0xfc, !PT ;  /* 0x0000001c02027212 */ /* 0x000fc800078efcff */
[----:B------:R-:W-:-:S04]  /*2f620*/  LOP3.LUT R2, R2, 0x10, R29, 0xf8, !PT ;  /* 0x0000001002027812 */ /* 0x000fc800078ef81d */
[----:B------:R-:W-:Y:S01]  /*2f630*/  LOP3.LUT R2, R2, 0x20, RZ, 0x3c, !PT ;  /* 0x0000002002027812 */ /* 0x000fe200078e3cff */
[----:B-1----:R-:W-:Y:S04]  /*2f640*/  STL [R1+0x2620], R0 ;  /* 0x0026200001007387 */ /* 0x002fe80000100800 */
[----:B------:R-:W0:Y:S04]  /*2f650*/  LDS.U8 R0, [R3+UR4+0x6188] ;  /* 0x0061880403007984 */ /* 0x000e280008000000 */
[----:B------:R-:W1:Y:S04]  /*2f660*/  LDS.U8 R3, [R2+UR4] ;  /* 0x0000000402037984 */ /* 0x000e680008000000 */
[----:B------:R-:W-:Y:S04]  /*2f670*/  STL [R1+0x261c], R5 ;  /* 0x00261c0501007387 */ /* 0x000fe80000100800 */
[----:B0-----:R-:W-:Y:S04]  /*2f680*/  STL [R1+0x2628], R0 ;  /* 0x0026280001007387 */ /* 0x001fe80000100800 */
[----:B------:R-:W0:Y:S04]  /*2f690*/  LDS.U8 R0, [R2+UR4+0x208] ;  /* 0x0002080402007984 */ /* 0x000e280008000000 */
[----:B------:R-:W-:Y:S04]  /*2f6a0*/  STL [R1+0x2624], R4 ;  /* 0x0026240401007387 */ /* 0x000fe80000100800 */
[----:B------:R-:W2:Y:S04]  /*2f6b0*/  LDS.U8 R4, [R2+UR4+0x8] ;  /* 0x0000080402047984 */ /* 0x000ea80008000000 */
[----:B-1----:R-:W-:Y:S04]  /*2f6c0*/  STL [R1+0x8b4], R3 ;  /* 0x0008b40301007387 */ /* 0x002fe80000100800 */
[----:B------:R-:W1:Y:S04]  /*2f6d0*/  LDS.U8 R3, [R2+UR4+0x200] ;  /* 0x0002000402037984 */ /* 0x000e680008000000 */
[----:B0-----:R-:W-:Y:S04]  /*2f6e0*/  STL [R1+0x8b0], R0 ;  /* 0x0008b00001007387 */ /* 0x001fe80000100800 */
[----:B------:R-:W0:Y:S04]  /*2f6f0*/  LDS.U8 R0, [R2+UR4+0x2000] ;  /* 0x0020000402007984 */ /* 0x000e280008000000 */
[----:B--2---:R-:W-:Y:S04]  /*2f700*/  STL [R1+0x8bc], R4 ;  /* 0x0008bc0401007387 */ /* 0x004fe80000100800 */
        /* <DEDUP_REMOVED lines=111> */
[----:B0-----:R0:W-:Y:S04]  /*2fe00*/  STL [R1+0x2438], R0 ;  /* 0x0024380001007387 */ /* 0x0011e80000100800 */
[----:B--2---:R-:W-:Y:S04]  /*2fe10*/  STL [R1+0x2434], R4 ;  /* 0x0024340401007387 */ /* 0x004fe80000100800 */
[----:B------:R-:W2:Y:S04]  /*2fe20*/  LDS.U8 R4, [R2+UR4+0x6388] ;  /* 0x0063880402047984 */ /* 0x000ea80008000000 */
[----:B-1----:R-:W-:Y:S04]  /*2fe30*/  STL [R1+0x2440], R3 ;  /* 0x0024400301007387 */ /* 0x002fe80000100800 */
[----:B------:R-:W1:Y:S04]  /*2fe40*/  LDS.U8 R3, [R2+UR4+0x6188] ;  /* 0x0061880402037984 */ /* 0x000e680008000000 */
[----:B------:R-:W3:Y:S01]  /*2fe50*/  LDS.U8 R2, [R2+UR4+0x6380] ;  /* 0x0063800402027984 */ /* 0x000ee20008000000 */
[----:B0-----:R-:W-:-:S05]  /*2fe60*/  IMAD R0, R27, 0x820, RZ ;  /* 0x000008201b007824 */ /* 0x001fca00078e02ff */
[----:B------:R-:W-:-:S04]  /*2fe70*/  LOP3.LUT R0, R0, R28, RZ, 0xfc, !PT ;  /* 0x0000001c00007212 */ /* 0x000fc800078efcff */
[----:B------:R-:W-:-:S04]  /*2fe80*/  LOP3.LUT R0, R0, 0x10, R29, 0xf8, !PT ;  /* 0x0000001000007812 */ /* 0x000fc800078ef81d */
[----:B------:R-:W-:Y:S01]  /*2fe90*/  LOP3.LUT R0, R0, 0x430, RZ, 0x3c, !PT ;  /* 0x0000043000007812 */ /* 0x000fe200078e3cff */
[----:B--2---:R-:W-:Y:S04]  /*2fea0*/  STL [R1+0x243c], R4 ;  /* 0x00243c0401007387 */ /* 0x004fe80000100800 */
[----:B------:R-:W0:Y:S04]  /*2feb0*/  LDS.U8 R4, [R0+UR4] ;  /* 0x0000000400047984 */ /* 0x000e280008000000 */
[----:B-1----:R-:W-:Y:S04]  /*2fec0*/  STL [R1+0x2448], R3 ;  /* 0x0024480301007387 */ /* 0x002fe80000100800 */
[----:B------:R-:W1:Y:S04]  /*2fed0*/  LDS.U8 R3, [R0+UR4+0x208] ;  /* 0x0002080400037984 */ /* 0x000e680008000000 */
[----:B---3--:R-:W-:Y:S04]  /*2fee0*/  STL [R1+0x2444], R2 ;  /* 0x0024440201007387 */ /* 0x008fe80000100800 */
[----:B------:R-:W2:Y:S01]  /*2fef0*/  LDS.U8 R2, [R0+UR4+0x8] ;  /* 0x0000080400027984 */ /* 0x000ea20008000000 */
[----:B------:R-:W3:Y:S03]  /*2ff00*/  S2R R29, SR_TID.X ;  /* 0x00000000001d7919 */ /* 0x000ee60000002100 */
[----:B------:R-:W-:Y:S04]  /*2ff10*/  LDS.U8 R5, [R0+UR4+0x6188] ;  /* 0x0061880400057984 */ /* 0x000fe80008000000 */
[----:B0-----:R-:W-:Y:S04]  /*2ff20*/  STL [R1+0xab4], R4 ;  /* 0x000ab40401007387 */ /* 0x001fe80000100800 */
[----:B------:R-:W0:Y:S04]  /*2ff30*/  LDS.U8 R4, [R0+UR4+0x200] ;  /* 0x0002000400047984 */ /* 0x000e280008000000 */
[----:B-1----:R-:W-:Y:S04]  /*2ff40*/  STL [R1+0xab0], R3 ;  /* 0x000ab00301007387 */ /* 0x002fe80000100800 */
[----:B------:R-:W1:Y:S04]  /*2ff50*/  LDS.U8 R3, [R0+UR4+0x2000] ;  /* 0x0020000400037984 */ /* 0x000e680008000000 */
[----:B--2---:R-:W-:Y:S04]  /*2ff60*/  STL [R1+0xabc], R2 ;  /* 0x000abc0201007387 */ /* 0x004fe80000100800 */
[----:B------:R-:W2:Y:S04]  /*2ff70*/  LDS.U8 R2, [R0+UR4+0x2208] ;  /* 0x0022080400027984 */ /* 0x000ea80008000000 */
        /* <DEDUP_REMOVED lines=103> */
[----:B-1----:R-:W-:Y:S04]  /*305f0*/  STL [R1+0x1060], R3 ;  /* 0x0010600301007387 */ /* 0x002fe80000100800 */
[----:B------:R-:W0:Y:S04]  /*30600*/  LDS.U8 R4, [R0+UR4+0x4388] ;  /* 0x0043880400047984 */ /* 0x000e280008000000 */
[----:B------:R-:W1:Y:S04]  /*30610*/  LDS.U8 R3, [R0+UR4+0x4188] ;  /* 0x0041880400037984 */ /* 0x000e680008000000 */
[----:B--2---:R-:W-:Y:S04]  /*30620*/  STL [R1+0x2630], R2 ;  /* 0x0026300201007387 */ /* 0x004fe80000100800 */
[----:B------:R-:W2:Y:S04]  /*30630*/  LDS.U8 R2, [R0+UR4+0x4380] ;  /* 0x0043800400027984 */ /* 0x000ea80008000000 */
[----:B0-----:R-:W-:Y:S04]  /*30640*/  STL [R1+0x262c], R4 ;  /* 0x00262c0401007387 */ /* 0x001fe80000100800 */
[----:B-1----:R-:W-:Y:S04]  /*30650*/  STL [R1+0x2638], R3 ;  /* 0x0026380301007387 */ /* 0x002fe80000100800 */
[----:B------:R-:W0:Y:S04]  /*30660*/  LDS.U8 R3, [R0+UR4+0x6180] ;  /* 0x0061800400037984 */ /* 0x000e280008000000 */
[----:B--2---:R1:W-:Y:S01]  /*30670*/  STL [R1+0x2634], R2 ;  /* 0x0026340201007387 */ /* 0x0043e20000100800 */
[----:B---3--:R-:W-:-:S02]  /*30680*/  LOP3.LUT R27, R29, 0x3, RZ, 0xc0, !PT ;  /* 0x000000031d1b7812 */ /* 0x008fc400078ec0ff */
[--C-:B------:R-:W-:Y:S01]  /*30690*/  SHF.R.U32.HI R28, RZ, 0x2, R29.reuse ;  /* 0x00000002ff1c7819 */ /* 0x100fe2000001161d */
[----:B------:R-:W-:Y:S03]  /*306a0*/  LDS.U8 R4, [R0+UR4+0x6380] ;  /* 0x0063800400047984 */ /* 0x000fe60008000000 */
[----:B------:R-:W-:Y:S01]  /*306b0*/  SGXT.U32 R28, R28, 0x3 ;  /* 0x000000031c1c781a */ /* 0x000fe20000000000 */
[----:B-1----:R-:W-:Y:S01]  /*306c0*/  IMAD R2, R27, 0x820, RZ ;  /* 0x000008201b027824 */ /* 0x002fe200078e02ff */
[----:B0-----:R-:W-:Y:S04]  /*306d0*/  STL [R1+0x2640], R3 ;  /* 0x0026400301007387 */ /* 0x001fe80000100800 */
[----:B------:R-:W0:Y:S01]  /*306e0*/  LDS.U8 R3, [R0+UR4+0x6388] ;  /* 0x0063880400037984 */ /* 0x000e220008000000 */
[----:B------:R-:W-:-:S02]  /*306f0*/  SHF.R.U32.HI R29, RZ, 0x1, R29 ;  /* 0x00000001ff1d7819 */ /* 0x000fc4000001161d */
[----:B------:R-:W-:-:S04]  /*30700*/  LOP3.LUT R2, R2, R28, RZ, 0xfc, !PT ;  /* 0x0000001c02027212 */ /* 0x000fc800078efcff */
[----:B------:R-:W-:-:S04]  /*30710*/  LOP3.LUT R2, R2, 0x10, R29, 0xf8, !PT ;  /* 0x0000001002027812 */ /* 0x000fc800078ef81d */
[----:B------:R-:W-:-:S05]  /*30720*/  LOP3.LUT R2, R2, 0x40, RZ, 0x3c, !PT ;  /* 0x0000004002027812 */ /* 0x000fca00078e3cff */
[----:B------:R-:W-:Y:S04]  /*30730*/  LDS.U8 R0, [R2+UR4+0x208] ;  /* 0x0002080402007984 */ /* 0x000fe80008000000 */
[----:B0-----:R-:W-:Y:S04]  /*30740*/  STL [R1+0x263c], R3 ;  /* 0x00263c0301007387 */ /* 0x001fe80000100800 */
[----:B------:R-:W0:Y:S04]  /*30750*/  LDS.U8 R3, [R2+UR4] ;  /* 0x0000000402037984 */ /* 0x000e280008000000 */
[----:B------:R-:W-:Y:S04]  /*30760*/  STL [R1+0x2648], R5 ;  /* 0x0026480501007387 */ /* 0x000fe80000100800 */
[----:B------:R-:W-:Y:S04]  /*30770*/  STL [R1+0x2644], R4 ;  /* 0x0026440401007387 */ /* 0x000fe80000100800 */
[----:B------:R-:W1:Y:S04]  /*30780*/  LDS.U8 R4, [R2+UR4+0x8] ;  /* 0x0000080402047984 */ /* 0x000e680008000000 */
[----:B------:R-:W-:Y:S04]  /*30790*/  LDS.U8 R5, [R2+UR4+0x6388] ;  /* 0x0063880402057984 */ /* 0x000fe80008000000 */
        /* <DEDUP_REMOVED lines=116> */
[----:B--2---:R2:W-:Y:S02]  /*30ee0*/  STL [R1+0x2458], R0 ;  /* 0x0024580001007387 */ /* 0x0045e40000100800 */
[----:B--2---:R-:W-:-:S05]  /*30ef0*/  IMAD R0, R27, 0x820, RZ ;  /* 0x000008201b007824 */ /* 0x004fca00078e02ff */
[----:B------:R-:W-:-:S04]  /*30f00*/  LOP3.LUT R0, R0, R28, RZ, 0xfc, !PT ;  /* 0x0000001c00007212 */ /* 0x000fc800078efcff */
[----:B------:R-:W-:Y:S01]  /*30f10*/  LOP3.LUT R0, R0, 0x10, R29, 0xf8, !PT ;  /* 0x0000001000007812 */ /* 0x000fe200078ef81d */
[----:B-1----:R-:W-:Y:S04]  /*30f20*/  STL [R1+0x2454], R4 ;  /* 0x0024540401007387 */ /* 0x002fe80000100800 */
[----:B------:R-:W1:Y:S01]  /*30f30*/  LDS.U8 R4, [R2+UR4+0x6188] ;  /* 0x0061880402047984 */ /* 0x000e620008000000 */
[----:B------:R-:W-:-:S03]  /*30f40*/  LOP3.LUT R0, R0, 0x450, RZ, 0x3c, !PT ;  /* 0x0000045000007812 */ /* 0x000fc600078e3cff */
[----:B0-----:R-:W-:Y:S04]  /*30f50*/  STL [R1+0x2460], R3 ;  /* 0x0024600301007387 */ /* 0x001fe80000100800 */
[----:B------:R-:W0:Y:S04]  /*30f60*/  LDS.U8 R3, [R2+UR4+0x6380] ;  /* 0x0063800402037984 */ /* 0x000e280008000000 */
[----:B------:R-:W2:Y:S04]  /*30f70*/  LDS.U8 R2, [R0+UR4] ;  /* 0x0000000400027984 */ /* 0x000ea80008000000 */
[----:B------:R-:W-:Y:S04]  /*30f80*/  STL [R1+0x245c], R5 ;  /* 0x00245c0501007387 */ /* 0x000fe80000100800 */
        /* <DEDUP_REMOVED lines=117> */
[----:B--2---:R-:W-:Y:S04]  /*316e0*/  STL [R1+0x264c], R2 ;  /* 0x00264c0201007387 */ /* 0x004fe80000100800 */
[----:B------:R-:W0:Y:S04]  /*316f0*/  LDS.U8 R3, [R0+UR4+0x4380] ;  /* 0x0043800400037984 */ /* 0x000e280008000000 */
[----:B------:R-:W2:Y:S04]  /*31700*/  LDS.U8 R2, [R0+UR4+0x6180] ;  /* 0x0061800400027984 */ /* 0x000ea80008000000 */
[----:B-1----:R-:W-:Y:S04]  /*31710*/  STL [R1+0x2658], R4 ;  /* 0x0026580401007387 */ /* 0x002fe80000100800 */
[----:B0-----:R-:W-:Y:S04]  /*31720*/  STL [R1+0x2654], R3 ;  /* 0x0026540301007387 */ /* 0x001fe80000100800 */
[----:B--2---:R-:W-:Y:S04]  /*31730*/  STL [R1+0x2660], R2 ;  /* 0x0026600201007387 */ /* 0x004fe80000100800 */
[----:B------:R-:W0:Y:S01]  /*31740*/  LDS.U8 R2, [R0+UR4+0x6388] ;  /* 0x0063880400027984 */ /* 0x000e220008000000 */
[----:B------:R-:W1:Y:S03]  /*31750*/  S2R R29, SR_TID.X ;  /* 0x00000000001d7919 */ /* 0x000e660000002100 */
[----:B0-----:R-:W-:Y:S04]  /*31760*/  STL [R1+0x265c], R2 ;  /* 0x00265c0201007387 */ /* 0x001fe80000100800 */
[----:B------:R-:W-:Y:S04]  /*31770*/  LDS.U8 R2, [R0+UR4+0x6188] ;  /* 0x0061880400027984 */ /* 0x000fe80008000000 */
[----:B------:R-:W0:Y:S01]  /*31780*/  LDS.U8 R0, [R0+UR4+0x6380] ;  /* 0x0063800400007984 */ /* 0x000e220008000000 */
[----:B-1----:R-:W-:-:S02]  /*31790*/  LOP3.LUT R27, R29, 0x3, RZ, 0xc0, !PT ;  /* 0x000000031d1b7812 */ /* 0x002fc400078ec0ff */
[----:B------:R-:W-:-:S03]  /*317a0*/  SHF.R.U32.HI R28, RZ, 0x2, R29 ;  /* 0x00000002ff1c7819 */ /* 0x000fc6000001161d */
[----:B------:R-:W-:Y:S01]  /*317b0*/  IMAD R3, R27, 0x820, RZ ;  /* 0x000008201b037824 */ /* 0x000fe200078e02ff */
[----:B------:R-:W-:Y:S02]  /*317c0*/  SGXT.U32 R28, R28, 0x3 ;  /* 0x000000031c1c781a */ /* 0x000fe40000000000 */
[----:B------:R-:W-:Y:S02]  /*317d0*/  SHF.R.U32.HI R29, RZ, 0x1, R29 ;  /* 0x00000001ff1d7819 */ /* 0x000fe4000001161d */
[----:B------:R-:W-:-:S04]  /*317e0*/  LOP3.LUT R3, R3, R28, RZ, 0xfc, !PT ;  /* 0x0000001c03037212 */ /* 0x000fc800078efcff */
[----:B------:R-:W-:-:S04]  /*317f0*/  LOP3.LUT R3, R3, 0x10, R29, 0xf8, !PT ;  /* 0x0000001003037812 */ /* 0x000fc800078ef81d */
[----:B------:R-:W-:-:S05]  /*31800*/  LOP3.LUT R3, R3, 0x60, RZ, 0x3c, !PT ;  /* 0x0000006003037812 */ /* 0x000fca00078e3cff */
[----:B------:R-:W-:Y:S04]  /*31810*/  LDS.U8 R4, [R3+UR4+0x8] ;  /* 0x0000080403047984 */ /* 0x000fe80008000000 */
[----:B------:R-:W-:Y:S04]  /*31820*/  LDS.U8 R5, [R3+UR4+0x6388] ;  /* 0x0063880403057984 */ /* 0x000fe80008000000 */
[----:B0-----:R-:W-:Y:S04]  /*31830*/  STL [R1+0x28c8], R0 ;  /* 0x0028c80001007387 */ /* 0x001fe80000100800 */
[----:B------:R-:W0:Y:S04]  /*31840*/  LDS.U8 R0, [R3+UR4] ;  /* 0x0000000403007984 */ /* 0x000e280008000000 */
[----:B------:R-:W-:Y:S04]  /*31850*/  STL [R1+0x2668], R2 ;  /* 0x0026680201007387 */ /* 0x000fe80000100800 */
[----:B------:R-:W1:Y:S04]  /*31860*/  LDS.U8 R2, [R3+UR4+0x208] ;  /* 0x0002080403027984 */ /* 0x000e680008000000 */
[----:B0-----:R-:W-:Y:S04]  /*31870*/  STL [R1+0x8f4], R0 ;  /* 0x0008f40001007387 */ /* 0x001fe80000100800 */
[----:B------:R-:W0:Y:S04]  /*31880*/  LDS.U8 R0, [R3+UR4+0x200] ;  /* 0x0002000403007984 */ /* 0x000e280008000000 */
[----:B-1----:R-:W-:Y:S04]  /*31890*/  STL [R1+0x8f0], R2 ;  /* 0x0008f00201007387 */ /* 0x002fe80000100800 */
[----:B------:R-:W1:Y:S04]  /*318a0*/  LDS.U8 R2, [R3+UR4+0x2000] ;  /* 0x0020000403027984 */ /* 0x000e680008000000 */
[----:B------:R-:W-:Y:S04]  /*318b0*/  STL [R1+0x8fc], R4 ;  /* 0x0008fc0401007387 */ /* 0x000fe80000100800 */
        /* <DEDUP_REMOVED lines=111> */
[----:B-1----:R1:W-:Y:S04]  /*31fb0*/  STL [R1+0x2478], R2 ;  /* 0x0024780201007387 */ /* 0x0023e80000100800 */
[----:B--2---:R-:W-:Y:S04]  /*31fc0*/  STL [R1+0x2474], R4 ;  /* 0x0024740401007387 */ /* 0x004fe80000100800 */
[----:B------:R-:W-:Y:S01]  /*31fd0*/  LDS.U8 R4, [R3+UR4+0x6380] ;  /* 0x0063800403047984 */ /* 0x000fe20008000000 */
[----:B-1----:R-:W-:-:S03]  /*31fe0*/  IMAD R2, R27, 0x820, RZ ;  /* 0x000008201b027824 */ /* 0x002fc600078e02ff */
[----:B0-----:R-:W-:Y:S04]  /*31ff0*/  STL [R1+0x2480], R0 ;  /* 0x0024800001007387 */ /* 0x001fe80000100800 */
[----:B------:R-:W0:Y:S01]  /*32000*/  LDS.U8 R0, [R3+UR4+0x6188] ;  /* 0x0061880403007984 */ /* 0x000e220008000000 */
[----:B------:R-:W-:-:S04]  /*32010*/  LOP3.LUT R2, R2, R28, RZ, 0xfc, !PT ;  /* 0x0000001c02027212 */ /* 0x000fc800078efcff */
[----:B------:R-:W-:-:S04]  /*32020*/  LOP3.LUT R2, R2, 0x10, R29, 0xf8, !PT ;  /* 0x0000001002027812 */ /* 0x000fc800078ef81d */
[----:B------:R-:W-:Y:S01]  /*32030*/  LOP3.LUT R2, R2, 0x470, RZ, 0x3c, !PT ;  /* 0x0000047002027812 */ /* 0x000fe200078e3cff */
[----:B------:R-:W-:Y:S04]  /*32040*/  STL [R1+0x247c], R5 ;  /* 0x00247c0501007387 */ /* 0x000fe80000100800 */
[----:B------:R-:W1:Y:S04]  /*32050*/  LDS.U8 R3, [R2+UR4] ;  /* 0x0000000402037984 */ /* 0x000e680008000000 */
        /* <DEDUP_REMOVED lines=93> */
[----:B------:R-:W2:Y:S04]  /*32630*/  LDL.LU R27, [R1+0x894] ;  /* 0x00089400011b7983 */ /* 0x000ea80000300800 */
[----:B------:R-:W-:Y:S04]  /*32640*/  LDS.U8 R4, [R2+UR4+0x388] ;  /* 0x0003880402047984 */ /* 0x000fe80008000000 */
[----:B-1----:R-:W-:Y:S04]  /*32650*/  STL [R1+0x25fc], R3 ;  /* 0x0025fc0301007387 */ /* 0x002fe80000100800 */
[----:B------:R-:W3:Y:S04]  /*32660*/  LDL.LU R28, [R1+0x890] ;  /* 0x00089000011c7983 */ /* 0x000ee80000300800 */
[----:B------:R-:W1:Y:S04]  /*32670*/  LDS.U8 R3, [R2+UR4+0x6300] ;  /* 0x0063000402037984 */ /* 0x000e680008000000 */
[----:B0-----:R-:W-:Y:S04]  /*32680*/  STL [R1+0x2608], R0 ;  /* 0x0026080001007387 */ /* 0x001fe80000100800 */
[----:B------:R-:W0:Y:S04]  /*32690*/  LDS.U8 R0, [R2+UR4+0x180] ;  /* 0x0001800402007984 */ /* 0x000e280008000000 */
[----:B-1----:R-:W-:Y:S04]  /*326a0*/  STL [R1+0x2604], R3 ;  /* 0x0026040301007387 */ /* 0x002fe80000100800 */
[----:B------:R-:W-:Y:S04]  /*326b0*/  LDS.U8 R3, [R2+UR4+0x188] ;  /* 0x0001880402037984 */ /* 0x000fe80008000000 */
[----:B0-----:R-:W-:Y:S04]  /*326c0*/  STL [R1+0x108c], R0 ;  /* 0x00108c0001007387 */ /* 0x001fe80000100800 */
[----:B------:R-:W0:Y:S04]  /*326d0*/  LDS.U8 R0, [R2+UR4+0x380] ;  /* 0x0003800402007984 */ /* 0x000e280008000000 */
[----:B------:R-:W-:Y:S04]  /*326e0*/  STL [R1+0x1088], R4 ;  /* 0x0010880401007387 */ /* 0x000fe80000100800 */
[----:B------:R-:W-:Y:S04]  /*326f0*/  LDS.U8 R4, [R2+UR4+0x2388] ;  /* 0x0023880402047984 */ /* 0x000fe80008000000 */
[----:B0-----:R-:W-:Y:S04]  /*32700*/  STL [R1+0x3698], R0 ;  /* 0x0036980001007387 */ /* 0x001fe80000100800 */
[----:B------:R-:W0:Y:S04]  /*32710*/  LDS.U8 R0, [R2+UR4+0x2180] ;  /* 0x0021800402007984 */ /* 0x000e280008000000 */
[----:B------:R-:W-:Y:S04]  /*32720*/  STL [R1+0x1094], R3 ;  /* 0x0010940301007387 */ /* 0x000fe80000100800 */
[----:B------:R-:W1:Y:S04]  /*32730*/  LDS.U8 R3, [R2+UR4+0x2188] ;  /* 0x0021880402037984 */ /* 0x000e680008000000 */
[----:B0-----:R-:W-:Y:S04]  /*32740*/  STL [R1+0x109c], R0 ;  /* 0x00109c0001007387 */ /* 0x001fe80000100800 */
[----:B------:R-:W0:Y:S04]  /*32750*/  LDS.U8 R0, [R2+UR4+0x2380] ;  /* 0x0023800402007984 */ /* 0x000e280008000000 */
[----:B------:R-:W-:Y:S04]  /*32760*/  STL [R1+0x1098], R4 ;  /* 0x0010980401007387 */ /* 0x000fe80000100800 */
[----:B------:R-:W4:Y:S04]  /*32770*/  LDL.LU R12, [R1+0xd0] ;  /* 0x0000d000010c7983 */ /* 0x000f280000300800 */
[----:B-1----:R-:W-:Y:S04]  /*32780*/  STL [R1+0x10a4], R3 ;  /* 0x0010a40301007387 */ /* 0x002fe80000100800 */
[----:B------:R-:W4:Y:S04]  /*32790*/  LDL.LU R11, [R1+0x6c] ;  /* 0x00006c00010b7983 */ /* 0x000f280000300800 */
[----:B------:R-:W1:Y:S04]  /*327a0*/  LDS.U8 R4, [R2+UR4+0x4180] ;  /* 0x0041800402047984 */ /* 0x000e680008000000 */
[----:B------:R-:W-:Y:S04]  /*327b0*/  LDS.U8 R3, [R2+UR4+0x4188] ;  /* 0x0041880402037984 */ /* 0x000fe80008000000 */
[----:B0-----:R-:W-:Y:S04]  /*327c0*/  STL [R1+0x10a0], R0 ;  /* 0x0010a00001007387 */ /* 0x001fe80000100800 */
[----:B------:R-:W4:Y:S04]  /*327d0*/  LDL.LU R10, [R1+0x50] ;  /* 0x00005000010a7983 */ /* 0x000f280000300800 */
[----:B------:R-:W4:Y:S04]  /*327e0*/  LDL.LU R9, [R1+0x4c] ;  /* 0x00004c0001097983 */ /* 0x000f280000300800 */
[----:B------:R-:W4:Y:S04]  /*327f0*/  LDL.LU R6, [R1+0x30] ;  /* 0x0000300001067983 */ /* 0x000f280000300800 */
[----:B------:R-:W4:Y:S04]  /*32800*/  LDL.LU R5, [R1+0x2c] ;  /* 0x00002c0001057983 */ /* 0x000f280000300800 */
[----:B------:R-:W4:Y:S04]  /*32810*/  LDL.LU R22, [R1+0x10] ;  /* 0x0000100001167983 */ /* 0x000f280000300800 */
[----:B------:R-:W4:Y:S04]  /*32820*/  LDL.LU R26, [R1+0xc] ;  /* 0x00000c00011a7983 */ /* 0x000f280000300800 */
[----:B------:R-:W0:Y:S04]  /*32830*/  LDS.U8 R0, [R2+UR4+0x4388] ;  /* 0x0043880402007984 */ /* 0x000e280008000000 */
[----:B-1----:R-:W-:Y:S04]  /*32840*/  STL [R1+0x2670], R4 ;  /* 0x0026700401007387 */ /* 0x002fe80000100800 */
[----:B------:R-:W-:Y:S04]  /*32850*/  LDS.U8 R4, [R2+UR4+0x6388] ;  /* 0x0063880402047984 */ /* 0x000fe80008000000 */
[----:B0-----:R-:W-:Y:S04]  /*32860*/  STL [R1+0x266c], R0 ;  /* 0x00266c0001007387 */ /* 0x001fe80000100800 */
[----:B------:R-:W0:Y:S04]  /*32870*/  LDS.U8 R0, [R2+UR4+0x4380] ;  /* 0x0043800402007984 */ /* 0x000e280008000000 */
[----:B------:R-:W-:Y:S04]  /*32880*/  STL [R1+0x2678], R3 ;  /* 0x0026780301007387 */ /* 0x000fe80000100800 */
[----:B------:R-:W1:Y:S01]  /*32890*/  LDS.U8 R3, [R2+UR4+0x6180] ;  /* 0x0061800402037984 */ /* 0x000e620008000000 */
[----:B------:R-:W2:Y:S03]  /*328a0*/  S2R R29, SR_TID.X ;  /* 0x00000000001d7919 */ /* 0x000ea60000002100 */
[----:B0-----:R2:W-:Y:S04]  /*328b0*/  STL [R1+0x2674], R0 ;  /* 0x0026740001007387 */ /* 0x0015e80000100800 */
[----:B-1----:R-:W-:Y:S04]  /*328c0*/  STL [R1+0x2680], R3 ;  /* 0x0026800301007387 */ /* 0x002fe80000100800 */
[----:B------:R-:W0:Y:S04]  /*328d0*/  LDS.U8 R3, [R2+UR4+0x6188] ;  /* 0x0061880402037984 */ /* 0x000e280008000000 */
[----:B------:R-:W1:Y:S04]  /*328e0*/  LDS.U8 R2, [R2+UR4+0x6380] ;  /* 0x0063800402027984 */ /* 0x000e680008000000 */
[----:B------:R1:W-:Y:S01]  /*328f0*/  STL [R1+0x267c], R4 ;  /* 0x00267c0401007387 */ /* 0x0003e20000100800 */
[----:B------:R-:W-:Y:S01]  /*32900*/  BAR.SYNC.DEFER_BLOCKING 0x0 ;  /* 0x0000000000007b1d */ /* 0x000fe20000010000 */
[----:B--2---:R-:W-:-:S05]  /*32910*/  LOP3.LUT R0, R29, 0x3f, RZ, 0xc0, !PT ;  /* 0x0000003f1d007812 */ /* 0x004fca00078ec0ff */
[----:B------:R-:W-:Y:S04]  /*32920*/  STS.U8 [R0+UR4], R27 ;  /* 0x0000001b00007988 */ /* 0x000fe80008000004 */
[----:B---3--:R-:W-:Y:S04]  /*32930*/  STS.U8 [R0+UR4+0x40], R28 ;  /* 0x0000401c00007988 */ /* 0x008fe80008000004 */
[----:B0-----:R0:W-:Y:S04]  /*32940*/  STL [R1+0x2688], R3 ;  /* 0x0026880301007387 */ /* 0x0011e80000100800 */
[----:B-1----:R1:W-:Y:S04]  /*32950*/  STL [R1+0x2684], R2 ;  /* 0x0026840201007387 */ /* 0x0023e80000100800 */
[----:B------:R-:W2:Y:S04]  /*32960*/  LDL.LU R8, [R1+0x628] ;  /* 0x0006280001087983 */ /* 0x000ea80000300800 */
[----:B------:R-:W3:Y:S04]  /*32970*/  LDL.LU R7, [R1+0x624] ;  /* 0x0006240001077983 */ /* 0x000ee80000300800 */
[----:B------:R-:W3:Y:S04]  /*32980*/  LDL.LU R4, [R1+0x68] ;  /* 0x0000680001047983 */ /* 0x000ee80000300800 */
[----:B0-----:R-:W3:Y:S04]  /*32990*/  LDL.LU R3, [R1+0x64] ;  /* 0x0000640001037983 */ /* 0x001ee80000300800 */
[----:B-1----:R-:W3:Y:S04]  /*329a0*/  LDL.LU R2, [R1+0x48] ;  /* 0x0000480001027983 */ /* 0x002ee80000300800 */
[----:B------:R-:W3:Y:S04]  /*329b0*/  LDL.LU R16, [R1+0x44] ;  /* 0x0000440001107983 */ /* 0x000ee80000300800 */
[----:B------:R-:W3:Y:S04]  /*329c0*/  LDL.LU R18, [R1+0x28] ;  /* 0x0000280001127983 */ /* 0x000ee80000300800 */
[----:B------:R-:W3:Y:S04]  /*329d0*/  LDL.LU R20, [R1+0x24] ;  /* 0x0000240001147983 */ /* 0x000ee80000300800 */
[----:B------:R-:W3:Y:S04]  /*329e0*/  LDL.LU R27, [R1+0x8] ;  /* 0x00000800011b7983 */ /* 0x000ee80000300800 */
[----:B------:R-:W3:Y:S04]  /*329f0*/  LDL.LU R28, [R1+0x4] ;  /* 0x00000400011c7983 */ /* 0x000ee80000300800 */
[----:B----4-:R0:W-:Y:S04]  /*32a00*/  STS.U8 [R0+UR4+0x200], R12 ;  /* 0x0002000c00007988 */ /* 0x0101e80008000004 */
[----:B------:R1:W-:Y:S04]  /*32a10*/  STS.U8 [R0+UR4+0x240], R11 ;  /* 0x0002400b00007988 */ /* 0x0003e80008000004 */
[----:B0-----:R-:W4:Y:S04]  /*32a20*/  LDL.LU R12, [R1+0x4318] ;  /* 0x00431800010c7983 */ /* 0x001f280000300800 */
[----:B-1----:R-:W4:Y:S04]  /*32a30*/  LDL.LU R11, [R1+0x4314] ;  /* 0x00431400010b7983 */ /* 0x002f280000300800 */
        /* <DEDUP_REMOVED lines=8> */
[----:B------:R-:W2:Y:S04]  /*32ac0*/  LDL.LU R6, [R1+0x4308] ;  /* 0x0043080001067983 */ /* 0x000ea80000300800 */
[----:B------:R-:W3:Y:S04]  /*32ad0*/  LDL.LU R5, [R1+0x4304] ;  /* 0x0043040001057983 */ /* 0x000ee80000300800 */
[----:B------:R-:W4:Y:S04]  /*32ae0*/  LDL.LU R22, [R1+0x4300] ;  /* 0x0043000001167983 */ /* 0x000f280000300800 */
[----:B------:R-:W2:Y:S04]  /*32af0*/  LDL.LU R26, [R1+0x42fc] ;  /* 0x0042fc00011a7983 */ /* 0x000ea80000300800 */
[----:B--2---:R0:W-:Y:S04]  /*32b00*/  STS.U8 [R0+UR4+0xa00], R26 ;  /* 0x000a001a00007988 */ /* 0x0041e80008000004 */
[----:B----4-:R1:W-:Y:S04]  /*32b10*/  STS.U8 [R0+UR4+0xa40], R22 ;  /* 0x000a401600007988 */ /* 0x0103e80008000004 */
[----:B---3--:R2:W-:Y:S04]  /*32b20*/  STS.U8 [R0+UR4+0xc00], R5 ;  /* 0x000c000500007988 */ /* 0x0085e80008000004 */
[----:B------:R3:W-:Y:S04]  /*32b30*/  STS.U8 [R0+UR4+0xc40], R6 ;  /* 0x000c400600007988 */ /* 0x0007e80008000004 */
[----:B------:R4:W-:Y:S04]  /*32b40*/  STS.U8 [R0+UR4+0xe00], R13 ;  /* 0x000e000d00007988 */ /* 0x0009e80008000004 */
[----:B0-----:R-:W4:Y:S01]  /*32b50*/  LDL.LU R26, [R1] ;  /* 0x00000000011a7983 */ /* 0x001f220000300800 */
[----:B-1----:R-:W-:-:S03]  /*32b60*/  LOP3.LUT R22, R29, 0x3f, RZ, 0xc0, !PT ;  /* 0x0000003f1d167812 */ /* 0x002fc600078ec0ff */
[----:B--2---:R-:W2:Y:S04]  /*32b70*/  LDL.LU R5, [R1+0x1c] ;  /* 0x00001c0001057983 */ /* 0x004ea80000300800 */
[----:B---3--:R-:W3:Y:S04]  /*32b80*/  LDL.LU R6, [R1+0x20] ;  /* 0x0000200001067983 */ /* 0x008ee80000300800 */
[----:B----4-:R-:W4:Y:S01]  /*32b90*/  LDL.LU R13, [R1+0x3c] ;  /* 0x00003c00010d7983 */ /* 0x010f220000300800 */
[----:B------:R-:W-:-:S03]  /*32ba0*/  LOP3.LUT R29, R22, 0x10, RZ, 0x3c, !PT ;  /* 0x00000010161d7812 */ /* 0x000fc600078e3cff */
[----:B------:R0:W-:Y:S04]  /*32bb0*/  STS.U8 [R0+UR4+0xe40], R17 ;  /* 0x000e401100007988 */ /* 0x0001e80008000004 */
[----:B------:R1:W-:Y:S04]  /*32bc0*/  STS.U8 [R29+UR4+0x80], R8 ;  /* 0x000080081d007988 */ /* 0x0003e80008000004 */
[----:B------:R1:W-:Y:S04]  /*32bd0*/  STS.U8 [R29+UR4+0xc0], R7 ;  /* 0x0000c0071d007988 */ /* 0x0003e80008000004 */
[----:B------:R1:W-:Y:S04]  /*32be0*/  STS.U8 [R29+UR4+0x280], R4 ;  /* 0x000280041d007988 */ /* 0x0003e80008000004 */
[----:B------:R1:W-:Y:S04]  /*32bf0*/  STS.U8 [R29+UR4+0x2c0], R3 ;  /* 0x0002c0031d007988 */ /* 0x0003e80008000004 */
[----:B0-----:R-:W2:Y:S04]  /*32c00*/  LDL.LU R17, [R1+0x40] ;  /* 0x0000400001117983 */ /* 0x001ea80000300800 */
[----:B------:R0:W-:Y:S04]  /*32c10*/  STS.U8 [R29+UR4+0x480], R2 ;  /* 0x000480021d007988 */ /* 0x0001e80008000004 */
[----:B-1----:R-:W3:Y:S04]  /*32c20*/  LDL.LU R8, [R1+0x42f8] ;  /* 0x0042f80001087983 */ /* 0x002ee80000300800 */
[----:B------:R-:W4:Y:S04]  /*32c30*/  LDL.LU R7, [R1+0x42f4] ;  /* 0x0042f40001077983 */ /* 0x000f280000300800 */
[----:B------:R1:W-:Y:S04]  /*32c40*/  STS.U8 [R29+UR4+0x4c0], R16 ;  /* 0x0004c0101d007988 */ /* 0x0003e80008000004 */
[----:B------:R-:W2:Y:S04]  /*32c50*/  LDL.LU R4, [R1+0x42f0] ;  /* 0x0042f00001047983 */ /* 0x000ea80000300800 */
[----:B------:R-:W2:Y:S04]  /*32c60*/  LDL.LU R3, [R1+0x42ec] ;  /* 0x0042ec0001037983 */ /* 0x000ea80000300800 */
[----:B------:R1:W-:Y:S04]  /*32c70*/  STS.U8 [R29+UR4+0x680], R18 ;  /* 0x000680121d007988 */ /* 0x0003e80008000004 */
[----:B------:R1:W-:Y:S04]  /*32c80*/  STS.U8 [R29+UR4+0x6c0], R20 ;  /* 0x0006c0141d007988 */ /* 0x0003e80008000004 */
[----:B0-----:R-:W2:Y:S04]  /*32c90*/  LDL.LU R2, [R1+0x42e8] ;  /* 0x0042e80001027983 */ /* 0x001ea80000300800 */
[----:B-1----:R-:W2:Y:S04]  /*32ca0*/  LDL.LU R16, [R1+0x42e4] ;  /* 0x0042e40001107983 */ /* 0x002ea80000300800 */
[----:B------:R-:W3:Y:S04]  /*32cb0*/  LDL.LU R18, [R1+0x42e0] ;  /* 0x0042e00001127983 */ /* 0x000ee80000300800 */
[----:B------:R-:W4:Y:S04]  /*32cc0*/  LDL.LU R20, [R1+0x42dc] ;  /* 0x0042dc0001147983 */ /* 0x000f280000300800 */
[----:B------:R0:W-:Y:S04]  /*32cd0*/  STS.U8 [R29+UR4+0x880], R27 ;  /* 0x0008801b1d007988 */ /* 0x0001e80008000004 */
[----:B------:R1:W-:Y:S04]  /*32ce0*/  STS.U8 [R29+UR4+0x8c0], R28 ;  /* 0x0008c01c1d007988 */ /* 0x0003e80008000004 */
[----:B0-----:R-:W2:Y:S04]  /*32cf0*/  LDL.LU R27, [R1+0x42d8] ;  /* 0x0042d800011b7983 */ /* 0x001ea80000300800 */
[----:B-1----:R-:W2:Y:S04]  /*32d00*/  LDL.LU R28, [R1+0x42d4] ;  /* 0x0042d400011c7983 */ /* 0x002ea80000300800 */
[----:B----4-:R0:W-:Y:S04]  /*32d10*/  STS.U8 [R29+UR4+0xa80], R20 ;  /* 0x000a80141d007988 */ /* 0x0101e80008000004 */
[----:B---3--:R1:W-:Y:S04]  /*32d20*/  STS.U8 [R29+UR4+0xac0], R18 ;  /* 0x000ac0121d007988 */ /* 0x0083e80008000004 */
[----:B------:R3:W-:Y:S04]  /*32d30*/  STS.U8 [R29+UR4+0xc80], R7 ;  /* 0x000c80071d007988 */ /* 0x0007e80008000004 */
[----:B------:R4:W-:Y:S04]  /*32d40*/  STS.U8 [R29+UR4+0xcc0], R8 ;  /* 0x000cc0081d007988 */ /* 0x0009e80008000004 */
[----:B0-----:R-:W2:Y:S04]  /*32d50*/  LDL.LU R20, [R1+0x5c] ;  /* 0x00005c0001147983 */ /* 0x001ea80000300800 */
[----:B-1----:R-:W2:Y:S04]  /*32d60*/  LDL.LU R18, [R1+0x60] ;  /* 0x0000600001127983 */ /* 0x002ea80000300800 */
[----:B---3--:R-:W3:Y:S04]  /*32d70*/  LDL.LU R7, [R1+0xdc] ;  /* 0x0000dc0001077983 */ /* 0x008ee80000300800 */
[----:B----4-:R-:W4:Y:S04]  /*32d80*/  LDL.LU R8, [R1+0x620] ;  /* 0x0006200001087983 */ /* 0x010f280000300800 */
[----:B------:R0:W-:Y:S04]  /*32d90*/  STS.U8 [R29+UR4+0xe80], R19 ;  /* 0x000e80131d007988 */ /* 0x0001e80008000004 */
[----:B0-----:R-:W2:Y:S01]  /*32da0*/  LDL.LU R29, [R1+0x42d0] ;  /* 0x0042d000011d7983 */ /* 0x001ea20000300800 */
[----:B------:R-:W0:Y:S01]  /*32db0*/  S2R R19, SR_TID.X ;  /* 0x0000000000137919 */ /* 0x000e220000002100 */
[----:B------:R-:W-:-:S02]  /*32dc0*/  LOP3.LUT R22, R22, 0x20, RZ, 0x3c, !PT ;  /* 0x0000002016167812 */ /* 0x000fc400078e3cff */
[----:B0-----:R-:W-:-:S04]  /*32dd0*/  LOP3.LUT R19, R19, 0x3f, RZ, 0xc0, !PT ;  /* 0x0000003f13137812 */ /* 0x001fc800078ec0ff */
[----:B------:R-:W-:-:S05]  /*32de0*/  LOP3.LUT R19, R19, 0x10, RZ, 0x3c, !PT ;  /* 0x0000001013137812 */ /* 0x000fca00078e3cff */
[----:B------:R0:W-:Y:S04]  /*32df0*/  STS.U8 [R19+UR4+0xec0], R21 ;  /* 0x000ec01513007988 */ /* 0x0001e80008000004 */
[----:B0-----:R-:W2:Y:S04]  /*32e00*/  LDL.LU R21, [R1+0x54] ;  /* 0x0000540001157983 */ /* 0x001ea80000300800 */
[----:B------:R-:W2:Y:S04]  /*32e10*/  LDL.LU R19, [R1+0x38] ;  /* 0x0000380001137983 */ /* 0x000ea80000300800 */
[----:B----4-:R0:W-:Y:S04]  /*32e20*/  STS.U8 [R22+UR4+0x100], R8 ;  /* 0x0001000816007988 */ /* 0x0101e80008000004 */
[----:B---3--:R1:W-:Y:S04]  /*32e30*/  STS.U8 [R22+UR4+0x140], R7 ;  /* 0x0001400716007988 */ /* 0x0083e80008000004 */
[----:B--2---:R2:W-:Y:S04]  /*32e40*/  STS.U8 [R22+UR4+0x300], R18 ;  /* 0x0003001216007988 */ /* 0x0045e80008000004 */
[----:B------:R-:W-:Y:S04]  /*32e50*/  STS.U8 [R22+UR4+0x340], R20 ;  /* 0x0003401416007988 */ /* 0x000fe80008000004 */
[----:B------:R-:W-:Y:S04]  /*32e60*/  STS.U8 [R22+UR4+0x500], R17 ;  /* 0x0005001116007988 */ /* 0x000fe80008000004 */
[----:B------:R-:W-:Y:S04]  /*32e70*/  STS.U8 [R22+UR4+0x540], R13 ;  /* 0x0005400d16007988 */ /* 0x000fe80008000004 */
[----:B------:R-:W-:Y:S04]  /*32e80*/  STS.U8 [R22+UR4+0x700], R6 ;  /* 0x0007000616007988 */ /* 0x000fe80008000004 */
[----:B------:R-:W-:Y:S04]  /*32e90*/  STS.U8 [R22+UR4+0x740], R5 ;  /* 0x0007400516007988 */ /* 0x000fe80008000004 */
[----:B------:R3:W-:Y:S04]  /*32ea0*/  STS.U8 [R22+UR4+0x900], R26 ;  /* 0x0009001a16007988 */ /* 0x0007e80008000004 */
[----:B0-----:R-:W4:Y:S04]  /*32eb0*/  LDL.LU R8, [R1+0x34] ;  /* 0x0000340001087983 */ /* 0x001f280000300800 */
[----:B-1----:R-:W4:Y:S04]  /*32ec0*/  LDL.LU R7, [R1+0x18] ;  /* 0x0000180001077983 */ /* 0x002f280000300800 */
[----:B--2---:R-:W2:Y:S04]  /*32ed0*/  LDL.LU R18, [R1+0x14] ;  /* 0x0000140001127983 */ /* 0x004ea80000300800 */
[----:B------:R0:W-:Y:S04]  /*32ee0*/  STS.U8 [R22+UR4+0x940], R29 ;  /* 0x0009401d16007988 */ /* 0x0001e80008000004 */
[----:B------:R1:W-:Y:S04]  /*32ef0*/  STS.U8 [R22+UR4+0xb00], R16 ;  /* 0x000b001016007988 */ /* 0x0003e80008000004 */
[----:B------:R1:W-:Y:S04]  /*32f00*/  STS.U8 [R22+UR4+0xb40], R2 ;  /* 0x000b400216007988 */ /* 0x0003e80008000004 */
[----:B---3--:R-:W3:Y:S04]  /*32f10*/  LDL.LU R26, [R1+0x62c] ;  /* 0x00062c00011a7983 */ /* 0x008ee80000300800 */
[----:B------:R-:W3:Y:S04]  /*32f20*/  LDL.LU R20, [R1+0x89c] ;  /* 0x00089c0001147983 */ /* 0x000ee80000300800 */
[----:B------:R-:W3:Y:S04]  /*32f30*/  LDL.LU R5, [R1+0x898] ;  /* 0x0008980001057983 */ /* 0x000ee80000300800 */
[----:B------:R-:W-:Y:S04]  /*32f40*/  STS.U8 [R22+UR4+0xd00], R9 ;  /* 0x000d000916007988 */ /* 0x000fe80008000004 */
[----:B0-----:R-:W4:Y:S04]  /*32f50*/  LDL.LU R29, [R1+0x58] ;  /* 0x00005800011d7983 */ /* 0x001f280000300800 */
[----:B-1----:R-:W2:Y:S04]  /*32f60*/  LDL.LU R16, [R1+0xd4] ;  /* 0x0000d40001107983 */ /* 0x002ea80000300800 */
[----:B------:R-:W3:Y:S04]  /*32f70*/  LDL.LU R2, [R1+0xd8] ;  /* 0x0000d80001027983 */ /* 0x000ee80000300800 */
[----:B------:R-:W-:Y:S04]  /*32f80*/  STS.U8 [R22+UR4+0xd40], R10 ;  /* 0x000d400a16007988 */ /* 0x000fe80008000004 */
[----:B------:R-:W-:Y:S04]  /*32f90*/  STS.U8 [R22+UR4+0xf00], R23 ;  /* 0x000f001716007988 */ /* 0x000fe80008000004 */
[----:B------:R-:W4:Y:S04]  /*32fa0*/  LDL.LU R13, [R1+0x8a4] ;  /* 0x0008a400010d7983 */ /* 0x000f280000300800 */
[----:B------:R0:W-:Y:S04]  /*32fb0*/  STS.U8 [R22+UR4+0xf40], R24 ;  /* 0x000f401816007988 */ /* 0x0001e80008000004 */
[----:B------:R-:W4:Y:S04]  /*32fc0*/  LDL.LU R6, [R1+0x8a0] ;  /* 0x0008a00001067983 */ /* 0x000f280000300800 */
[----:B0-----:R-:W2:Y:S01]  /*32fd0*/  LDL.LU R22, [R1+0x8ac] ;  /* 0x0008ac0001167983 */ /* 0x001ea20000300800 */
[----:B------:R-:W-:-:S03]  /*32fe0*/  LOP3.LUT R17, R0, 0x30, RZ, 0x3c, !PT ;  /* 0x0000003000117812 */ /* 0x000fc600078e3cff */
[----:B--2---:R-:W-:Y:S04]  /*32ff0*/  STL [R1+0x42cc], R22 ;  /* 0x0042cc1601007387 */ /* 0x004fe80000100800 */
[----:B------:R-:W2:Y:S04]  /*33000*/  LDL.LU R0, [R1+0x8a8] ;  /* 0x0008a80001007983 */ /* 0x000ea80000300800 */
[----:B------:R-:W2:Y:S04]  /*33010*/  LDL R24, [R1+0xfc0] ;  /* 0x000fc00001187983 */ /* 0x000ea80000100800 */
[----:B---3--:R-:W-:Y:S04]  /*33020*/  STS.U8 [R17+UR4+0x180], R2 ;  /* 0x0001800211007988 */ /* 0x008fe80008000004 */
[----:B------:R-:W-:Y:S04]  /*33030*/  STS.U8 [R17+UR4+0x1c0], R16 ;  /* 0x0001c01011007988 */ /* 0x000fe80008000004 */
        /* <DEDUP_REMOVED lines=13> */
[----:B------:R-:W-:Y:S01]  /*33110*/  STS.U8 [R17+UR4+0xfc0], R26 ;  /* 0x000fc01a11007988 */ /* 0x000fe20008000004 */
[----:B------:R-:W-:Y:S01]  /*33120*/  BAR.SYNC.DEFER_BLOCKING 0x0 ;  /* 0x0000000000007b1d */ /* 0x000fe20000010000 */
[----:B------:R-:W-:-:S02]  /*33130*/  IMAD R5, R5, 0x100, R20 ;  /* 0x0000010005057824 */ /* 0x000fc400078e0214 */
[----:B------:R-:W-:Y:S02]  /*33140*/  IMAD R6, R6, 0x100, R13 ;  /* 0x0000010006067824 */ /* 0x000fe400078e020d */
[----:B0-----:R-:W-:Y:S01]  /*33150*/  IMAD R4, R14, 0x100, R15 ;  /* 0x000001000e047824 */ /* 0x001fe200078e020f */
[----:B--2---:R-:W0:Y:S04]  /*33160*/  LDSM.16.M88.4 R8, [R24+UR4] ;  /* 0x000000041808783b */ /* 0x004e280008000200 */
[----:B------:R-:W1:Y:S04]  /*33170*/  LDSM.16.M88.4 R20, [R24+UR4+0x200] ;  /* 0x000200041814783b */ /* 0x000e680008000200 */
[----:B0-----:R-:W-:Y:S04]  /*33180*/  STL.64 [R1+0xf48], R10 ;  /* 0x000f480a01007387 */ /* 0x001fe80000100a00 */
[----:B------:R-:W2:Y:S04]  /*33190*/  LDL.LU.64 R16, [R1+0x800] ;  /* 0x0008000001107983 */ /* 0x000ea80000300a00 */
[----:B------:R-:W2:Y:S04]  /*331a0*/  LDL.LU.64 R18, [R1+0x808] ;  /* 0x0008080001127983 */ /* 0x000ea80000300a00 */
[----:B-1----:R-:W-:Y:S04]  /*331b0*/  STL.64 [R1+0xf50], R20 ;  /* 0x000f501401007387 */ /* 0x002fe80000100a00 */
[----:B------:R0:W-:Y:S04]  /*331c0*/  STL.64 [R1+0xf58], R22 ;  /* 0x000f581601007387 */ /* 0x0001e80000100a00 */
[----:B0-----:R-:W3:Y:S01]  /*331d0*/  LDL.LU R22, [R1+0x42cc] ;  /* 0x0042cc0001167983 */ /* 0x001ee20000300800 */
[----:B------:R-:W-:-:S02]  /*331e0*/  IMAD.MOV.U32 R26, RZ, RZ, R8 ;  /* 0x000000ffff1a7224 */ /* 0x000fc400078e0008 */
[----:B------:R-:W-:Y:S02]  /*331f0*/  IMAD.MOV.U32 R8, RZ, RZ, R20 ;  /* 0x000000ffff087224 */ /* 0x000fe400078e0014 */
[----:B------:R-:W-:-:S03]  /*33200*/  IMAD.MOV.U32 R27, RZ, RZ, R9 ;  /* 0x000000ffff1b7224 */ /* 0x000fc600078e0009 */
[----:B------:R-:W-:Y:S04]  /*33210*/  STL [R1+0x42c8], R8 ;  /* 0x0042c80801007387 */ /* 0x000fe80000100800 */
[----:B------:R-:W0:Y:S04]  /*33220*/  LDSM.16.M88.4 R8, [R24+UR4+0x400] ;  /* 0x000400041808783b */ /* 0x000e280008000200 */
[----:B0-----:R-:W-:Y:S04]  /*33230*/  STL.64 [R1+0xf60], R8 ;  /* 0x000f600801007387 */ /* 0x001fe80000100a00 */
[----:B------:R2:W-:Y:S04]  /*33240*/  STL.64 [R1+0xf68], R10 ;  /* 0x000f680a01007387 */ /* 0x0005e80000100a00 */
[----:B------:R-:W4:Y:S04]  /*33250*/  LDL.LU.64 R12, [R1+0x70] ;  /* 0x00007000010c7983 */ /* 0x000f280000300a00 */
[----:B------:R-:W4:Y:S01]  /*33260*/  LDL.LU.64 R14, [R1+0x78] ;  /* 0x00007800010e7983 */ /* 0x000f220000300a00 */
[----:B------:R-:W-:-:S02]  /*33270*/  F2FP.F16.E4M3.UNPACK_B R4, R4 ;  /* 0x00000004ff04723e */ /* 0x000fc400020006ff */
[----:B------:R-:W-:Y:S02]  /*33280*/  F2FP.F16.E4M3.UNPACK_B R5, R5 ;  /* 0x00000005ff05723e */ /* 0x000fe400020006ff */
[----:B------:R-:W-:Y:S02]  /*33290*/  F2FP.F16.E4M3.UNPACK_B R6, R6 ;  /* 0x00000006ff06723e */ /* 0x000fe400020006ff */
[----:B------:R-:W-:Y:S01]  /*332a0*/  F2FP.F16.E4M3.UNPACK_B R23, R27 ;  /* 0x0000001bff17723e */ /* 0x000fe200020006ff */
[----:B------:R-:W-:Y:S02]  /*332b0*/  IMAD.MOV.U32 R2, RZ, RZ, R8 ;  /* 0x000000ffff027224 */ /* 0x000fe400078e0008 */
[----:B---3--:R-:W-:Y:S01]  /*332c0*/  IMAD R7, R0, 0x100, R22 ;  /* 0x0000010000077824 */ /* 0x008fe200078e0216 */
[----:B------:R-:W-:-:S04]  /*332d0*/  F2FP.F16.E4M3.UNPACK_B R22, R26 ;  /* 0x0000001aff16723e */ /* 0x000fc800020006ff */
[----:B------:R-:W-:Y:S01]  /*332e0*/  F2FP.F16.E4M3.UNPACK_B R7, R7 ;  /* 0x00000007ff07723e */ /* 0x000fe200020006ff */
[----:B------:R-:W-:-:S06]  /*332f0*/  IMAD.MOV.U32 R0, RZ, RZ, R9 ;  /* 0x000000ffff007224 */ /* 0x000fcc00078e0009 */
[----:B--2---:R-:W-:-:S15]  /*33300*/  HMMA.16816.F32 R8, R4, R22, R16 ;  /* 0x000000160408723c */ /* 0x004fde0000001810 */
[----:B------:R-:W-:-:S08]  /*33310*/  NOP ;  /* 0x0000000000007918 */ /* 0x000fd00000000000 */
[----:B------:R-:W-:Y:S04]  /*33320*/  STL.64 [R1+0x20], R8 ;  /* 0x0000200801007387 */ /* 0x000fe80000100a00 */
[----:B------:R-:W-:Y:S04]  /*33330*/  STL.64 [R1+0x28], R10 ;  /* 0x0000280a01007387 */ /* 0x000fe80000100a00 */
[----:B------:R-:W0:Y:S04]  /*33340*/  LDSM.16.M88.4 R8, [R24+UR4+0x600] ;  /* 0x000600041808783b */ /* 0x000e280008000200 */
[----:B----4-:R-:W-:Y:S04]  /*33350*/  STL.64 [R1+0x42c0], R14 ;  /* 0x0042c00e01007387 */ /* 0x010fe80000100a00 */
[----:B------:R1:W-:Y:S04]  /*33360*/  STL.64 [R1+0x42b8], R12 ;  /* 0x0042b80c01007387 */ /* 0x0003e80000100a00 */
[----:B-1----:R-:W2:Y:S04]  /*33370*/  LDL.LU.64 R12, [R1+0x830] ;  /* 0x00083000010c7983 */ /* 0x002ea80000300a00 */
[----:B------:R-:W2:Y:S04]  /*33380*/  LDL.LU.64 R14, [R1+0x838] ;  /* 0x00083800010e7983 */ /* 0x000ea80000300a00 */
[----:B0-----:R0:W-:Y:S01]  /*33390*/  STL.64 [R1+0xf70], R8 ;  /* 0x000f700801007387 */ /* 0x0011e20000100a00 */
[----:B------:R-:W-:-:S03]  /*333a0*/  IMAD.MOV.U32 R16, RZ, RZ, R8 ;  /* 0x000000ffff107224 */ /* 0x000fc600078e0008 */
[----:B------:R1:W-:Y:S04]  /*333b0*/  STL.64 [R1+0xf78], R10 ;  /* 0x000f780a01007387 */ /* 0x0003e80000100a00 */
[----:B0-----:R-:W3:Y:S01]  /*333c0*/  LDL.LU R8, [R1+0x42c8] ;  /* 0x0042c80001087983 */ /* 0x001ee20000300800 */
[----:B------:R-:W-:-:S05]  /*333d0*/  IMAD.MOV.U32 R3, RZ, RZ, R21 ;  /* 0x000000ffff037224 */ /* 0x000fca00078e0015 */
[----:B------:R-:W-:Y:S01]  /*333e0*/  F2FP.F16.E4M3.UNPACK_B R21, R3 ;  /* 0x00000003ff15723e */ /* 0x000fe200020006ff */
[----:B-1----:R-:W-:Y:S01]  /*333f0*/  IMAD.MOV.U32 R11, RZ, RZ, R9 ;  /* 0x000000ffff0b7224 */ /* 0x002fe200078e0009 */
[----:B---3--:R-:W-:-:S07]  /*33400*/  F2FP.F16.E4M3.UNPACK_B R20, R8 ;  /* 0x00000008ff14723e */ /* 0x008fce00020006ff */
[----:B--2---:R-:W-:-:S15]  /*33410*/  HMMA.16816.F32 R12, R4, R20, R12 ;  /* 0x00000014040c723c */ /* 0x004fde000000180c */
[----:B------:R-:W-:-:S08]  /*33420*/  NOP ;  /* 0x0000000000007918 */ /* 0x000fd00000000000 */
[----:B------:R-:W-:Y:S04]  /*33430*/  STL.64 [R1+0x50], R12 ;  /* 0x0000500c01007387 */ /* 0x000fe80000100a00 */
[----:B------:R0:W-:Y:S04]  /*33440*/  STL.64 [R1+0x58], R14 ;  /* 0x0000580e01007387 */ /* 0x0001e80000100a00 */
[----:B0-----:R-:W2:Y:S04]  /*33450*/  LDL.LU.64 R14, [R1+0x42c0] ;  /* 0x0042c000010e7983 */ /* 0x001ea80000300a00 */
[----:B------:R-:W2:Y:S04]  /*33460*/  LDL.LU.64 R12, [R1+0x42b8] ;  /* 0x0042b800010c7983 */ /* 0x000ea80000300a00 */
[----:B------:R-:W-:Y:S04]  /*33470*/  STL.64 [R1+0x4298], R22 ;  /* 0x0042981601007387 */ /* 0x000fe80000100a00 */
[----:B------:R-:W-:Y:S04]  /*33480*/  STL.64 [R1+0x4290], R20 ;  /* 0x0042901401007387 */ /* 0x000fe80000100a00 */
[----:B------:R-:W0:Y:S01]  /*33490*/  LDSM.16.M88.4 R20, [R24+UR4+0x800] ;  /* 0x000800041814783b */ /* 0x000e220008000200 */
[----:B------:R-:W-:-:S02]  /*334a0*/  F2FP.F16.E4M3.UNPACK_B R18, R2 ;  /* 0x00000002ff12723e */ /* 0x000fc400020006ff */
[----:B------:R-:W-:Y:S01]  /*334b0*/  F2FP.F16.E4M3.UNPACK_B R19, R0 ;  /* 0x00000000ff13723e */ /* 0x000fe200020006ff */
[----:B0-----:R-:W-:Y:S01]  /*334c0*/  STL.64 [R1+0xf80], R20 ;  /* 0x000f801401007387 */ /* 0x001fe20000100a00 */
[----:B------:R-:W-:-:S03]  /*334d0*/  IMAD.MOV.U32 R10, RZ, RZ, R20 ;  /* 0x000000ffff0a7224 */ /* 0x000fc600078e0014 */
[----:B------:R-:W-:Y:S01]  /*334e0*/  STL.64 [R1+0xf88], R22 ;  /* 0x000f881601007387 */ /* 0x000fe20000100a00 */
[----:B------:R-:W-:-:S03]  /*334f0*/  IMAD.MOV.U32 R9, RZ, RZ, R21 ;  /* 0x000000ffff097224 */ /* 0x000fc600078e0015 */
[----:B------:R-:W0:Y:S04]  /*33500*/  LDSM.16.M88.4 R20, [R24+UR4+0xa00] ;  /* 0x000a00041814783b */ /* 0x000e280008000200 */
[----:B0-----:R-:W-:Y:S01]  /*33510*/  STL.64 [R1+0xf90], R20 ;  /* 0x000f901401007387 */ /* 0x001fe20000100a00 */
[----:B------:R-:W-:-:S03]  /*33520*/  IMAD.MOV.U32 R8, RZ, RZ, R20 ;  /* 0x000000ffff087224 */ /* 0x000fc600078e0014 */
[----:B------:R2:W-:Y:S01]  /*33530*/  STL.64 [R1+0xf98], R22 ;  /* 0x000f981601007387 */ /* 0x0005e20000100a00 */
[----:B------:R-:W-:Y:S02]  /*33540*/  IMAD.MOV.U32 R3, RZ, RZ, R21 ;  /* 0x000000ffff037224 */ /* 0x000fe400078e0015 */
[----:B--2---:R-:W-:Y:S01]  /*33550*/  HMMA.16816.F32 R20, R4, R18, R12 ;  /* 0x000000120414723c */ /* 0x004fe2000000180c */
[----:B------:R-:W2:Y:S01]  /*33560*/  LDL.LU R14, [R1+0x8c0] ;  /* 0x0008c000010e7983 */ /* 0x000ea20000300800 */
[----:B------:R-:W-:Y:S02]  /*33570*/  F2FP.F16.E4M3.UNPACK_B R16, R16 ;  /* 0x00000010ff10723e */ /* 0x000fe400020006ff */
[----:B------:R-:W-:Y:S02]  /*33580*/  F2FP.F16.E4M3.UNPACK_B R17, R11 ;  /* 0x0000000bff11723e */ /* 0x000fe400020006ff */
[----:B--2---:R0:W-:-:S15]  /*33590*/  STL [R1+0x42a0], R14 ;  /* 0x0042a00e01007387 */ /* 0x0041de0000100800 */
[----:B------:R-:W-:-:S02]  /*335a0*/  NOP ;  /* 0x0000000000007918 */ /* 0x000fc40000000000 */
[----:B------:R-:W-:Y:S04]  /*335b0*/  STL.64 [R1+0x70], R20 ;  /* 0x0000701401007387 */ /* 0x000fe80000100a00 */
[----:B------:R-:W-:Y:S04]  /*335c0*/  STL.64 [R1+0x78], R22 ;  /* 0x0000781601007387 */ /* 0x000fe80000100a00 */
[----:B------:R-:W2:Y:S04]  /*335d0*/  LDL.LU.64 R12, [R1+0x90] ;  /* 0x00009000010c7983 */ /* 0x000ea80000300a00 */
[----:B------:R-:W1:Y:S04]  /*335e0*/  LDSM.16.M88.4 R20, [R24+UR4+0xc00] ;  /* 0x000c00041814783b */ /* 0x000e680008000200 */
[----:B0-----:R-:W2:Y:S04]  /*335f0*/  LDL.LU.64 R14, [R1+0x98] ;  /* 0x00009800010e7983 */ /* 0x001ea80000300a00 */
[----:B-1----:R-:W-:Y:S01]  /*33600*/  STL.64 [R1+0xfa0], R20 ;  /* 0x000fa01401007387 */ /* 0x002fe20000100a00 */
[----:B------:R-:W-:-:S03]  /*33610*/  IMAD.MOV.U32 R2, RZ, RZ, R20 ;  /* 0x000000ffff027224 */ /* 0x000fc600078e0014 */
[----:B------:R-:W-:Y:S01]  /*33620*/  STL.64 [R1+0xfa8], R22 ;  /* 0x000fa81601007387 */ /* 0x000fe20000100a00 */
[----:B------:R-:W-:-:S03]  /*33630*/  IMAD.MOV.U32 R0, RZ, RZ, R21 ;  /* 0x000000ffff007224 */ /* 0x000fc600078e0015 */
[----:B------:R-:W0:Y:S02]  /*33640*/  LDSM.16.M88.4 R20, [R24+UR4+0xe00] ;  /* 0x000e00041814783b */ /* 0x000e240008000200 */
[----:B0-----:R-:W-:Y:S02]  /*33650*/  IMAD.MOV.U32 R24, RZ, RZ, R20 ;  /* 0x000000ffff187224 */ /* 0x001fe400078e0014 */
[----:B------:R0:W-:Y:S01]  /*33660*/  STL.64 [R1+0xfb0], R20 ;  /* 0x000fb01401007387 */ /* 0x0001e20000100a00 */
[----:B------:R-:W-:-:S03]  /*33670*/  IMAD.MOV.U32 R25, RZ, RZ, R21 ;  /* 0x000000ffff197224 */ /* 0x000fc600078e0015 */
[----:B------:R1:W-:Y:S04]  /*33680*/  STL.64 [R1+0xfb8], R22 ;  /* 0x000fb81601007387 */ /* 0x0003e80000100a00 */
[----:B0-----:R-:W3:Y:S04]  /*33690*/  LDL.LU.64 R20, [R1+0xc0] ;  /* 0x0000c00001147983 */ /* 0x001ee80000300a00 */
[----:B-1----:R-:W3:Y:S04]  /*336a0*/  LDL.LU.64 R22, [R1+0xc8] ;  /* 0x0000c80001167983 */ /* 0x002ee80000300a00 */
[----:B------:R-:W-:Y:S04]  /*336b0*/  STL.64 [R1+0x42b0], R26 ;  /* 0x0042b01a01007387 */ /* 0x000fe80000100a00 */
[----:B------:R0:W-:Y:S04]  /*336c0*/  STL.64 [R1+0x42a8], R24 ;  /* 0x0042a81801007387 */ /* 0x0001e80000100a00 */
[----:B0-----:R-:W4:Y:S04]  /*336d0*/  LDL.LU.64 R24, [R1+0x7f0] ;  /* 0x0007f00001187983 */ /* 0x001f280000300a00 */
[----:B------:R-:W4:Y:S01]  /*336e0*/  LDL.LU.64 R26, [R1+0x7f8] ;  /* 0x0007f800011a7983 */ /* 0x000f220000300a00 */
[----:B--2---:R-:W-:-:S15]  /*336f0*/  HMMA.16816.F32 R12, R4, R16, R12 ;  /* 0x00000010040c723c */ /* 0x004fde000000180c */
[----:B------:R-:W-:-:S08]  /*33700*/  NOP ;  /* 0x0000000000007918 */ /* 0x000fd00000000000 */
[----:B------:R0:W-:Y:S04]  /*33710*/  STL.64 [R1+0x90], R12 ;  /* 0x0000900c01007387 */ /* 0x0001e80000100a00 */
[----:B------:R1:W-:Y:S04]  /*33720*/  STL.64 [R1+0x98], R14 ;  /* 0x0000980e01007387 */ /* 0x0003e80000100a00 */
[----:B0-----:R-:W2:Y:S04]  /*33730*/  LDL.LU.64 R12, [R1+0x7e0] ;  /* 0x0007e000010c7983 */ /* 0x001ea80000300a00 */
[----:B-1----:R-:W2:Y:S01]  /*33740*/  LDL.LU.64 R14, [R1+0x7e8] ;  /* 0x0007e800010e7983 */ /* 0x002ea20000300a00 */
[----:B------:R-:W-:-:S02]  /*33750*/  F2FP.F16.E4M3.UNPACK_B R10, R10 ;  /* 0x0000000aff0a723e */ /* 0x000fc400020006ff */
[----:B------:R-:W-:Y:S02]  /*33760*/  F2FP.F16.E4M3.UNPACK_B R11, R9 ;  /* 0x00000009ff0b723e */ /* 0x000fe400020006ff */
[----:B------:R-:W-:Y:S02]  /*33770*/  F2FP.F16.E4M3.UNPACK_B R8, R8 ;  /* 0x00000008ff08723e */ /* 0x000fe400020006ff */
[----:B------:R-:W-:Y:S01]  /*33780*/  F2FP.F16.E4M3.UNPACK_B R9, R3 ;  /* 0x00000003ff09723e */ /* 0x000fe200020006ff */
[----:B------:R0:W-:Y:S01]  /*33790*/  STL.64 [R1+0x4278], R18 ;  /* 0x0042781201007387 */ /* 0x0001e20000100a00 */
[----:B------:R-:W-:Y:S02]  /*337a0*/  F2FP.F16.E4M3.UNPACK_B R2, R2 ;  /* 0x00000002ff02723e */ /* 0x000fe400020006ff */
[----:B------:R-:W-:Y:S01]  /*337b0*/  F2FP.F16.E4M3.UNPACK_B R3, R0 ;  /* 0x00000000ff03723e */ /* 0x000fe200020006ff */
[----:B0-----:R-:W2:Y:S04]  /*337c0*/  LDL.LU R18, [R1+0x8b8] ;  /* 0x0008b80001127983 */ /* 0x001ea80000300800 */
[----:B------:R-:W2:Y:S04]  /*337d0*/  LDL.LU R19, [R1+0x8c4] ;  /* 0x0008c40001137983 */ /* 0x000ea80000300800 */
[----:B------:R0:W-:Y:S04]  /*337e0*/  STL.64 [R1+0x4270], R16 ;  /* 0x0042701001007387 */ /* 0x0001e80000100a00 */
[----:B0-----:R-:W2:Y:S04]  /*337f0*/  LDL.LU R16, [R1+0x8b0] ;  /* 0x0008b00001107983 */ /* 0x001ea80000300800 */
[----:B------:R-:W2:Y:S01]  /*33800*/  LDL.LU R17, [R1+0x8bc] ;  /* 0x0008bc0001117983 */ /* 0x000ea20000300800 */
[C---:B---3--:R-:W-:Y:S06]  /*33810*/  HMMA.16816.F32 R20, R4.reuse, R10, R20 ;  /* 0x0000000a0414723c */ /* 0x048fec0000001814 */
[----:B----4-:R-:W-:-:S15]  /*33820*/  HMMA.16816.F32 R24, R4, R8, R24 ;  /* 0x000000080418723c */ /* 0x010fde0000001818 */
[----:B------:R-:W-:-:S02]  /*33830*/  NOP ;  /* 0x0000000000007918 */ /* 0x000fc40000000000 */
[----:B------:R0:W-:Y:S04]  /*33840*/  STL.64 [R1+0xd0], R20 ;  /* 0x0000d01401007387 */ /* 0x0001e80000100a00 */
[----:B------:R1:W-:Y:S04]  /*33850*/  STL.64 [R1+0xd8], R22 ;  /* 0x0000d81601007387 */ /* 0x0003e80000100a00 */
[----:B0-----:R-:W3:Y:S04]  /*33860*/  LDL.LU.64 R20, [R1+0x610] ;  /* 0x0006100001147983 */ /* 0x001ee80000300a00 */
[----:B-1----:R-:W3:Y:S04]  /*33870*/  LDL.LU.64 R22, [R1+0x618] ;  /* 0x0006180001167983 */ /* 0x002ee80000300a00 */
[----:B------:R-:W-:Y:S04]  /*33880*/  STL.64 [R1+0x800], R24 ;  /* 0x0008001801007387 */ /* 0x000fe80000100a00 */
[----:B------:R0:W-:Y:S04]  /*33890*/  STL.64 [R1+0x808], R26 ;  /* 0x0008081a01007387 */ /* 0x0001e80000100a00 */
[----:B0-----:R-:W4:Y:S04]  /*338a0*/  LDL.LU.64 R26, [R1+0x42b0] ;  /* 0x0042b000011a7983 */ /* 0x001f280000300a00 */
[----:B------:R-:W3:Y:S04]  /*338b0*/  LDL.LU.64 R24, [R1+0x42a8] ;  /* 0x0042a80001187983 */ /* 0x000ee80000300a00 */
[----:B------:R0:W-:Y:S04]  /*338c0*/  STL.64 [R1+0x4258], R10 ;  /* 0x0042580a01007387 */ /* 0x0001e80000100a00 */
[----:B0-----:R-:W4:Y:S04]  /*338d0*/  LDL.LU R11, [R1+0x8b4] ;  /* 0x0008b400010b7983 */ /* 0x001f280000300800 */
[----:B------:R-:W-:Y:S01]  /*338e0*/  STL.64 [R1+0x4250], R8 ;  /* 0x0042500801007387 */ /* 0x000fe20000100a00 */
[----:B--2---:R-:W-:-:S15]  /*338f0*/  HMMA.16816.F32 R12, R4, R2, R12 ;  /* 0x00000002040c723c */ /* 0x004fde000000180c */
[----:B------:R-:W-:-:S08]  /*33900*/  NOP ;  /* 0x0000000000007918 */ /* 0x000fd00000000000 */
[----:B------:R-:W-:Y:S04]  /*33910*/  STL.64 [R1+0x7f0], R12 ;  /* 0x0007f00c01007387 */ /* 0x000fe80000100a00 */
[----:B------:R0:W-:Y:S04]  /*33920*/  STL.64 [R1+0x7f8], R14 ;  /* 0x0007f80e01007387 */ /* 0x0001e80000100a00 */
[----:B0-----:R-:W2:Y:S04]  /*33930*/  LDL.LU R14, [R1+0x42a0] ;  /* 0x0042a000010e7983 */ /* 0x001ea80000300800 */
[----:B------:R-:W2:Y:S04]  /*33940*/  LDL.LU R15, [R1+0x8cc] ;  /* 0x0008cc00010f7983 */ /* 0x000ea80000300800 */
[----:B------:R-:W2:Y:S04]  /*33950*/  LDL.LU R12, [R1+0x8c8] ;  /* 0x0008c800010c7983 */ /* 0x000ea80000300800 */
[----:B------:R-:W2:Y:S04]  /*33960*/  LDL.LU R28, [R1+0x8d4] ;  /* 0x0008d400011c7983 */ /* 0x000ea80000300800 */
[----:B------:R-:W2:Y:S04]  /*33970*/  LDL.LU R29, [R1+0x8d0] ;  /* 0x0008d000011d7983 */ /* 0x000ea80000300800 */
[----:B------:R-:W4:Y:S01]  /*33980*/  LDL.LU R13, [R1+0x8dc] ;  /* 0x0008dc00010d7983 */ /* 0x000f220000300800 */
[----:B---3--:R-:W-:-:S02]  /*33990*/  F2FP.F16.E4M3.UNPACK_B R24, R24 ;  /* 0x00000018ff18723e */ /* 0x008fc400020006ff */
[----:B------:R-:W-:-:S07]  /*339a0*/  F2FP.F16.E4M3.UNPACK_B R25, R25 ;  /* 0x00000019ff19723e */ /* 0x000fce00020006ff */
[----:B------:R-:W-:Y:S01]  /*339b0*/  HMMA.16816.F32 R4, R4, R24, R20 ;  /* 0x000000180404723c */ /* 0x000fe20000001814 */
[----:B----4-:R-:W-:Y:S04]  /*339c0*/  STL [R1+0x4228], R13 ;  /* 0x0042280d01007387 */ /* 0x010fe80000100800 */
[----:B------:R-:W3:Y:S04]  /*339d0*/  LDL.LU R0, [R1+0x8d8] ;  /* 0x0008d80001007983 */ /* 0x000ee80000300800 */
[----:B------:R-:W4:Y:S04]  /*339e0*/  LDL.LU.64 R22, [R1+0x4298] ;  /* 0x0042980001167983 */ /* 0x000f280000300a00 */
[----:B------:R-:W3:Y:S04]  /*339f0*/  LDL.LU.64 R20, [R1+0x4290] ;  /* 0x0042900001147983 */ /* 0x000ee80000300a00 */
[----:B------:R-:W-:Y:S04]  /*33a00*/  STL.64 [R1+0x4238], R26 ;  /* 0x0042381a01007387 */ /* 0x000fe80000100a00 */
[----:B------:R-:W-:Y:S04]  /*33a10*/  STL.64 [R1+0x4230], R24 ;  /* 0x0042301801007387 */ /* 0x000fe80000100a00 */
[----:B------:R0:W-:Y:S04]  /*33a20*/  STL.64 [R1+0x620], R4 ;  /* 0x0006200401007387 */ /* 0x0001e80000100a00 */
[----:B------:R2:W-:Y:S01]  /*33a30*/  STL.64 [R1+0x628], R6 ;  /* 0x0006280601007387 */ /* 0x0005e20000100a00 */
[----:B0-----:R-:W-:-:S02]  /*33a40*/  IMAD R4, R16, 0x100, R11 ;  /* 0x0000010010047824 */ /* 0x001fc400078e020b */
[----:B------:R-:W-:Y:S02]  /*33a50*/  IMAD R5, R18, 0x100, R17 ;  /* 0x0000010012057824 */ /* 0x000fe400078e0211 */
[----:B--2---:R-:W-:Y:S01]  /*33a60*/  IMAD R6, R14, 0x100, R19 ;  /* 0x000001000e067824 */ /* 0x004fe200078e0213 */
[----:B------:R-:W2:Y:S04]  /*33a70*/  LDL.LU.64 R16, [R1+0x600] ;  /* 0x0006000001107983 */ /* 0x000ea80000300a00 */
[----:B------:R-:W4:Y:S04]  /*33a80*/  LDL.LU.64 R18, [R1+0x608] ;  /* 0x0006080001127983 */ /* 0x000f280000300a00 */
[----:B----4-:R-:W-:Y:S04]  /*33a90*/  STL.64 [R1+0x4288], R18 ;  /* 0x0042881201007387 */ /* 0x010fe80000100a00 */
[----:B--2---:R0:W-:Y:S04]  /*33aa0*/  STL.64 [R1+0x4280], R16 ;  /* 0x0042801001007387 */ /* 0x0041e80000100a00 */
[----:B0-----:R-:W2:Y:S04]  /*33ab0*/  LDL.LU.64 R16, [R1+0x870] ;  /* 0x0008700001107983 */ /* 0x001ea80000300a00 */
[----:B------:R-:W2:Y:S04]  /*33ac0*/  LDL.LU.64 R18, [R1+0x878] ;  /* 0x0008780001127983 */ /* 0x000ea80000300a00 */
[----:B------:R-:W4:Y:S04]  /*33ad0*/  LDL.LU.64 R8, [R1+0x5e0] ;  /* 0x0005e00001087983 */ /* 0x000f280000300a00 */
[----:B------:R-:W3:Y:S01]  /*33ae0*/  LDL.LU.64 R10, [R1+0x5e8] ;  /* 0x0005e800010a7983 */ /* 0x000ee20000300a00 */
[----:B------:R-:W-:Y:S01]  /*33af0*/  IMAD R7, R12, 0x100, R15 ;  /* 0x000001000c077824 */ /* 0x000fe200078e020f */
[----:B------:R-:W-:-:S02]  /*33b00*/  F2FP.F16.E4M3.UNPACK_B R4, R4 ;  /* 0x00000004ff04723e */ /* 0x000fc400020006ff */
[----:B------:R-:W-:Y:S02]  /*33b10*/  F2FP.F16.E4M3.UNPACK_B R5, R5 ;  /* 0x00000005ff05723e */ /* 0x000fe400020006ff */
[----:B------:R-:W-:Y:S02]  /*33b20*/  F2FP.F16.E4M3.UNPACK_B R6, R6 ;  /* 0x00000006ff06723e */ /* 0x000fe400020006ff */
[----:B------:R-:W-:Y:S01]  /*33b30*/  F2FP.F16.E4M3.UNPACK_B R7, R7 ;  /* 0x00000007ff07723e */ /* 0x000fe200020006ff */
[----:B---3--:R-:W-:Y:S04]  /*33b40*/  STL.64 [R1+0x4268], R10 ;  /* 0x0042680a01007387 */ /* 0x008fe80000100a00 */
[----:B----4-:R0:W-:Y:S04]  /*33b50*/  STL.64 [R1+0x4260], R8 ;  /* 0x0042600801007387 */ /* 0x0101e80000100a00 */
[----:B0-----:R-:W3:Y:S04]  /*33b60*/  LDL.LU.64 R8, [R1+0x5f0] ;  /* 0x0005f00001087983 */ /* 0x001ee80000300a00 */
[----:B------:R-:W3:Y:S04]  /*33b70*/  LDL.LU.64 R10, [R1+0x5f8] ;  /* 0x0005f800010a7983 */ /* 0x000ee80000300a00 */
[----:B------:R-:W4:Y:S04]  /*33b80*/  LDL.LU.64 R24, [R1+0x7d0] ;  /* 0x0007d00001187983 */ /* 0x000f280000300a00 */
[----:B------:R-:W3:Y:S01]  /*33b90*/  LDL.LU.64 R26, [R1+0x7d8] ;  /* 0x0007d800011a7983 */ /* 0x000ee20000300a00 */
[C---:B--2---:R-:W-:Y:S03]  /*33ba0*/  HMMA.16816.F32 R16, R4.reuse, R22, R16 ;  /* 0x000000160410723c */ /* 0x044fe60000001810 */
[----:B---3--:R-:W-:Y:S04]  /*33bb0*/  STL.64 [R1+0x4248], R26 ;  /* 0x0042481a01007387 */ /* 0x008fe80000100a00 */
[----:B----4-:R0:W-:Y:S04]  /*33bc0*/  STL.64 [R1+0x4240], R24 ;  /* 0x0042401801007387 */ /* 0x0101e80000100a00 */
[----:B0-----:R-:W2:Y:S04]  /*33bd0*/  LDL.LU.64 R24, [R1+0x5d0] ;  /* 0x0005d00001187983 */ /* 0x001ea80000300a00 */
[----:B------:R-:W2:Y:S04]  /*33be0*/  LDL.LU.64 R26, [R1+0x5d8] ;  /* 0x0005d800011a7983 */ /* 0x000ea80000300a00 */
[----:B------:R-:W3:Y:S04]  /*33bf0*/  LDL.LU.64 R12, [R1+0x5c0] ;  /* 0x0005c000010c7983 */ /* 0x000ee80000300a00 */
[----:B------:R-:W3:Y:S04]  /*33c00*/  LDL.LU.64 R14, [R1+0x5c8] ;  /* 0x0005c800010e7983 */ /* 0x000ee80000300a00 */
[----:B------:R-:W-:Y:S04]  /*33c10*/  STL.64 [R1+0x610], R16 ;  /* 0x0006101001007387 */ /* 0x000fe80000100a00 */
[----:B------:R0:W-:Y:S04]  /*33c20*/  STL.64 [R1+0x618], R18 ;  /* 0x0006181201007387 */ /* 0x0001e80000100a00 */
[----:B0-----:R-:W4:Y:S04]  /*33c30*/  LDL.LU.64 R18, [R1+0x4288] ;  /* 0x0042880001127983 */ /* 0x001f280000300a00 */
[----:B------:R-:W4:Y:S02]  /*33c40*/  LDL.LU.64 R16, [R1+0x4280] ;  /* 0x0042800001107983 */ /* 0x000f240000300a00 */
[----:B----4-:R-:W-:-:S15]  /*33c50*/  HMMA.16816.F32 R16, R4, R20, R16 ;  /* 0x000000140410723c */ /* 0x010fde0000001810 */
[----:B------:R-:W-:-:S08]  /*33c60*/  NOP ;  /* 0x0000000000007918 */ /* 0x000fd00000000000 */
[----:B------:R-:W-:Y:S04]  /*33c70*/  STL.64 [R1+0x600], R16 ;  /* 0x0006001001007387 */ /* 0x000fe80000100a00 */
[----:B------:R0:W-:Y:S04]  /*33c80*/  STL.64 [R1+0x608], R18 ;  /* 0x0006081201007387 */ /* 0x0001e80000100a00 */
[----:B0-----:R-:W4:Y:S04]  /*33c90*/  LDL.LU.64 R18, [R1+0x4278] ;  /* 0x0042780001127983 */ /* 0x001f280000300a00 */
[----:B------:R-:W2:Y:S01]  /*33ca0*/  LDL.LU.64 R16, [R1+0x4270] ;  /* 0x0042700001107983 */ /* 0x000ea20000300a00 */
[----:B----4-:R-:W-:-:S15]  /*33cb0*/  HMMA.16816.F32 R8, R4, R18, R8 ;  /* 0x000000120408723c */ /* 0x010fde0000001808 */
[----:B------:R-:W-:-:S08]  /*33cc0*/  NOP ;  /* 0x0000000000007918 */ /* 0x000fd00000000000 */
[----:B------:R-:W-:Y:S04]  /*33cd0*/  STL.64 [R1+0x5f0], R8 ;  /* 0x0005f00801007387 */ /* 0x000fe80000100a00 */
[----:B------:R0:W-:Y:S04]  /*33ce0*/  STL.64 [R1+0x5f8], R10 ;  /* 0x0005f80a01007387 */ /* 0x0001e80000100a00 */
[----:B0-----:R-:W2:Y:S04]  /*33cf0*/  LDL.LU.64 R10, [R1+0x4268] ;  /* 0x00426800010a7983 */ /* 0x001ea80000300a00 */
[----:B------:R-:W2:Y:S02]  /*33d00*/  LDL.LU.64 R8, [R1+0x4260] ;  /* 0x0042600001087983 */ /* 0x000ea40000300a00 */
[----:B--2---:R-:W-:-:S15]  /*33d10*/  HMMA.16816.F32 R8, R4, R16, R8 ;  /* 0x000000100408723c */ /* 0x004fde0000001808 */
[----:B------:R-:W-:-:S08]  /*33d20*/  NOP ;  /* 0x0000000000007918 */ /* 0x000fd00000000000 */
[----:B------:R-:W-:Y:S04]  /*33d30*/  STL.64 [R1+0x5e0], R8 ;  /* 0x0005e00801007387 */ /* 0x000fe80000100a00 */
[----:B------:R0:W-:Y:S04]  /*33d40*/  STL.64 [R1+0x5e8], R10 ;  /* 0x0005e80a01007387 */ /* 0x0001e80000100a00 */
[----:B0-----:R-:W2:Y:S04]  /*33d50*/  LDL.LU.64 R10, [R1+0x4258] ;  /* 0x00425800010a7983 */ /* 0x001ea80000300a00 */
[----:B------:R-:W4:Y:S04]  /*33d60*/  LDL.LU.64 R8, [R1+0x4250] ;  /* 0x0042500001087983 */ /* 0x000f280000300a00 */
[----:B------:R0:W-:Y:S04]  /*33d70*/  STL.64 [R1+0x4210], R18 ;  /* 0x0042101201007387 */ /* 0x0001e80000100a00 */
[----:B0-----:R-:W4:Y:S04]  /*33d80*/  LDL.LU R18, [R1+0x8e4] ;  /* 0x0008e40001127983 */ /* 0x001f280000300800 */
[----:B------:R-:W4:Y:S04]  /*33d90*/  LDL.LU R19, [R1+0x8e0] ;  /* 0x0008e00001137983 */ /* 0x000f280000300800 */
[----:B------:R-:W-:Y:S01]  /*33da0*/  STL.64 [R1+0x4208], R16 ;  /* 0x0042081001007387 */ /* 0x000fe20000100a00 */
[----:B--2---:R-:W-:-:S15]  /*33db0*/  HMMA.16816.F32 R24, R4, R10, R24 ;  /* 0x0000000a0418723c */ /* 0x004fde0000001818 */
[----:B------:R-:W-:-:S08]  /*33dc0*/  NOP ;  /* 0x0000000000007918 */ /* 0x000fd00000000000 */
[----:B------:R-:W-:Y:S04]  /*33dd0*/  STL.64 [R1+0x5d0], R24 ;  /* 0x0005d01801007387 */ /* 0x000fe80000100a00 */
[----:B------:R0:W-:Y:S04]  /*33de0*/  STL.64 [R1+0x5d8], R26 ;  /* 0x0005d81a01007387 */ /* 0x0001e80000100a00 */
[----:B0-----:R-:W4:Y:S04]  /*33df0*/  LDL.LU.64 R26, [R1+0x4248] ;  /* 0x00424800011a7983 */ /* 0x001f280000300a00 */
[----:B------:R-:W4:Y:S01]  /*33e00*/  LDL.LU.64 R24, [R1+0x4240] ;  /* 0x0042400001187983 */ /* 0x000f220000300a00 */
[C---:B---3--:R-:W-:Y:S06]  /*33e10*/  HMMA.16816.F32 R12, R4.reuse, R2, R12 ;  /* 0x00000002040c723c */ /* 0x048fec000000180c */
[----:B----4-:R-:W-:-:S15]  /*33e20*/  HMMA.16816.F32 R24, R4, R8, R24 ;  /* 0x000000080418723c */ /* 0x010fde0000001818 */
[----:B------:R-:W-:-:S08]  /*33e30*/  NOP ;  /* 0x0000000000007918 */ /* 0x000fd00000000000 */
[----:B------:R-:W-:Y:S04]  /*33e40*/  STL.64 [R1+0x7e0], R24 ;  /* 0x0007e01801007387 */ /* 0x000fe80000100a00 */
[----:B------:R0:W-:Y:S04]  /*33e50*/  STL.64 [R1+0x7e8], R26 ;  /* 0x0007e81a01007387 */ /* 0x0001e80000100a00 */
[----:B0-----:R-:W2:Y:S04]  /*33e60*/  LDL.LU.64 R26, [R1+0x4238] ;  /* 0x00423800011a7983 */ /* 0x001ea80000300a00 */
[----:B------:R-:W3:Y:S04]  /*33e70*/  LDL.LU.64 R24, [R1+0x4230] ;  /* 0x0042300001187983 */ /* 0x000ee80000300a00 */
[----:B------:R-:W-:Y:S04]  /*33e80*/  STL.64 [R1+0x41f0], R10 ;  /* 0x0041f00a01007387 */ /* 0x000fe80000100a00 */
[----:B------:R0:W-:Y:S04]  /*33e90*/  STL.64 [R1+0x41e8], R8 ;  /* 0x0041e80801007387 */ /* 0x0001e80000100a00 */
[----:B0-----:R-:W3:Y:S04]  /*33ea0*/  LDL.LU.64 R8, [R1+0x5b0] ;  /* 0x0005b00001087983 */ /* 0x001ee80000300a00 */
[----:B------:R-:W3:Y:S04]  /*33eb0*/  LDL.LU.64 R10, [R1+0x5b8] ;  /* 0x0005b800010a7983 */ /* 0x000ee80000300a00 */
[----:B------:R0:W-:Y:S04]  /*33ec0*/  STL.64 [R1+0x7d0], R12 ;  /* 0x0007d00c01007387 */ /* 0x0001e80000100a00 */
[----:B------:R-:W-:Y:S04]  /*33ed0*/  STL.64 [R1+0x7d8], R14 ;  /* 0x0007d80e01007387 */ /* 0x000fe80000100a00 */
[----:B0-----:R-:W4:Y:S01]  /*33ee0*/  LDL.LU R13, [R1+0x4228] ;  /* 0x00422800010d7983 */ /* 0x001f220000300800 */
[----:B---3--:R-:W-:Y:S03]  /*33ef0*/  HMMA.16816.F32 R8, R4, R24, R8 ;  /* 0x000000180408723c */ /* 0x008fe60000001808 */
[----:B------:R-:W3:Y:S04]  /*33f00*/  LDL.LU R7, [R1+0x8e8] ;  /* 0x0008e80001077983 */ /* 0x000ee80000300800 */
[----:B--2---:R0:W-:Y:S01]  /*33f10*/  STL.64 [R1+0x41d0], R26 ;  /* 0x0041d01a01007387 */ /* 0x0041e20000100a00 */
[----:B------:R-:W-:-:S02]  /*33f20*/  IMAD R4, R29, 0x100, R28 ;  /* 0x000001001d047824 */ /* 0x000fc400078e021c */
[----:B----4-:R-:W-:-:S13]  /*33f30*/  IMAD R5, R0, 0x100, R13 ;  /* 0x0000010000057824 */ /* 0x010fda00078e020d */
[----:B------:R-:W-:Y:S04]  /*33f40*/  STL.64 [R1+0x5c0], R8 ;  /* 0x0005c00801007387 */ /* 0x000fe80000100a00 */
[----:B------:R-:W-:Y:S04]  /*33f50*/  STL.64 [R1+0x5c8], R10 ;  /* 0x0005c80a01007387 */ /* 0x000fe80000100a00 */
[----:B0-----:R-:W3:Y:S04]  /*33f60*/  LDL.LU R27, [R1+0x8ec] ;  /* 0x0008ec00011b7983 */ /* 0x001ee80000300800 */
[----:B------:R-:W-:Y:S04]  /*33f70*/  STL.64 [R1+0x41c8], R24 ;  /* 0x0041c81801007387 */ /* 0x000fe80000100a00 */
[----:B------:R-:W2:Y:S04]  /*33f80*/  LDL.LU R14, [R1+0x8f0] ;  /* 0x0008f000010e7983 */ /* 0x000ea80000300800 */
[----:B------:R-:W2:Y:S04]  /*33f90*/  LDL.LU R15, [R1+0x8fc] ;  /* 0x0008fc00010f7983 */ /* 0x000ea80000300800 */
[----:B------:R-:W4:Y:S04]  /*33fa0*/  LDL.LU R12, [R1+0x8f8] ;  /* 0x0008f800010c7983 */ /* 0x000f280000300800 */
[----:B------:R-:W3:Y:S04]  /*33fb0*/  LDL.LU R28, [R1+0x904] ;  /* 0x00090400011c7983 */ /* 0x000ee80000300800 */
[----:B------:R-:W3:Y:S04]  /*33fc0*/  LDL.LU R29, [R1+0x900] ;  /* 0x00090000011d7983 */ /* 0x000ee80000300800 */
[----:B------:R-:W4:Y:S01]  /*33fd0*/  LDL.LU R13, [R1+0x90c] ;  /* 0x00090c00010d7983 */ /* 0x000f220000300800 */
[----:B------:R-:W-:-:S03]  /*33fe0*/  IMAD R6, R19, 0x100, R18 ;  /* 0x0000010013067824 */ /* 0x000fc600078e0212 */
[----:B--2---:R-:W-:Y:S04]  /*33ff0*/  STL.64 [R1+0x41c0], R14 ;  /* 0x0041c00e01007387 */ /* 0x004fe80000100a00 */
[----:B----4-:R-:W-:Y:S04]  /*34000*/  STL.64 [R1+0x41b8], R12 ;  /* 0x0041b80c01007387 */ /* 0x010fe80000100a00 */
[----:B------:R-:W2:Y:S04]  /*34010*/  LDL.LU R0, [R1+0x908] ;  /* 0x0009080001007983 */ /* 0x000ea80000300800 */
[----:B------:R-:W4:Y:S04]  /*34020*/  LDL.LU.64 R16, [R1+0x5a0] ;  /* 0x0005a00001107983 */ /* 0x000f280000300a00 */
[----:B------:R-:W3:Y:S04]  /*34030*/  LDL.LU.64 R18, [R1+0x5a8] ;  /* 0x0005a80001127983 */ /* 0x000ee80000300a00 */
[----:B---3--:R-:W-:Y:S04]  /*34040*/  STL.64 [R1+0x4220], R18 ;  /* 0x0042201201007387 */ /* 0x008fe80000100a00 */
[----:B----4-:R0:W-:Y:S04]  /*34050*/  STL.64 [R1+0x4218], R16 ;  /* 0x0042181001007387 */ /* 0x0101e80000100a00 */
[----:B0-----:R-:W3:Y:S04]  /*34060*/  LDL.LU.64 R16, [R1+0x7c0] ;  /* 0x0007c00001107983 */ /* 0x001ee80000300a00 */
[----:B------:R-:W3:Y:S04]  /*34070*/  LDL.LU.64 R18, [R1+0x7c8] ;  /* 0x0007c80001127983 */ /* 0x000ee80000300a00 */
[----:B------:R-:W4:Y:S04]  /*34080*/  LDL.LU.64 R8, [R1+0x580] ;  /* 0x0005800001087983 */ /* 0x000f280000300a00 */
[----:B------:R-:W2:Y:S01]  /*34090*/  LDL.LU.64 R10, [R1+0x588] ;  /* 0x00058800010a7983 */ /* 0x000ea20000300a00 */
[----:B------:R-:W-:Y:S01]  /*340a0*/  IMAD R7, R7, 0x100, R27 ;  /* 0x0000010007077824 */ /* 0x000fe200078e021b */
[----:B------:R-:W-:-:S02]  /*340b0*/  F2FP.F16.E4M3.UNPACK_B R4, R4 ;  /* 0x00000004ff04723e */ /* 0x000fc400020006ff */
[----:B------:R-:W-:Y:S02]  /*340c0*/  F2FP.F16.E4M3.UNPACK_B R5, R5 ;  /* 0x00000005ff05723e */ /* 0x000fe400020006ff */
[----:B------:R-:W-:Y:S02]  /*340d0*/  F2FP.F16.E4M3.UNPACK_B R6, R6 ;  /* 0x00000006ff06723e */ /* 0x000fe400020006ff */
[----:B------:R-:W-:Y:S01]  /*340e0*/  F2FP.F16.E4M3.UNPACK_B R7, R7 ;  /* 0x00000007ff07723e */ /* 0x000fe200020006ff */
[----:B--2---:R-:W-:Y:S04]  /*340f0*/  STL.64 [R1+0x4200], R10 ;  /* 0x0042000a01007387 */ /* 0x004fe80000100a00 */
[----:B----4-:R0:W-:Y:S04]  /*34100*/  STL.64 [R1+0x41f8], R8 ;  /* 0x0041f80801007387 */ /* 0x0101e80000100a00 */
[----:B0-----:R-:W2:Y:S04]  /*34110*/  LDL.LU.64 R8, [R1+0x590] ;  /* 0x0005900001087983 */ /* 0x001ea80000300a00 */
[----:B------:R-:W2:Y:S04]  /*34120*/  LDL.LU.64 R10, [R1+0x598] ;  /* 0x00059800010a7983 */ /* 0x000ea80000300a00 */
[----:B------:R-:W4:Y:S04]  /*34130*/  LDL.LU.64 R24, [R1+0x560] ;  /* 0x0005600001187983 */ /* 0x000f280000300a00 */
[----:B------:R-:W2:Y:S01]  /*34140*/  LDL.LU.64 R26, [R1+0x568] ;  /* 0x00056800011a7983 */ /* 0x000ea20000300a00 */
[C---:B---3--:R-:W-:Y:S03]  /*34150*/  HMMA.16816.F32 R16, R4.reuse, R22, R16 ;  /* 0x000000160410723c */ /* 0x048fe60000001810 */
[----:B--2---:R-:W-:Y:S04]  /*34160*/  STL.64 [R1+0x41e0], R26 ;  /* 0x0041e01a01007387 */ /* 0x004fe80000100a00 */
        /* <DEDUP_REMOVED lines=27> */
[----:B------:R-:W-:Y:S04]  /*34320*/  STL.64 [R1+0x41a0], R18 ;  /* 0x0041a01201007387 */ /* 0x000fe80000100a00 */
[----:B------:R0:W-:Y:S04]  /*34330*/  STL.64 [R1+0x4198], R16 ;  /* 0x0041981001007387 */ /* 0x0001e80000100a00 */
[----:B0-----:R-:W4:Y:S04]  /*34340*/  LDL.LU.64 R16, [R1+0x7b0] ;  /* 0x0007b00001107983 */ /* 0x001f280000300a00 */
[----:B------:R-:W4:Y:S01]  /*34350*/  LDL.LU.64 R18, [R1+0x7b8] ;  /* 0x0007b80001127983 */ /* 0x000f220000300a00 */
[----:B--2---:R-:W-:-:S15]  /*34360*/  HMMA.16816.F32 R24, R4, R10, R24 ;  /* 0x0000000a0418723c */ /* 0x004fde0000001818 */
[----:B------:R-:W-:-:S08]  /*34370*/  NOP ;  /* 0x0000000000007918 */ /* 0x000fd00000000000 */
[----:B------:R-:W-:Y:S04]  /*34380*/  STL.64 [R1+0x570], R24 ;  /* 0x0005701801007387 */ /* 0x000fe80000100a00 */
[----:B------:R0:W-:Y:S04]  /*34390*/  STL.64 [R1+0x578], R26 ;  /* 0x0005781a01007387 */ /* 0x0001e80000100a00 */
[----:B0-----:R-:W2:Y:S04]  /*343a0*/  LDL.LU.64 R26, [R1+0x41e0] ;  /* 0x0041e000011a7983 */ /* 0x001ea80000300a00 */
[----:B------:R-:W2:Y:S01]  /*343b0*/  LDL.LU.64 R24, [R1+0x41d8] ;  /* 0x0041d80001187983 */ /* 0x000ea20000300a00 */
[----:B----4-:R-:W-:Y:S03]  /*343c0*/  HMMA.16816.F32 R16, R4, R8, R16 ;  /* 0x000000080410723c */ /* 0x010fe60000001810 */
[----:B------:R-:W-:Y:S04]  /*343d0*/  STL.64 [R1+0x41b0], R10 ;  /* 0x0041b00a01007387 */ /* 0x000fe80000100a00 */
[----:B------:R0:W-:-:S15]  /*343e0*/  STL.64 [R1+0x41a8], R8 ;  /* 0x0041a80801007387 */ /* 0x0001de0000100a00 */
[----:B------:R-:W-:-:S01]  /*343f0*/  NOP ;  /* 0x0000000000007918 */ /* 0x000fc20000000000 */
[----:B------:R1:W-:Y:S04]  /*34400*/  STL.64 [R1+0x7c0], R16 ;  /* 0x0007c01001007387 */ /* 0x0003e80000100a00 */
[----:B------:R4:W-:Y:S04]  /*34410*/  STL.64 [R1+0x7c8], R18 ;  /* 0x0007c81201007387 */ /* 0x0009e80000100a00 */
[----:B0-----:R-:W3:Y:S04]  /*34420*/  LDL.LU.64 R8, [R1+0x7a0] ;  /* 0x0007a00001087983 */ /* 0x001ee80000300a00 */
[----:B------:R-:W3:Y:S04]  /*34430*/  LDL.LU.64 R10, [R1+0x7a8] ;  /* 0x0007a800010a7983 */ /* 0x000ee80000300a00 */
[----:B-1----:R-:W3:Y:S04]  /*34440*/  LDL.LU.64 R16, [R1+0x540] ;  /* 0x0005400001107983 */ /* 0x002ee80000300a00 */
[----:B----4-:R-:W4:Y:S01]  /*34450*/  LDL.LU.64 R18, [R1+0x548] ;  /* 0x0005480001127983 */ /* 0x010f220000300a00 */
[----:B--2---:R-:W-:-:S15]  /*34460*/  HMMA.16816.F32 R24, R4, R2, R24 ;  /* 0x000000020418723c */ /* 0x004fde0000001818 */
[----:B------:R-:W-:-:S08]  /*34470*/  NOP ;  /* 0x0000000000007918 */ /* 0x000fd00000000000 */
[----:B------:R-:W-:Y:S04]  /*34480*/  STL.64 [R1+0x7b0], R24 ;  /* 0x0007b01801007387 */ /* 0x000fe80000100a00 */
[----:B------:R0:W-:Y:S04]  /*34490*/  STL.64 [R1+0x7b8], R26 ;  /* 0x0007b81a01007387 */ /* 0x0001e80000100a00 */
[----:B0-----:R-:W2:Y:S04]  /*344a0*/  LDL.LU.64 R26, [R1+0x41d0] ;  /* 0x0041d000011a7983 */ /* 0x001ea80000300a00 */
[----:B------:R-:W3:Y:S02]  /*344b0*/  LDL.LU.64 R24, [R1+0x41c8] ;  /* 0x0041c80001187983 */ /* 0x000ee40000300a00 */
[----:B---3--:R-:W-:Y:S02]  /*344c0*/  HMMA.16816.F32 R4, R4, R24, R12 ;  /* 0x000000180404723c */ /* 0x008fe4000000180c */
[----:B------:R-:W3:Y:S04]  /*344d0*/  LDL.LU.64 R14, [R1+0x41c0] ;  /* 0x0041c000010e7983 */ /* 0x000ee80000300a00 */
[----:B------:R-:W3:-:S15]  /*344e0*/  LDL.LU.64 R12, [R1+0x41b8] ;  /* 0x0041b800010c7983 */ /* 0x000ede0000300a00 */
[----:B------:R-:W-:-:S02]  /*344f0*/  NOP ;  /* 0x0000000000007918 */ /* 0x000fc40000000000 */
[----:B------:R-:W-:Y:S04]  /*34500*/  STL.64 [R1+0x560], R4 ;  /* 0x0005600401007387 */ /* 0x000fe80000100a00 */
[----:B------:R0:W-:Y:S04]  /*34510*/  STL.64 [R1+0x568], R6 ;  /* 0x0005680601007387 */ /* 0x0001e80000100a00 */
[----:B0-----:R-:W4:Y:S01]  /*34520*/  LDL.LU R7, [R1+0x8f4] ;  /* 0x0008f40001077983 */ /* 0x001f220000300800 */
[----:B------:R-:W-:-:S05]  /*34530*/  IMAD R6, R29, 0x100, R28 ;  /* 0x000001001d067824 */ /* 0x000fca00078e021c */
[----:B------:R-:W-:Y:S01]  /*34540*/  F2FP.F16.E4M3.UNPACK_B R6, R6 ;  /* 0x00000006ff06723e */ /* 0x000fe200020006ff */
[----:B--2---:R-:W-:Y:S04]  /*34550*/  STL.64 [R1+0x4170], R26 ;  /* 0x0041701a01007387 */ /* 0x004fe80000100a00 */
[----:B------:R0:W-:Y:S04]  /*34560*/  STL.64 [R1+0x4168], R24 ;  /* 0x0041681801007387 */ /* 0x0001e80000100a00 */
[----:B0-----:R-:W2:Y:S04]  /*34570*/  LDL.LU.64 R24, [R1+0x520] ;  /* 0x0005200001187983 */ /* 0x001ea80000300a00 */
[----:B------:R-:W2:Y:S01]  /*34580*/  LDL.LU.64 R26, [R1+0x528] ;  /* 0x00052800011a7983 */ /* 0x000ea20000300a00 */
[----:B---3--:R-:W-:-:S05]  /*34590*/  IMAD R5, R12, 0x100, R15 ;  /* 0x000001000c057824 */ /* 0x008fca00078e020f */
[----:B------:R-:W-:Y:S01]  /*345a0*/  F2FP.F16.E4M3.UNPACK_B R5, R5 ;  /* 0x00000005ff05723e */ /* 0x000fe200020006ff */
[----:B----4-:R-:W-:Y:S02]  /*345b0*/  IMAD R4, R14, 0x100, R7 ;  /* 0x000001000e047824 */ /* 0x010fe400078e0207 */
[----:B------:R-:W-:Y:S01]  /*345c0*/  IMAD R7, R0, 0x100, R13 ;  /* 0x0000010000077824 */ /* 0x000fe200078e020d */
[----:B------:R-:W3:Y:S02]  /*345d0*/  LDL.LU R14, [R1+0x920] ;  /* 0x00092000010e7983 */ /* 0x000ee40000300800 */
[----:B------:R-:W-:Y:S02]  /*345e0*/  F2FP.F16.E4M3.UNPACK_B R4, R4 ;  /* 0x00000004ff04723e */ /* 0x000fe400020006ff */
[----:B------:R-:W-:-:S07]  /*345f0*/  F2FP.F16.E4M3.UNPACK_B R7, R7 ;  /* 0x00000007ff07723e */ /* 0x000fce00020006ff */
[C---:B------:R-:W-:Y:S06]  /*34600*/  HMMA.16816.F32 R8, R4.reuse, R22, R8 ;  /* 0x000000160408723c */ /* 0x040fec0000001808 */
[----:B------:R-:W-:-:S15]  /*34610*/  HMMA.16816.F32 R16, R4, R20, R16 ;  /* 0x000000140410723c */ /* 0x000fde0000001810 */
[----:B------:R-:W-:-:S02]  /*34620*/  NOP ;  /* 0x0000000000007918 */ /* 0x000fc40000000000 */
[----:B------:R-:W-:Y:S04]  /*34630*/  STL.64 [R1+0x550], R8 ;  /* 0x0005500801007387 */ /* 0x000fe80000100a00 */
[----:B------:R0:W-:Y:S04]  /*34640*/  STL.64 [R1+0x558], R10 ;  /* 0x0005580a01007387 */ /* 0x0001e80000100a00 */
[----:B0-----:R-:W4:Y:S04]  /*34650*/  LDL.LU.64 R10, [R1+0x41b0] ;  /* 0x0041b000010a7983 */ /* 0x001f280000300a00 */
[----:B------:R-:W3:Y:S04]  /*34660*/  LDL.LU.64 R8, [R1+0x41a8] ;  /* 0x0041a80001087983 */ /* 0x000ee80000300a00 */
[----:B------:R-:W-:Y:S04]  /*34670*/  STL.64 [R1+0x540], R16 ;  /* 0x0005401001007387 */ /* 0x000fe80000100a00 */
[----:B------:R0:W-:Y:S04]  /*34680*/  STL.64 [R1+0x548], R18 ;  /* 0x0005481201007387 */ /* 0x0001e80000100a00 */
[----:B0-----:R-:W2:Y:S04]  /*34690*/  LDL.LU.64 R18, [R1+0x41a0] ;  /* 0x0041a00001127983 */ /* 0x001ea80000300a00 */
[----:B------:R-:W4:Y:S04]  /*346a0*/  LDL.LU.64 R16, [R1+0x4198] ;  /* 0x0041980001107983 */ /* 0x000f280000300a00 */
[----:B------:R-:W-:Y:S04]  /*346b0*/  STL.64 [R1+0x4180], R22 ;  /* 0x0041801601007387 */ /* 0x000fe80000100a00 */
[----:B------:R0:W-:Y:S04]  /*346c0*/  STL.64 [R1+0x4178], R20 ;  /* 0x0041781401007387 */ /* 0x0001e80000100a00 */
[----:B0-----:R-:W2:Y:S04]  /*346d0*/  LDL.LU.64 R20, [R1+0x530] ;  /* 0x0005300001147983 */ /* 0x001ea80000300a00 */
[----:B------:R-:W2:Y:S02]  /*346e0*/  LDL.LU.64 R22, [R1+0x538] ;  /* 0x0005380001167983 */ /* 0x000ea40000300a00 */
[----:B--2---:R-:W-:-:S15]  /*346f0*/  HMMA.16816.F32 R20, R4, R18, R20 ;  /* 0x000000120414723c */ /* 0x004fde0000001814 */
[----:B------:R-:W-:-:S08]  /*34700*/  NOP ;  /* 0x0000000000007918 */ /* 0x000fd00000000000 */
[----:B------:R0:W-:Y:S04]  /*34710*/  STL.64 [R1+0x530], R20 ;  /* 0x0005301401007387 */ /* 0x0001e80000100a00 */
[----:B------:R1:W-:Y:S04]  /*34720*/  STL.64 [R1+0x538], R22 ;  /* 0x0005381601007387 */ /* 0x0003e80000100a00 */
[----:B0-----:R-:W2:Y:S04]  /*34730*/  LDL.LU.64 R20, [R1+0x790] ;  /* 0x0007900001147983 */ /* 0x001ea80000300a00 */
[----:B-1----:R-:W3:Y:S01]  /*34740*/  LDL.LU.64 R22, [R1+0x798] ;  /* 0x0007980001167983 */ /* 0x002ee20000300a00 */
[----:B----4-:R-:W-:-:S15]  /*34750*/  HMMA.16816.F32 R24, R4, R16, R24 ;  /* 0x000000100418723c */ /* 0x010fde0000001818 */
[----:B------:R-:W-:-:S08]  /*34760*/  NOP ;  /* 0x0000000000007918 */ /* 0x000fd00000000000 */
[----:B------:R-:W-:Y:S04]  /*34770*/  STL.64 [R1+0x520], R24 ;  /* 0x0005201801007387 */ /* 0x000fe80000100a00 */
[----:B------:R-:W-:Y:S04]  /*34780*/  STL.64 [R1+0x528], R26 ;  /* 0x0005281a01007387 */ /* 0x000fe80000100a00 */
[----:B---3--:R-:W-:Y:S04]  /*34790*/  STL.64 [R1+0x4190], R22 ;  /* 0x0041901601007387 */ /* 0x008fe80000100a00 */
[----:B--2---:R0:W-:Y:S04]  /*347a0*/  STL.64 [R1+0x4188], R20 ;  /* 0x0041881401007387 */ /* 0x0041e80000100a00 */
[----:B0-----:R-:W2:Y:S04]  /*347b0*/  LDL.LU.64 R20, [R1+0x510] ;  /* 0x0005100001147983 */ /* 0x001ea80000300a00 */
[----:B------:R-:W2:Y:S04]  /*347c0*/  LDL.LU.64 R22, [R1+0x518] ;  /* 0x0005180001167983 */ /* 0x000ea80000300a00 */
[----:B------:R-:W3:Y:S04]  /*347d0*/  LDL.LU.64 R24, [R1+0x500] ;  /* 0x0005000001187983 */ /* 0x000ee80000300a00 */
[----:B------:R-:W3:Y:S04]  /*347e0*/  LDL.LU.64 R26, [R1+0x508] ;  /* 0x00050800011a7983 */ /* 0x000ee80000300a00 */
[----:B------:R-:W4:Y:S04]  /*347f0*/  LDL.LU R15, [R1+0x92c] ;  /* 0x00092c00010f7983 */ /* 0x000f280000300800 */
[----:B------:R-:W4:Y:S04]  /*34800*/  LDL.LU R12, [R1+0x928] ;  /* 0x00092800010c7983 */ /* 0x000f280000300800 */
[----:B------:R0:W-:Y:S04]  /*34810*/  STL.64 [R1+0x4150], R18 ;  /* 0x0041501201007387 */ /* 0x0001e80000100a00 */
[----:B0-----:R-:W4:Y:S04]  /*34820*/  LDL.LU R18, [R1+0x918] ;  /* 0x0009180001127983 */ /* 0x001f280000300800 */
[----:B------:R-:W4:Y:S04]  /*34830*/  LDL.LU R19, [R1+0x924] ;  /* 0x0009240001137983 */ /* 0x000f280000300800 */
[----:B------:R0:W-:Y:S04]  /*34840*/  STL.64 [R1+0x4148], R16 ;  /* 0x0041481001007387 */ /* 0x0001e80000100a00 */
[----:B0-----:R-:W4:Y:S04]  /*34850*/  LDL.LU R16, [R1+0x910] ;  /* 0x0009100001107983 */ /* 0x001f280000300800 */
[----:B------:R-:W4:Y:S04]  /*34860*/  LDL.LU R17, [R1+0x91c] ;  /* 0x00091c0001117983 */ /* 0x000f280000300800 */
[----:B------:R-:W4:Y:S04]  /*34870*/  LDL.LU R28, [R1+0x934] ;  /* 0x00093400011c7983 */ /* 0x000f280000300800 */
[----:B------:R-:W4:Y:S04]  /*34880*/  LDL.LU R29, [R1+0x930] ;  /* 0x00093000011d7983 */ /* 0x000f280000300800 */
[----:B------:R-:W3:Y:S01]  /*34890*/  LDL.LU R13, [R1+0x93c] ;  /* 0x00093c00010d7983 */ /* 0x000ee20000300800 */
[----:B--2---:R-:W-:Y:S03]  /*348a0*/  HMMA.16816.F32 R20, R4, R10, R20 ;  /* 0x0000000a0414723c */ /* 0x004fe60000001814 */
[----:B---3--:R0:W-:Y:S04]  /*348b0*/  STL [R1+0x4100], R13 ;  /* 0x0041000d01007387 */ /* 0x0081e80000100800 */
[----:B0-----:R-:W4:Y:S04]  /*348c0*/  LDL.LU R13, [R1+0x914] ;  /* 0x00091400010d7983 */ /* 0x001f280000300800 */
[----:B------:R-:W2:-:S12]  /*348d0*/  LDL.LU R0, [R1+0x938] ;  /* 0x0009380001007983 */ /* 0x000e980000300800 */
[----:B------:R-:W-:Y:S04]  /*348e0*/  STL.64 [R1+0x510], R20 ;  /* 0x0005101401007387 */ /* 0x000fe80000100a00 */
[----:B------:R0:W-:Y:S04]  /*348f0*/  STL.64 [R1+0x518], R22 ;  /* 0x0005181601007387 */ /* 0x0001e80000100a00 */
[----:B0-----:R-:W3:Y:S04]  /*34900*/  LDL.LU.64 R22, [R1+0x4190] ;  /* 0x0041900001167983 */ /* 0x001ee80000300a00 */
[----:B------:R-:W3:Y:S01]  /*34910*/  LDL.LU.64 R20, [R1+0x4188] ;  /* 0x0041880001147983 */ /* 0x000ee20000300a00 */
[C---:B------:R-:W-:Y:S06]  /*34920*/  HMMA.16816.F32 R24, R4.reuse, R2, R24 ;  /* 0x000000020418723c */ /* 0x040fec0000001818 */
[----:B---3--:R-:W-:-:S15]  /*34930*/  HMMA.16816.F32 R20, R4, R8, R20 ;  /* 0x000000080414723c */ /* 0x008fde0000001814 */
[----:B------:R-:W-:-:S08]  /*34940*/  NOP ;  /* 0x0000000000007918 */ /* 0x000fd00000000000 */
[----:B------:R-:W-:Y:S04]  /*34950*/  STL.64 [R1+0x7a0], R20 ;  /* 0x0007a01401007387 */ /* 0x000fe80000100a00 */
[----:B------:R0:W-:Y:S04]  /*34960*/  STL.64 [R1+0x7a8], R22 ;  /* 0x0007a81601007387 */ /* 0x0001e80000100a00 */
[----:B0-----:R-:W3:Y:S04]  /*34970*/  LDL.LU.64 R22, [R1+0x4180] ;  /* 0x0041800001167983 */ /* 0x001ee80000300a00 */
[----:B------:R-:W2:Y:S04]  /*34980*/  LDL.LU.64 R20, [R1+0x4178] ;  /* 0x0041780001147983 */ /* 0x000ea80000300a00 */
[----:B------:R-:W-:Y:S04]  /*34990*/  STL.64 [R1+0x4130], R10 ;  /* 0x0041300a01007387 */ /* 0x000fe80000100a00 */
[----:B------:R0:W-:Y:S04]  /*349a0*/  STL.64 [R1+0x4128], R8 ;  /* 0x0041280801007387 */ /* 0x0001e80000100a00 */
[----:B0-----:R-:W4:Y:S04]  /*349b0*/  LDL.LU.64 R8, [R1+0x4f0] ;  /* 0x0004f00001087983 */ /* 0x001f280000300a00 */
[----:B------:R-:W4:Y:S04]  /*349c0*/  LDL.LU.64 R10, [R1+0x4f8] ;  /* 0x0004f800010a7983 */ /* 0x000f280000300a00 */
[----:B------:R-:W-:Y:S04]  /*349d0*/  STL.64 [R1+0x790], R24 ;  /* 0x0007901801007387 */ /* 0x000fe80000100a00 */
[----:B------:R0:W-:Y:S04]  /*349e0*/  STL.64 [R1+0x798], R26 ;  /* 0x0007981a01007387 */ /* 0x0001e80000100a00 */
[----:B0-----:R-:W3:Y:S04]  /*349f0*/  LDL.LU.64 R26, [R1+0x4170] ;  /* 0x00417000011a7983 */ /* 0x001ee80000300a00 */
[----:B------:R-:W4:Y:S02]  /*34a00*/  LDL.LU.64 R24, [R1+0x4168] ;  /* 0x0041680001187983 */ /* 0x000f240000300a00 */
[----:B----4-:R-:W-:Y:S02]  /*34a10*/  HMMA.16816.F32 R4, R4, R24, R8 ;  /* 0x000000180404723c */ /* 0x010fe40000001808 */
[----:B---3--:R-:W-:Y:S04]  /*34a20*/  STL.64 [R1+0x4110], R26 ;  /* 0x0041101a01007387 */ /* 0x008fe80000100a00 */
[----:B------:R-:W-:-:S15]  /*34a30*/  STL.64 [R1+0x4108], R24 ;  /* 0x0041081801007387 */ /* 0x000fde0000100a00 */
[----:B------:R-:W-:-:S02]  /*34a40*/  NOP ;  /* 0x0000000000007918 */ /* 0x000fc40000000000 */
[----:B------:R0:W-:Y:S04]  /*34a50*/  STL.64 [R1+0x500], R4 ;  /* 0x0005000401007387 */ /* 0x0001e80000100a00 */
[----:B------:R1:W-:Y:S01]  /*34a60*/  STL.64 [R1+0x508], R6 ;  /* 0x0005080601007387 */ /* 0x0003e20000100a00 */
[----:B0-----:R-:W-:Y:S02]  /*34a70*/  IMAD R4, R16, 0x100, R13 ;  /* 0x0000010010047824 */ /* 0x001fe400078e020d */
[----:B------:R-:W-:Y:S02]  /*34a80*/  IMAD R5, R18, 0x100, R17 ;  /* 0x0000010012057824 */ /* 0x000fe400078e0211 */
[----:B-1----:R-:W-:Y:S01]  /*34a90*/  IMAD R6, R14, 0x100, R19 ;  /* 0x000001000e067824 */ /* 0x002fe200078e0213 */
[----:B------:R-:W3:Y:S04]  /*34aa0*/  LDL.LU.64 R16, [R1+0x4e0] ;  /* 0x0004e00001107983 */ /* 0x000ee80000300a00 */
[----:B------:R-:W4:Y:S04]  /*34ab0*/  LDL.LU.64 R18, [R1+0x4e8] ;  /* 0x0004e80001127983 */ /* 0x000f280000300a00 */
[----:B----4-:R-:W-:Y:S04]  /*34ac0*/  STL.64 [R1+0x4160], R18 ;  /* 0x0041601201007387 */ /* 0x010fe80000100a00 */
[----:B---3--:R0:W-:Y:S04]  /*34ad0*/  STL.64 [R1+0x4158], R16 ;  /* 0x0041581001007387 */ /* 0x0081e80000100a00 */
        /* <DEDUP_REMOVED lines=66> */
[----:B------:R1:W-:Y:S04]  /*34f00*/  STL.64 [R1+0x778], R14 ;  /* 0x0007780e01007387 */ /* 0x0003e80000100a00 */
[----:B0-----:R-:W4:Y:S01]  /*34f10*/  LDL.LU R13, [R1+0x4100] ;  /* 0x00410000010d7983 */ /* 0x001f220000300800 */
[----:B---3--:R-:W-:Y:S03]  /*34f20*/  HMMA.16816.F32 R8, R4, R24, R8 ;  /* 0x000000180408723c */ /* 0x008fe60000001808 */
[----:B------:R-:W3:Y:S04]  /*34f30*/  LDL.LU R7, [R1+0x948] ;  /* 0x0009480001077983 */ /* 0x000ee80000300800 */
[----:B--2---:R-:W-:Y:S01]  /*34f40*/  STL.64 [R1+0x40a8], R26 ;  /* 0x0040a81a01007387 */ /* 0x004fe20000100a00 */
[----:B------:R-:W-:-:S02]  /*34f50*/  IMAD R4, R29, 0x100, R28 ;  /* 0x000001001d047824 */ /* 0x000fc400078e021c */
[----:B----4-:R-:W-:-:S13]  /*34f60*/  IMAD R5, R0, 0x100, R13 ;  /* 0x0000010000057824 */ /* 0x010fda00078e020d */
[----:B------:R-:W-:Y:S04]  /*34f70*/  STL.64 [R1+0x4a0], R8 ;  /* 0x0004a00801007387 */ /* 0x000fe80000100a00 */
[----:B------:R-:W-:Y:S04]  /*34f80*/  STL.64 [R1+0x4a8], R10 ;  /* 0x0004a80a01007387 */ /* 0x000fe80000100a00 */
[----:B------:R-:W-:Y:S04]  /*34f90*/  STL.64 [R1+0x40a0], R24 ;  /* 0x0040a01801007387 */ /* 0x000fe80000100a00 */
[----:B-1----:R-:W2:Y:S04]  /*34fa0*/  LDL.LU R14, [R1+0x950] ;  /* 0x00095000010e7983 */ /* 0x002ea80000300800 */
[----:B------:R-:W2:Y:S04]  /*34fb0*/  LDL.LU R15, [R1+0x95c] ;  /* 0x00095c00010f7983 */ /* 0x000ea80000300800 */
[----:B------:R-:W4:Y:S04]  /*34fc0*/  LDL.LU R12, [R1+0x958] ;  /* 0x00095800010c7983 */ /* 0x000f280000300800 */
[----:B------:R-:W3:Y:S04]  /*34fd0*/  LDL.LU R28, [R1+0x964] ;  /* 0x00096400011c7983 */ /* 0x000ee80000300800 */
[----:B------:R-:W4:Y:S01]  /*34fe0*/  LDL.LU R13, [R1+0x960] ;  /* 0x00096000010d7983 */ /* 0x000f220000300800 */
[----:B------:R-:W-:-:S03]  /*34ff0*/  IMAD R6, R19, 0x100, R18 ;  /* 0x0000010013067824 */ /* 0x000fc600078e0212 */
[----:B--2---:R0:W-:Y:S04]  /*35000*/  STL.64 [R1+0x4098], R14 ;  /* 0x0040980e01007387 */ /* 0x0041e80000100a00 */
[----:B0-----:R-:W3:Y:S04]  /*35010*/  LDL.LU R15, [R1+0x94c] ;  /* 0x00094c00010f7983 */ /* 0x001ee80000300800 */
[----:B----4-:R-:W-:Y:S04]  /*35020*/  STL.64 [R1+0x4090], R12 ;  /* 0x0040900c01007387 */ /* 0x010fe80000100a00 */
[----:B------:R-:W2:Y:S04]  /*35030*/  LDL.LU R29, [R1+0x96c] ;  /* 0x00096c00011d7983 */ /* 0x000ea80000300800 */
        /* <DEDUP_REMOVED lines=51> */
[----:B0-----:R-:W3:Y:S04]  /*35370*/  LDL.LU.64 R16, [R1+0x440] ;  /* 0x0004400001107983 */ /* 0x001ee80000300a00 */
[----:B------:R-:W3:Y:S01]  /*35380*/  LDL.LU.64 R18, [R1+0x448] ;  /* 0x0004480001127983 */ /* 0x000ee20000300a00 */
[----:B--2---:R-:W-:-:S15]  /*35390*/  HMMA.16816.F32 R24, R4, R10, R24 ;  /* 0x0000000a0418723c */ /* 0x004fde0000001818 */
[----:B------:R-:W-:-:S08]  /*353a0*/  NOP ;  /* 0x0000000000007918 */ /* 0x000fd00000000000 */
        /* <DEDUP_REMOVED lines=8> */
[----:B0-----:R-:W2:Y:S04]  /*35430*/  LDL.LU.64 R26, [R1+0x40a8] ;  /* 0x0040a800011a7983 */ /* 0x001ea80000300a00 */
[----:B------:R-:W4:Y:S01]  /*35440*/  LDL.LU.64 R24, [R1+0x40a0] ;  /* 0x0040a00001187983 */ /* 0x000f220000300a00 */
[C---:B---3--:R-:W-:Y:S03]  /*35450*/  HMMA.16816.F32 R16, R4.reuse, R2, R16 ;  /* 0x000000020410723c */ /* 0x048fe60000001810 */
[----:B------:R-:W-:Y:S04]  /*35460*/  STL.64 [R1+0x4088], R10 ;  /* 0x0040880a01007387 */ /* 0x000fe80000100a00 */
[----:B------:R0:W-:Y:S04]  /*35470*/  STL.64 [R1+0x4080], R8 ;  /* 0x0040800801007387 */ /* 0x0001e80000100a00 */
[----:B0-----:R-:W3:Y:S04]  /*35480*/  LDL.LU.64 R8, [R1+0x740] ;  /* 0x0007400001087983 */ /* 0x001ee80000300a00 */
[----:B------:R-:W3:Y:S08]  /*35490*/  LDL.LU.64 R10, [R1+0x748] ;  /* 0x00074800010a7983 */ /* 0x000ef00000300a00 */
[----:B------:R0:W-:Y:S04]  /*354a0*/  STL.64 [R1+0x750], R16 ;  /* 0x0007501001007387 */ /* 0x0001e80000100a00 */
[----:B------:R1:W-:Y:S04]  /*354b0*/  STL.64 [R1+0x758], R18 ;  /* 0x0007581201007387 */ /* 0x0003e80000100a00 */
[----:B0-----:R-:W3:Y:S04]  /*354c0*/  LDL.LU.64 R16, [R1+0x420] ;  /* 0x0004200001107983 */ /* 0x001ee80000300a00 */
[----:B-1----:R-:W3:Y:S01]  /*354d0*/  LDL.LU.64 R18, [R1+0x428] ;  /* 0x0004280001127983 */ /* 0x002ee20000300a00 */
[----:B----4-:R-:W-:Y:S03]  /*354e0*/  HMMA.16816.F32 R4, R4, R24, R12 ;  /* 0x000000180404723c */ /* 0x010fe6000000180c */
[----:B------:R-:W4:Y:S04]  /*354f0*/  LDL.LU.64 R14, [R1+0x4098] ;  /* 0x00409800010e7983 */ /* 0x000f280000300a00 */
[----:B------:R-:W4:-:S15]  /*35500*/  LDL.LU.64 R12, [R1+0x4090] ;  /* 0x00409000010c7983 */ /* 0x000f1e0000300a00 */
[----:B------:R-:W-:-:S01]  /*35510*/  NOP ;  /* 0x0000000000007918 */ /* 0x000fc20000000000 */
[----:B------:R-:W-:Y:S04]  /*35520*/  STL.64 [R1+0x440], R4 ;  /* 0x0004400401007387 */ /* 0x000fe80000100a00 */
[----:B------:R0:W-:Y:S04]  /*35530*/  STL.64 [R1+0x448], R6 ;  /* 0x0004480601007387 */ /* 0x0001e80000100a00 */
[----:B0-----:R-:W3:Y:S04]  /*35540*/  LDL.LU R7, [R1+0x954] ;  /* 0x0009540001077983 */ /* 0x001ee80000300800 */
[----:B--2---:R-:W-:Y:S04]  /*35550*/  STL.64 [R1+0x4048], R26 ;  /* 0x0040481a01007387 */ /* 0x004fe80000100a00 */
[----:B------:R0:W-:Y:S04]  /*35560*/  STL.64 [R1+0x4040], R24 ;  /* 0x0040401801007387 */ /* 0x0001e80000100a00 */
[----:B0-----:R-:W2:Y:S04]  /*35570*/  LDL.LU.64 R24, [R1+0x400] ;  /* 0x0004000001187983 */ /* 0x001ea80000300a00 */
[----:B------:R-:W2:Y:S01]  /*35580*/  LDL.LU.64 R26, [R1+0x408] ;  /* 0x00040800011a7983 */ /* 0x000ea20000300a00 */
[----:B----4-:R-:W-:-:S02]  /*35590*/  IMAD R5, R12, 0x100, R15 ;  /* 0x000001000c057824 */ /* 0x010fc400078e020f */
[----:B------:R-:W-:Y:S02]  /*355a0*/  IMAD R6, R13, 0x100, R28 ;  /* 0x000001000d067824 */ /* 0x000fe400078e021c */
[----:B------:R-:W4:Y:S04]  /*355b0*/  LDL.LU R13, [R1+0x980] ;  /* 0x00098000010d7983 */ /* 0x000f280000300800 */
[----:B------:R-:W4:Y:S01]  /*355c0*/  LDL.LU R28, [R1+0x988] ;  /* 0x00098800011c7983 */ /* 0x000f220000300800 */
[----:B------:R-:W-:Y:S02]  /*355d0*/  F2FP.F16.E4M3.UNPACK_B R5, R5 ;  /* 0x00000005ff05723e */ /* 0x000fe400020006ff */
[----:B------:R-:W-:Y:S01]  /*355e0*/  F2FP.F16.E4M3.UNPACK_B R6, R6 ;  /* 0x00000006ff06723e */ /* 0x000fe200020006ff */
[----:B---3--:R-:W-:-:S02]  /*355f0*/  IMAD R4, R14, 0x100, R7 ;  /* 0x000001000e047824 */ /* 0x008fc400078e0207 */
[----:B------:R-:W-:-:S03]  /*35600*/  IMAD R7, R0, 0x100, R29 ;  /* 0x0000010000077824 */ /* 0x000fc600078e021d */
[----:B------:R-:W-:Y:S02]  /*35610*/  F2FP.F16.E4M3.UNPACK_B R4, R4 ;  /* 0x00000004ff04723e */ /* 0x000fe400020006ff */
[----:B------:R-:W-:-:S07]  /*35620*/  F2FP.F16.E4M3.UNPACK_B R7, R7 ;  /* 0x00000007ff07723e */ /* 0x000fce00020006ff */
[C---:B------:R-:W-:Y:S06]  /*35630*/  HMMA.16816.F32 R8, R4.reuse, R22, R8 ;  /* 0x000000160408723c */ /* 0x040fec0000001808 */
[----:B------:R-:W-:-:S15]  /*35640*/  HMMA.16816.F32 R16, R4, R20, R16 ;  /* 0x000000140410723c */ /* 0x000fde0000001810 */
[----:B------:R-:W-:-:S02]  /*35650*/  NOP ;  /* 0x0000000000007918 */ /* 0x000fc40000000000 */
[----:B------:R-:W-:Y:S04]  /*35660*/  STL.64 [R1+0x430], R8 ;  /* 0x0004300801007387 */ /* 0x000fe80000100a00 */
[----:B------:R0:W-:Y:S04]  /*35670*/  STL.64 [R1+0x438], R10 ;  /* 0x0004380a01007387 */ /* 0x0001e80000100a00 */
[----:B0-----:R-:W3:Y:S04]  /*35680*/  LDL.LU.64 R10, [R1+0x4088] ;  /* 0x00408800010a7983 */ /* 0x001ee80000300a00 */
[----:B------:R-:W4:Y:S04]  /*35690*/  LDL.LU.64 R8, [R1+0x4080] ;  /* 0x0040800001087983 */ /* 0x000f280000300a00 */
[----:B------:R-:W-:Y:S04]  /*356a0*/  STL.64 [R1+0x420], R16 ;  /* 0x0004201001007387 */ /* 0x000fe80000100a00 */
[----:B------:R0:W-:Y:S04]  /*356b0*/  STL.64 [R1+0x428], R18 ;  /* 0x0004281201007387 */ /* 0x0001e80000100a00 */
[----:B0-----:R-:W2:Y:S04]  /*356c0*/  LDL.LU.64 R18, [R1+0x4078] ;  /* 0x0040780001127983 */ /* 0x001ea80000300a00 */
[----:B------:R-:W3:Y:S04]  /*356d0*/  LDL.LU.64 R16, [R1+0x4070] ;  /* 0x0040700001107983 */ /* 0x000ee80000300a00 */
        /* <DEDUP_REMOVED lines=9> */
[----:B-1----:R-:W4:Y:S01]  /*35770*/  LDL.LU.64 R22, [R1+0x738] ;  /* 0x0007380001167983 */ /* 0x002f220000300a00 */
[----:B---3--:R-:W-:-:S15]  /*35780*/  HMMA.16816.F32 R24, R4, R16, R24 ;  /* 0x000000100418723c */ /* 0x008fde0000001818 */
[----:B------:R-:W-:-:S08]  /*35790*/  NOP ;  /* 0x0000000000007918 */ /* 0x000fd00000000000 */
[----:B------:R-:W-:Y:S04]  /*357a0*/  STL.64 [R1+0x400], R24 ;  /* 0x0004001801007387 */ /* 0x000fe80000100a00 */
[----:B------:R-:W-:Y:S04]  /*357b0*/  STL.64 [R1+0x408], R26 ;  /* 0x0004081a01007387 */ /* 0x000fe80000100a00 */
[----:B----4-:R-:W-:Y:S04]  /*357c0*/  STL.64 [R1+0x4068], R22 ;  /* 0x0040681601007387 */ /* 0x010fe80000100a00 */
[----:B--2---:R0:W-:Y:S04]  /*357d0*/  STL.64 [R1+0x4060], R20 ;  /* 0x0040601401007387 */ /* 0x0041e80000100a00 */
[----:B0-----:R-:W2:Y:S04]  /*357e0*/  LDL.LU.64 R20, [R1+0x3f0] ;  /* 0x0003f00001147983 */ /* 0x001ea80000300a00 */
[----:B------:R-:W2:Y:S04]  /*357f0*/  LDL.LU.64 R22, [R1+0x3f8] ;  /* 0x0003f80001167983 */ /* 0x000ea80000300a00 */
[----:B------:R-:W3:Y:S04]  /*35800*/  LDL.LU.64 R24, [R1+0x3e0] ;  /* 0x0003e00001187983 */ /* 0x000ee80000300a00 */
[----:B------:R-:W3:Y:S04]  /*35810*/  LDL.LU.64 R26, [R1+0x3e8] ;  /* 0x0003e800011a7983 */ /* 0x000ee80000300a00 */
[----:B------:R0:W-:Y:S04]  /*35820*/  STL.64 [R1+0x4028], R18 ;  /* 0x0040281201007387 */ /* 0x0001e80000100a00 */
[----:B0-----:R-:W4:Y:S04]  /*35830*/  LDL.LU R18, [R1+0x984] ;  /* 0x0009840001127983 */ /* 0x001f280000300800 */
[----:B------:R-:W4:Y:S04]  /*35840*/  LDL.LU R19, [R1+0x98c] ;  /* 0x00098c0001137983 */ /* 0x000f280000300800 */
[----:B------:R0:W-:Y:S04]  /*35850*/  STL.64 [R1+0x4020], R16 ;  /* 0x0040201001007387 */ /* 0x0001e80000100a00 */
[----:B0-----:R-:W4:Y:S04]  /*35860*/  LDL.LU R16, [R1+0x97c] ;  /* 0x00097c0001107983 */ /* 0x001f280000300800 */
[----:B------:R-:W4:Y:S04]  /*35870*/  LDL.LU R17, [R1+0x978] ;  /* 0x0009780001117983 */ /* 0x000f280000300800 */
[----:B------:R-:W3:Y:S04]  /*35880*/  LDL.LU R14, [R1+0x990] ;  /* 0x00099000010e7983 */ /* 0x000ee80000300800 */
[----:B------:R-:W3:Y:S04]  /*35890*/  LDL.LU R15, [R1+0x99c] ;  /* 0x00099c00010f7983 */ /* 0x000ee80000300800 */
[----:B------:R-:W4:Y:S01]  /*358a0*/  LDL.LU R12, [R1+0x998] ;  /* 0x00099800010c7983 */ /* 0x000f220000300800 */
[C---:B--2---:R-:W-:Y:S03]  /*358b0*/  HMMA.16816.F32 R20, R4.reuse, R10, R20 ;  /* 0x0000000a0414723c */ /* 0x044fe60000001814 */
[----:B---3--:R0:W-:Y:S04]  /*358c0*/  STL.64 [R1+0x4038], R14 ;  /* 0x0040380e01007387 */ /* 0x0081e80000100a00 */
[----:B0-----:R-:W2:Y:S04]  /*358d0*/  LDL.LU R14, [R1+0x974] ;  /* 0x00097400010e7983 */ /* 0x001ea80000300800 */
[----:B------:R-:W2:Y:S04]  /*358e0*/  LDL.LU R15, [R1+0x970] ;  /* 0x00097000010f7983 */ /* 0x000ea80000300800 */
[----:B----4-:R-:W-:Y:S04]  /*358f0*/  STL [R1+0x4030], R12 ;  /* 0x0040300c01007387 */ /* 0x010fe80000100800 */
[----:B------:R-:W3:Y:S04]  /*35900*/  LDL.LU R29, [R1+0x9a4] ;  /* 0x0009a400011d7983 */ /* 0x000ee80000300800 */
[----:B------:R-:W3:Y:S04]  /*35910*/  LDL.LU R0, [R1+0x9a0] ;  /* 0x0009a00001007983 */ /* 0x000ee80000300800 */
[----:B------:R-:W-:Y:S04]  /*35920*/  STL.64 [R1+0x3f0], R20 ;  /* 0x0003f01401007387 */ /* 0x000fe80000100a00 */
[----:B------:R0:W-:Y:S04]  /*35930*/  STL.64 [R1+0x3f8], R22 ;  /* 0x0003f81601007387 */ /* 0x0001e80000100a00 */
[----:B0-----:R-:W4:Y:S04]  /*35940*/  LDL.LU.64 R22, [R1+0x4068] ;  /* 0x0040680001167983 */ /* 0x001f280000300a00 */
[----:B------:R-:W4:Y:S01]  /*35950*/  LDL.LU.64 R20, [R1+0x4060] ;  /* 0x0040600001147983 */ /* 0x000f220000300a00 */
[C---:B------:R-:W-:Y:S06]  /*35960*/  HMMA.16816.F32 R24, R4.reuse, R2, R24 ;  /* 0x000000020418723c */ /* 0x040fec0000001818 */
[----:B----4-:R-:W-:-:S15]  /*35970*/  HMMA.16816.F32 R20, R4, R8, R20 ;  /* 0x000000080414723c */ /* 0x010fde0000001814 */
[----:B------:R-:W-:-:S08]  /*35980*/  NOP ;  /* 0x0000000000007918 */ /* 0x000fd00000000000 */
[----:B------:R-:W-:Y:S04]  /*35990*/  STL.64 [R1+0x740], R20 ;  /* 0x0007401401007387 */ /* 0x000fe80000100a00 */
[----:B------:R0:W-:Y:S04]  /*359a0*/  STL.64 [R1+0x748], R22 ;  /* 0x0007481601007387 */ /* 0x0001e80000100a00 */
[----:B0-----:R-:W4:Y:S04]  /*359b0*/  LDL.LU.64 R22, [R1+0x4058] ;  /* 0x0040580001167983 */ /* 0x001f280000300a00 */
[----:B------:R-:W3:Y:S04]  /*359c0*/  LDL.LU.64 R20, [R1+0x4050] ;  /* 0x0040500001147983 */ /* 0x000ee80000300a00 */
[----:B------:R-:W-:Y:S04]  /*359d0*/  STL.64 [R1+0x4008], R10 ;  /* 0x0040080a01007387 */ /* 0x000fe80000100a00 */
[----:B------:R0:W-:Y:S04]  /*359e0*/  STL.64 [R1+0x4000], R8 ;  /* 0x0040000801007387 */ /* 0x0001e80000100a00 */
[----:B0-----:R-:W2:Y:S04]  /*359f0*/  LDL.LU.64 R8, [R1+0x3d0] ;  /* 0x0003d00001087983 */ /* 0x001ea80000300a00 */
[----:B------:R-:W2:Y:S04]  /*35a00*/  LDL.LU.64 R10, [R1+0x3d8] ;  /* 0x0003d800010a7983 */ /* 0x000ea80000300a00 */
[----:B------:R-:W-:Y:S04]  /*35a10*/  STL.64 [R1+0x730], R24 ;  /* 0x0007301801007387 */ /* 0x000fe80000100a00 */
[----:B------:R0:W-:Y:S04]  /*35a20*/  STL.64 [R1+0x738], R26 ;  /* 0x0007381a01007387 */ /* 0x0001e80000100a00 */
[----:B0-----:R-:W4:Y:S04]  /*35a30*/  LDL.LU.64 R26, [R1+0x4048] ;  /* 0x00404800011a7983 */ /* 0x001f280000300a00 */
[----:B------:R-:W2:Y:S02]  /*35a40*/  LDL.LU.64 R24, [R1+0x4040] ;  /* 0x0040400001187983 */ /* 0x000ea40000300a00 */
[----:B--2---:R-:W-:Y:S02]  /*35a50*/  HMMA.16816.F32 R4, R4, R24, R8 ;  /* 0x000000180404723c */ /* 0x004fe40000001808 */
[----:B----4-:R-:W-:Y:S04]  /*35a60*/  STL.64 [R1+0x3fd8], R26 ;  /* 0x003fd81a01007387 */ /* 0x010fe80000100a00 */
[----:B------:R-:W-:-:S15]  /*35a70*/  STL.64 [R1+0x3fd0], R24 ;  /* 0x003fd01801007387 */ /* 0x000fde0000100a00 */
[----:B------:R-:W-:-:S02]  /*35a80*/  NOP ;  /* 0x0000000000007918 */ /* 0x000fc40000000000 */
[----:B------:R0:W-:Y:S04]  /*35a90*/  STL.64 [R1+0x3e0], R4 ;  /* 0x0003e00401007387 */ /* 0x0001e80000100a00 */
[----:B------:R1:W-:Y:S01]  /*35aa0*/  STL.64 [R1+0x3e8], R6 ;  /* 0x0003e80601007387 */ /* 0x0003e20000100a00 */
[----:B0-----:R-:W-:Y:S02]  /*35ab0*/  IMAD R4, R15, 0x100, R14 ;  /* 0x000001000f047824 */ /* 0x001fe400078e020e */
[----:B-1----:R-:W-:Y:S02]  /*35ac0*/  IMAD R6, R13, 0x100, R18 ;  /* 0x000001000d067824 */ /* 0x002fe400078e0212 */
[----:B------:R-:W-:Y:S01]  /*35ad0*/  IMAD R5, R17, 0x100, R16 ;  /* 0x0000010011057824 */ /* 0x000fe200078e0210 */
[----:B------:R-:W2:Y:S04]  /*35ae0*/  LDL.LU.64 R12, [R1+0x720] ;  /* 0x00072000010c7983 */ /* 0x000ea80000300a00 */
[----:B------:R-:W2:Y:S01]  /*35af0*/  LDL.LU.64 R14, [R1+0x728] ;  /* 0x00072800010e7983 */ /* 0x000ea20000300a00 */
[----:B------:R-:W-:-:S03]  /*35b00*/  IMAD R7, R28, 0x100, R19 ;  /* 0x000001001c077824 */ /* 0x000fc600078e0213 */
[----:B------:R-:W3:Y:S04]  /*35b10*/  LDL.LU.64 R16, [R1+0x3c0] ;  /* 0x0003c00001107983 */ /* 0x000ee80000300a00 */
[----:B------:R-:W3:Y:S04]  /*35b20*/  LDL.LU.64 R18, [R1+0x3c8] ;  /* 0x0003c80001127983 */ /* 0x000ee80000300a00 */
[----:B------:R-:W4:Y:S04]  /*35b30*/  LDL.LU.64 R8, [R1+0x3a0] ;  /* 0x0003a00001087983 */ /* 0x000f280000300a00 */
[----:B------:R-:W2:Y:S04]  /*35b40*/  LDL.LU.64 R10, [R1+0x3a8] ;  /* 0x0003a800010a7983 */ /* 0x000ea80000300a00 */
[----:B--2---:R-:W-:Y:S04]  /*35b50*/  STL.64 [R1+0x4018], R10 ;  /* 0x0040180a01007387 */ /* 0x004fe80000100a00 */
[----:B----4-:R0:W-:Y:S04]  /*35b60*/  STL.64 [R1+0x4010], R8 ;  /* 0x0040100801007387 */ /* 0x0101e80000100a00 */
[----:B0-----:R-:W2:Y:S04]  /*35b70*/  LDL.LU.64 R8, [R1+0x3b0] ;  /* 0x0003b00001087983 */ /* 0x001ea80000300a00 */
[----:B------:R-:W2:Y:S04]  /*35b80*/  LDL.LU.64 R10, [R1+0x3b8] ;  /* 0x0003b800010a7983 */ /* 0x000ea80000300a00 */
[----:B------:R-:W4:Y:S04]  /*35b90*/  LDL.LU.64 R24, [R1+0x380] ;  /* 0x0003800001187983 */ /* 0x000f280000300a00 */
[----:B------:R-:W3:Y:S01]  /*35ba0*/  LDL.LU.64 R26, [R1+0x388] ;  /* 0x00038800011a7983 */ /* 0x000ee20000300a00 */
[----:B------:R-:W-:-:S02]  /*35bb0*/  F2FP.F16.E4M3.UNPACK_B R4, R4 ;  /* 0x00000004ff04723e */ /* 0x000fc400020006ff */
[----:B------:R-:W-:Y:S02]  /*35bc0*/  F2FP.F16.E4M3.UNPACK_B R5, R5 ;  /* 0x00000005ff05723e */ /* 0x000fe400020006ff */
[----:B------:R-:W-:Y:S02]  /*35bd0*/  F2FP.F16.E4M3.UNPACK_B R6, R6 ;  /* 0x00000006ff06723e */ /* 0x000fe400020006ff */
[----:B------:R-:W-:-:S07]  /*35be0*/  F2FP.F16.E4M3.UNPACK_B R7, R7 ;  /* 0x00000007ff07723e */ /* 0x000fce00020006ff */
[C---:B------:R-:W-:Y:S01]  /*35bf0*/  HMMA.16816.F32 R12, R4.reuse, R22, R12 ;  /* 0x00000016040c723c */ /* 0x040fe2000000180c */
[----:B---3--:R-:W-:Y:S04]  /*35c00*/  STL.64 [R1+0x3fe8], R26 ;  /* 0x003fe81a01007387 */ /* 0x008fe80000100a00 */
[----:B----4-:R0:W-:Y:S04]  /*35c10*/  STL.64 [R1+0x3fe0], R24 ;  /* 0x003fe01801007387 */ /* 0x0101e80000100a00 */
[----:B0-----:R-:W3:Y:S04]  /*35c20*/  LDL.LU.64 R24, [R1+0x710] ;  /* 0x0007100001187983 */ /* 0x001ee80000300a00 */
[----:B------:R-:W4:Y:S01]  /*35c30*/  LDL.LU.64 R26, [R1+0x718] ;  /* 0x00071800011a7983 */ /* 0x000f220000300a00 */
[C---:B------:R-:W-:Y:S03]  /*35c40*/  HMMA.16816.F32 R16, R4.reuse, R20, R16 ;  /* 0x000000140410723c */ /* 0x040fe60000001810 */
[----:B----4-:R-:W-:Y:S04]  /*35c50*/  STL.64 [R1+0x3ff8], R26 ;  /* 0x003ff81a01007387 */ /* 0x010fe80000100a00 */
[----:B---3--:R0:W-:Y:S04]  /*35c60*/  STL.64 [R1+0x3ff0], R24 ;  /* 0x003ff01801007387 */ /* 0x0081e80000100a00 */
[----:B0-----:R-:W3:Y:S04]  /*35c70*/  LDL.LU.64 R24, [R1+0x390] ;  /* 0x0003900001187983 */ /* 0x001ee80000300a00 */
[----:B------:R-:W3:Y:S04]  /*35c80*/  LDL.LU.64 R26, [R1+0x398] ;  /* 0x00039800011a7983 */ /* 0x000ee80000300a00 */
[----:B------:R-:W-:Y:S04]  /*35c90*/  STL.64 [R1+0x3d0], R12 ;  /* 0x0003d00c01007387 */ /* 0x000fe80000100a00 */
[----:B------:R0:W-:Y:S04]  /*35ca0*/  STL.64 [R1+0x3d8], R14 ;  /* 0x0003d80e01007387 */ /* 0x0001e80000100a00 */
[----:B0-----:R-:W4:Y:S04]  /*35cb0*/  LDL.LU.64 R14, [R1+0x4038] ;  /* 0x00403800010e7983 */ /* 0x001f280000300a00 */
[----:B------:R-:W4:Y:S04]  /*35cc0*/  LDL.LU R12, [R1+0x4030] ;  /* 0x00403000010c7983 */ /* 0x000f280000300800 */
[----:B------:R-:W4:Y:S04]  /*35cd0*/  LDL.LU R28, [R1+0x9ac] ;  /* 0x0009ac00011c7983 */ /* 0x000f280000300800 */
[----:B------:R-:W4:Y:S04]  /*35ce0*/  LDL.LU R13, [R1+0x9a8] ;  /* 0x0009a800010d7983 */ /* 0x000f280000300800 */
[----:B------:R-:W-:Y:S04]  /*35cf0*/  STL.64 [R1+0x3c0], R16 ;  /* 0x0003c01001007387 */ /* 0x000fe80000100a00 */
[----:B------:R0:W-:Y:S04]  /*35d00*/  STL.64 [R1+0x3c8], R18 ;  /* 0x0003c81201007387 */ /* 0x0001e80000100a00 */
[----:B0-----:R-:W2:Y:S04]  /*35d10*/  LDL.LU.64 R18, [R1+0x4028] ;  /* 0x0040280001127983 */ /* 0x001ea80000300a00 */
[----:B------:R-:W3:Y:S01]  /*35d20*/  LDL.LU.64 R16, [R1+0x4020] ;  /* 0x0040200001107983 */ /* 0x000ee20000300a00 */
[----:B--2---:R-:W-:-:S15]  /*35d30*/  HMMA.16816.F32 R8, R4, R18, R8 ;  /* 0x000000120408723c */ /* 0x004fde0000001808 */
[----:B------:R-:W-:-:S08]  /*35d40*/  NOP ;  /* 0x0000000000007918 */ /* 0x000fd00000000000 */
[----:B------:R-:W-:Y:S04]  /*35d50*/  STL.64 [R1+0x3b0], R8 ;  /* 0x0003b00801007387 */ /* 0x000fe80000100a00 */
[----:B------:R0:W-:Y:S04]  /*35d60*/  STL.64 [R1+0x3b8], R10 ;  /* 0x0003b80a01007387 */ /* 0x0001e80000100a00 */
[----:B0-----:R-:W3:Y:S04]  /*35d70*/  LDL.LU.64 R10, [R1+0x4018] ;  /* 0x00401800010a7983 */ /* 0x001ee80000300a00 */
[----:B------:R-:W3:Y:S02]  /*35d80*/  LDL.LU.64 R8, [R1+0x4010] ;  /* 0x0040100001087983 */ /* 0x000ee40000300a00 */
[----:B---3--:R-:W-:-:S15]  /*35d90*/  HMMA.16816.F32 R8, R4, R16, R8 ;  /* 0x000000100408723c */ /* 0x008fde0000001808 */
[----:B------:R-:W-:-:S08]  /*35da0*/  NOP ;  /* 0x0000000000007918 */ /* 0x000fd00000000000 */
[----:B------:R-:W-:Y:S04]  /*35db0*/  STL.64 [R1+0x3a0], R8 ;  /* 0x0003a00801007387 */ /* 0x000fe80000100a00 */
[----:B------:R0:W-:Y:S04]  /*35dc0*/  STL.64 [R1+0x3a8], R10 ;  /* 0x0003a80a01007387 */ /* 0x0001e80000100a00 */
[----:B0-----:R-:W2:Y:S04]  /*35dd0*/  LDL.LU.64 R10, [R1+0x4008] ;  /* 0x00400800010a7983 */ /* 0x001ea80000300a00 */
        /* <DEDUP_REMOVED lines=15> */
[----:B------:R-:W2:Y:S04]  /*35ed0*/  LDL.LU.64 R24, [R1+0x3fe0] ;  /* 0x003fe00001187983 */ /* 0x000ea80000300a00 */
        /* <DEDUP_REMOVED lines=8> */
[----:B0-----:R-:W2:Y:S04]  /*35f60*/  LDL.LU.64 R26, [R1+0x3fd8] ;  /* 0x003fd800011a7983 */ /* 0x001ea80000300a00 */
[----:B------:R-:W3:Y:S02]  /*35f70*/  LDL.LU.64 R24, [R1+0x3fd0] ;  /* 0x003fd00001187983 */ /* 0x000ee40000300a00 */
[----:B---3--:R-:W-:Y:S02]  /*35f80*/  HMMA.16816.F32 R4, R4, R24, R8 ;  /* 0x000000180404723c */ /* 0x008fe40000001808 */
[----:B--2---:R-:W-:Y:S04]  /*35f90*/  STL.64 [R1+0x3f78], R26 ;  /* 0x003f781a01007387 */ /* 0x004fe80000100a00 */
[----:B------:R-:W-:-:S15]  /*35fa0*/  STL.64 [R1+0x3f70], R24 ;  /* 0x003f701801007387 */ /* 0x000fde0000100a00 */
[----:B------:R-:W-:-:S02]  /*35fb0*/  NOP ;  /* 0x0000000000007918 */ /* 0x000fc40000000000 */
[----:B------:R4:W-:Y:S04]  /*35fc0*/  STL.64 [R1+0x380], R4 ;  /* 0x0003800401007387 */ /* 0x0009e80000100a00 */
[----:B------:R-:W-:Y:S04]  /*35fd0*/  STL.64 [R1+0x388], R6 ;  /* 0x0003880601007387 */ /* 0x000fe80000100a00 */
[----:B------:R-:W2:Y:S01]  /*35fe0*/  LDL.LU.64 R16, [R1+0x360] ;  /* 0x0003600001107983 */ /* 0x000ea20000300a00 */
[----:B----4-:R-:W-:-:S03]  /*35ff0*/  IMAD R4, R14, 0x100, R19 ;  /* 0x000001000e047824 */ /* 0x010fc600078e0213 */
[----:B------:R-:W3:Y:S04]  /*36000*/  LDL.LU.64 R18, [R1+0x368] ;  /* 0x0003680001127983 */ /* 0x000ee80000300a00 */
[----:B---3--:R-:W-:Y:S04]  /*36010*/  STL.64 [R1+0x3fc8], R18 ;  /* 0x003fc81201007387 */ /* 0x008fe80000100a00 */
[----:B--2---:R0:W-:Y:S04]  /*36020*/  STL.64 [R1+0x3fc0], R16 ;  /* 0x003fc01001007387 */ /* 0x0041e80000100a00 */
[----:B0-----:R-:W2:Y:S04]  /*36030*/  LDL.LU.64 R16, [R1+0x700] ;  /* 0x0007000001107983 */ /* 0x001ea80000300a00 */
[----:B------:R-:W2:Y:S04]  /*36040*/  LDL.LU.64 R18, [R1+0x708] ;  /* 0x0007080001127983 */ /* 0x000ea80000300a00 */
[----:B------:R-:W3:Y:S04]  /*36050*/  LDL.LU.64 R8, [R1+0x340] ;  /* 0x0003400001087983 */ /* 0x000ee80000300a00 */
[----:B------:R-:W4:Y:S01]  /*36060*/  LDL.LU.64 R10, [R1+0x348] ;  /* 0x00034800010a7983 */ /* 0x000f220000300a00 */
[----:B------:R-:W-:-:S02]  /*36070*/  IMAD R6, R0, 0x100, R29 ;  /* 0x0000010000067824 */ /* 0x000fc400078e021d */
[----:B------:R-:W-:Y:S02]  /*36080*/  IMAD R5, R12, 0x100, R15 ;  /* 0x000001000c057824 */ /* 0x000fe400078e020f */
[----:B------:R-:W-:Y:S01]  /*36090*/  IMAD R7, R13, 0x100, R28 ;  /* 0x000001000d077824 */ /* 0x000fe200078e021c */
[----:B------:R-:W-:Y:S02]  /*360a0*/  F2FP.F16.E4M3.UNPACK_B R4, R4 ;  /* 0x00000004ff04723e */ /* 0x000fe400020006ff */
[----:B------:R-:W-:Y:S02]  /*360b0*/  F2FP.F16.E4M3.UNPACK_B R6, R6 ;  /* 0x00000006ff06723e */ /* 0x000fe400020006ff */
[----:B------:R-:W-:Y:S02]  /*360c0*/  F2FP.F16.E4M3.UNPACK_B R5, R5 ;  /* 0x00000005ff05723e */ /* 0x000fe400020006ff */
[----:B------:R-:W-:Y:S01]  /*360d0*/  F2FP.F16.E4M3.UNPACK_B R7, R7 ;  /* 0x00000007ff07723e */ /* 0x000fe200020006ff */
[----:B----4-:R-:W-:Y:S04]  /*360e0*/  STL.64 [R1+0x3fa8], R10 ;  /* 0x003fa80a01007387 */ /* 0x010fe80000100a00 */
[----:B---3--:R0:W-:Y:S04]  /*360f0*/  STL.64 [R1+0x3fa0], R8 ;  /* 0x003fa00801007387 */ /* 0x0081e80000100a00 */
[----:B0-----:R-:W3:Y:S04]  /*36100*/  LDL.LU.64 R8, [R1+0x350] ;  /* 0x0003500001087983 */ /* 0x001ee80000300a00 */
[----:B------:R-:W3:Y:S04]  /*36110*/  LDL.LU.64 R10, [R1+0x358] ;  /* 0x00035800010a7983 */ /* 0x000ee80000300a00 */
[----:B------:R-:W4:Y:S04]  /*36120*/  LDL.LU R29, [R1+0x9c4] ;  /* 0x0009c400011d7983 */ /* 0x000f280000300800 */
[----:B------:R-:W4:Y:S04]  /*36130*/  LDL.LU R0, [R1+0x9c0] ;  /* 0x0009c00001007983 */ /* 0x000f280000300800 */
[----:B------:R-:W3:Y:S04]  /*36140*/  LDL.LU.64 R24, [R1+0x6f0] ;  /* 0x0006f00001187983 */ /* 0x000ee80000300a00 */
[----:B------:R-:W4:Y:S01]  /*36150*/  LDL.LU.64 R26, [R1+0x6f8] ;  /* 0x0006f800011a7983 */ /* 0x000f220000300a00 */
[C---:B--2---:R-:W-:Y:S03]  /*36160*/  HMMA.16816.F32 R16, R4.reuse, R22, R16 ;  /* 0x000000160410723c */ /* 0x044fe60000001810 */
[----:B----4-:R-:W-:Y:S04]  /*36170*/  STL.64 [R1+0x3f88], R26 ;  /* 0x003f881a01007387 */ /* 0x010fe80000100a00 */
[----:B---3--:R0:W-:Y:S04]  /*36180*/  STL.64 [R1+0x3f80], R24 ;  /* 0x003f801801007387 */ /* 0x0081e80000100a00 */
        /* <DEDUP_REMOVED lines=27> */
[----:B0-----:R-:W3:Y:S04]  /*36340*/  LDL.LU R18, [R1+0x9bc] ;  /* 0x0009bc0001127983 */ /* 0x001ee80000300800 */
[----:B------:R-:W3:Y:S04]  /*36350*/  LDL.LU R19, [R1+0x9b8] ;  /* 0x0009b80001137983 */ /* 0x000ee80000300800 */
[----:B------:R0:W-:Y:S04]  /*36360*/  STL.64 [R1+0x3f50], R16 ;  /* 0x003f501001007387 */ /* 0x0001e80000100a00 */
[----:B0-----:R-:W3:Y:S04]  /*36370*/  LDL.LU R16, [R1+0x9b4] ;  /* 0x0009b40001107983 */ /* 0x001ee80000300800 */
[----:B------:R-:W3:Y:S01]  /*36380*/  LDL.LU R17, [R1+0x9b0] ;  /* 0x0009b00001117983 */ /* 0x000ee20000300800 */
        /* <DEDUP_REMOVED lines=19> */
[----:B------:R3:W-:Y:S02]  /*364c0*/  STL.64 [R1+0x6f8], R10 ;  /* 0x0006f80a01007387 */ /* 0x0007e40000100a00 */
[----:B---3--:R-:W-:Y:S02]  /*364d0*/  HMMA.16816.F32 R8, R4, R24, R12 ;  /* 0x000000180408723c */ /* 0x008fe4000000180c */
[----:B------:R-:W3:Y:S04]  /*364e0*/  LDL.LU R7, [R1+0x9c8] ;  /* 0x0009c80001077983 */ /* 0x000ee80000300800 */
[----:B--2---:R-:W-:-:S15]  /*364f0*/  STL.64 [R1+0x3f18], R26 ;  /* 0x003f181a01007387 */ /* 0x004fde0000100a00 */
[----:B------:R-:W-:-:S02]  /*36500*/  NOP ;  /* 0x0000000000007918 */ /* 0x000fc40000000000 */
[----:B------:R-:W-:Y:S04]  /*36510*/  STL.64 [R1+0x320], R8 ;  /* 0x0003200801007387 */ /* 0x000fe80000100a00 */
[----:B------:R-:W-:Y:S04]  /*36520*/  STL.64 [R1+0x328], R10 ;  /* 0x0003280a01007387 */ /* 0x000fe80000100a00 */
[----:B------:R-:W-:Y:S04]  /*36530*/  STL.64 [R1+0x3f10], R24 ;  /* 0x003f101801007387 */ /* 0x000fe80000100a00 */
[----:B------:R-:W2:Y:S04]  /*36540*/  LDL.LU R14, [R1+0x9d0] ;  /* 0x0009d000010e7983 */ /* 0x000ea80000300800 */
[----:B------:R-:W2:Y:S04]  /*36550*/  LDL.LU R15, [R1+0x9dc] ;  /* 0x0009dc00010f7983 */ /* 0x000ea80000300800 */
[----:B------:R-:W4:Y:S04]  /*36560*/  LDL.LU R12, [R1+0x9d8] ;  /* 0x0009d800010c7983 */ /* 0x000f280000300800 */
[----:B------:R-:W3:Y:S04]  /*36570*/  LDL.LU R28, [R1+0x9e4] ;  /* 0x0009e400011c7983 */ /* 0x000ee80000300800 */
[----:B------:R-:W4:Y:S01]  /*36580*/  LDL.LU R13, [R1+0x9e0] ;  /* 0x0009e000010d7983 */ /* 0x000f220000300800 */
[----:B------:R-:W-:-:S02]  /*36590*/  IMAD R4, R17, 0x100, R16 ;  /* 0x0000010011047824 */ /* 0x000fc400078e0210 */
[----:B------:R-:W-:Y:S01]  /*365a0*/  IMAD R5, R19, 0x100, R18 ;  /* 0x0000010013057824 */ /* 0x000fe200078e0212 */
[----:B--2---:R0:W-:Y:S04]  /*365b0*/  STL.64 [R1+0x3f08], R14 ;  /* 0x003f080e01007387 */ /* 0x0041e80000100a00 */
[----:B0-----:R-:W3:Y:S04]  /*365c0*/  LDL.LU R15, [R1+0x9cc] ;  /* 0x0009cc00010f7983 */ /* 0x001ee80000300800 */
[----:B----4-:R-:W-:Y:S04]  /*365d0*/  STL.64 [R1+0x3f00], R12 ;  /* 0x003f000c01007387 */ /* 0x010fe80000100a00 */
[----:B------:R-:W2:Y:S04]  /*365e0*/  LDL.LU.64 R16, [R1+0x300] ;  /* 0x0003000001107983 */ /* 0x000ea80000300a00 */
[----:B------:R-:W4:Y:S04]  /*365f0*/  LDL.LU.64 R18, [R1+0x308] ;  /* 0x0003080001127983 */ /* 0x000f280000300a00 */
[----:B----4-:R-:W-:Y:S04]  /*36600*/  STL.64 [R1+0x3f68], R18 ;  /* 0x003f681201007387 */ /* 0x010fe80000100a00 */
[----:B--2---:R0:W-:Y:S04]  /*36610*/  STL.64 [R1+0x3f60], R16 ;  /* 0x003f601001007387 */ /* 0x0041e80000100a00 */
[----:B0-----:R-:W2:Y:S04]  /*36620*/  LDL.LU.64 R16, [R1+0x6e0] ;  /* 0x0006e00001107983 */ /* 0x001ea80000300a00 */
[----:B------:R-:W2:Y:S04]  /*36630*/  LDL.LU.64 R18, [R1+0x6e8] ;  /* 0x0006e80001127983 */ /* 0x000ea80000300a00 */
[----:B------:R-:W4:Y:S04]  /*36640*/  LDL.LU.64 R8, [R1+0x2e0] ;  /* 0x0002e00001087983 */ /* 0x000f280000300a00 */
[----:B------:R-:W2:Y:S01]  /*36650*/  LDL.LU.64 R10, [R1+0x2e8] ;  /* 0x0002e800010a7983 */ /* 0x000ea20000300a00 */
[----:B------:R-:W-:-:S02]  /*36660*/  IMAD R6, R0, 0x100, R29 ;  /* 0x0000010000067824 */ /* 0x000fc400078e021d */
[----:B---3--:R-:W-:Y:S01]  /*36670*/  IMAD R7, R7, 0x100, R15 ;  /* 0x0000010007077824 */ /* 0x008fe200078e020f */
[----:B------:R-:W-:Y:S02]  /*36680*/  F2FP.F16.E4M3.UNPACK_B R4, R4 ;  /* 0x00000004ff04723e */ /* 0x000fe400020006ff */
[----:B------:R-:W-:Y:S02]  /*36690*/  F2FP.F16.E4M3.UNPACK_B R5, R5 ;  /* 0x00000005ff05723e */ /* 0x000fe400020006ff */
[----:B------:R-:W-:Y:S02]  /*366a0*/  F2FP.F16.E4M3.UNPACK_B R6, R6 ;  /* 0x00000006ff06723e */ /* 0x000fe400020006ff */
[----:B------:R-:W-:Y:S01]  /*366b0*/  F2FP.F16.E4M3.UNPACK_B R7, R7 ;  /* 0x00000007ff07723e */ /* 0x000fe200020006ff */
[----:B--2---:R-:W-:Y:S04]  /*366c0*/  STL.64 [R1+0x3f48], R10 ;  /* 0x003f480a01007387 */ /* 0x004fe80000100a00 */
[----:B----4-:R0:W-:Y:S04]  /*366d0*/  STL.64 [R1+0x3f40], R8 ;  /* 0x003f400801007387 */ /* 0x0101e80000100a00 */
[----:B0-----:R-:W2:Y:S04]  /*366e0*/  LDL.LU.64 R8, [R1+0x2f0] ;  /* 0x0002f00001087983 */ /* 0x001ea80000300a00 */
[----:B------:R-:W2:Y:S04]  /*366f0*/  LDL.LU.64 R10, [R1+0x2f8] ;  /* 0x0002f800010a7983 */ /* 0x000ea80000300a00 */
[----:B------:R-:W3:Y:S04]  /*36700*/  LDL.LU.64 R24, [R1+0x6d0] ;  /* 0x0006d00001187983 */ /* 0x000ee80000300a00 */
[----:B------:R-:W4:Y:S01]  /*36710*/  LDL.LU.64 R26, [R1+0x6d8] ;  /* 0x0006d800011a7983 */ /* 0x000f220000300a00 */
[C---:B------:R-:W-:Y:S03]  /*36720*/  HMMA.16816.F32 R16, R4.reuse, R22, R16 ;  /* 0x000000160410723c */ /* 0x040fe60000001810 */
[----:B----4-:R-:W-:Y:S04]  /*36730*/  STL.64 [R1+0x3f28], R26 ;  /* 0x003f281a01007387 */ /* 0x010fe80000100a00 */
[----:B---3--:R0:W-:Y:S04]  /*36740*/  STL.64 [R1+0x3f20], R24 ;  /* 0x003f201801007387 */ /* 0x0081e80000100a00 */
[----:B0-----:R-:W3:Y:S04]  /*36750*/  LDL.LU.64 R24, [R1+0x2d0] ;  /* 0x0002d00001187983 */ /* 0x001ee80000300a00 */
[----:B------:R-:W3:Y:S04]  /*36760*/  LDL.LU.64 R26, [R1+0x2d8] ;  /* 0x0002d800011a7983 */ /* 0x000ee80000300a00 */
[----:B------:R-:W4:Y:S04]  /*36770*/  LDL.LU R29, [R1+0x9ec] ;  /* 0x0009ec00011d7983 */ /* 0x000f280000300800 */
[----:B------:R-:W4:Y:S04]  /*36780*/  LDL.LU R0, [R1+0x9e8] ;  /* 0x0009e80001007983 */ /* 0x000f280000300800 */
[----:B------:R-:W4:Y:S04]  /*36790*/  LDL.LU.64 R12, [R1+0x2b0] ;  /* 0x0002b000010c7983 */ /* 0x000f280000300a00 */
[----:B------:R-:W4:Y:S04]  /*367a0*/  LDL.LU.64 R14, [R1+0x2b8] ;  /* 0x0002b800010e7983 */ /* 0x000f280000300a00 */
        /* <DEDUP_REMOVED lines=37> */
[----:B------:R-:W3:Y:S01]  /*36a00*/  LDL.LU.64 R24, [R1+0x3f10] ;  /* 0x003f100001187983 */ /* 0x000ee20000300a00 */
[C---:B----4-:R-:W-:Y:S03]  /*36a10*/  HMMA.16816.F32 R16, R4.reuse, R2, R16 ;  /* 0x000000020410723c */ /* 0x050fe60000001810 */
[----:B------:R-:W-:Y:S04]  /*36a20*/  STL.64 [R1+0x3ef8], R10 ;  /* 0x003ef80a01007387 */ /* 0x000fe80000100a00 */
[----:B------:R0:W-:Y:S04]  /*36a30*/  STL.64 [R1+0x3ef0], R8 ;  /* 0x003ef00801007387 */ /* 0x0001e80000100a00 */
[----:B0-----:R-:W4:Y:S04]  /*36a40*/  LDL.LU.64 R8, [R1+0x6c0] ;  /* 0x0006c00001087983 */ /* 0x001f280000300a00 */
[----:B------:R-:W4:Y:S08]  /*36a50*/  LDL.LU.64 R10, [R1+0x6c8] ;  /* 0x0006c800010a7983 */ /* 0x000f300000300a00 */
[----:B------:R0:W-:Y:S04]  /*36a60*/  STL.64 [R1+0x6d0], R16 ;  /* 0x0006d01001007387 */ /* 0x0001e80000100a00 */
[----:B------:R1:W-:Y:S04]  /*36a70*/  STL.64 [R1+0x6d8], R18 ;  /* 0x0006d81201007387 */ /* 0x0003e80000100a00 */
[----:B0-----:R-:W4:Y:S04]  /*36a80*/  LDL.LU.64 R16, [R1+0x2a0] ;  /* 0x0002a00001107983 */ /* 0x001f280000300a00 */
[----:B-1----:R-:W4:Y:S01]  /*36a90*/  LDL.LU.64 R18, [R1+0x2a8] ;  /* 0x0002a80001127983 */ /* 0x002f220000300a00 */
[----:B---3--:R-:W-:Y:S03]  /*36aa0*/  HMMA.16816.F32 R4, R4, R24, R12 ;  /* 0x000000180404723c */ /* 0x008fe6000000180c */
[----:B------:R-:W3:Y:S04]  /*36ab0*/  LDL.LU.64 R14, [R1+0x3f08] ;  /* 0x003f0800010e7983 */ /* 0x000ee80000300a00 */
[----:B------:R-:W3:-:S15]  /*36ac0*/  LDL.LU.64 R12, [R1+0x3f00] ;  /* 0x003f0000010c7983 */ /* 0x000ede0000300a00 */
[----:B------:R-:W-:-:S01]  /*36ad0*/  NOP ;  /* 0x0000000000007918 */ /* 0x000fc20000000000 */
[----:B------:R-:W-:Y:S04]  /*36ae0*/  STL.64 [R1+0x2c0], R4 ;  /* 0x0002c00401007387 */ /* 0x000fe80000100a00 */
[----:B------:R0:W-:Y:S04]  /*36af0*/  STL.64 [R1+0x2c8], R6 ;  /* 0x0002c80601007387 */ /* 0x0001e80000100a00 */
[----:B0-----:R-:W4:Y:S04]  /*36b00*/  LDL.LU R7, [R1+0x9d4] ;  /* 0x0009d40001077983 */ /* 0x001f280000300800 */
[----:B--2---:R-:W-:Y:S04]  /*36b10*/  STL.64 [R1+0x3eb8], R26 ;  /* 0x003eb81a01007387 */ /* 0x004fe80000100a00 */
[----:B------:R0:W-:Y:S04]  /*36b20*/  STL.64 [R1+0x3eb0], R24 ;  /* 0x003eb01801007387 */ /* 0x0001e80000100a00 */
[----:B0-----:R-:W2:Y:S04]  /*36b30*/  LDL.LU.64 R24, [R1+0x290] ;  /* 0x0002900001187983 */ /* 0x001ea80000300a00 */
[----:B------:R-:W2:Y:S01]  /*36b40*/  LDL.LU.64 R26, [R1+0x298] ;  /* 0x00029800011a7983 */ /* 0x000ea20000300a00 */
[----:B---3--:R-:W-:-:S02]  /*36b50*/  IMAD R5, R12, 0x100, R15 ;  /* 0x000001000c057824 */ /* 0x008fc400078e020f */
[----:B------:R-:W-:Y:S02]  /*36b60*/  IMAD R6, R13, 0x100, R28 ;  /* 0x000001000d067824 */ /* 0x000fe400078e021c */
[----:B------:R-:W3:Y:S01]  /*36b70*/  LDL.LU.64 R12, [R1+0x280] ;  /* 0x00028000010c7983 */ /* 0x000ee20000300a00 */
[----:B------:R-:W-:Y:S02]  /*36b80*/  F2FP.F16.E4M3.UNPACK_B R5, R5 ;  /* 0x00000005ff05723e */ /* 0x000fe400020006ff */
[----:B------:R-:W-:Y:S01]  /*36b90*/  F2FP.F16.E4M3.UNPACK_B R6, R6 ;  /* 0x00000006ff06723e */ /* 0x000fe200020006ff */
[----:B----4-:R-:W-:Y:S02]  /*36ba0*/  IMAD R4, R14, 0x100, R7 ;  /* 0x000001000e047824 */ /* 0x010fe400078e0207 */
[----:B------:R-:W-:Y:S01]  /*36bb0*/  IMAD R7, R0, 0x100, R29 ;  /* 0x0000010000077824 */ /* 0x000fe200078e021d */
[----:B------:R-:W3:Y:S02]  /*36bc0*/  LDL.LU.64 R14, [R1+0x288] ;  /* 0x00028800010e7983 */ /* 0x000ee40000300a00 */
[----:B------:R-:W-:-:S02]  /*36bd0*/  F2FP.F16.E4M3.UNPACK_B R4, R4 ;  /* 0x00000004ff04723e */ /* 0x000fc400020006ff */
[----:B------:R-:W-:-:S07]  /*36be0*/  F2FP.F16.E4M3.UNPACK_B R7, R7 ;  /* 0x00000007ff07723e */ /* 0x000fce00020006ff */
[C---:B------:R-:W-:Y:S06]  /*36bf0*/  HMMA.16816.F32 R8, R4.reuse, R22, R8 ;  /* 0x000000160408723c */ /* 0x040fec0000001808 */
[----:B------:R-:W-:-:S15]  /*36c00*/  HMMA.16816.F32 R16, R4, R20, R16 ;  /* 0x000000140410723c */ /* 0x000fde0000001810 */
[----:B------:R-:W-:-:S02]  /*36c10*/  NOP ;  /* 0x0000000000007918 */ /* 0x000fc40000000000 */
[----:B------:R-:W-:Y:S04]  /*36c20*/  STL.64 [R1+0x2b0], R8 ;  /* 0x0002b00801007387 */ /* 0x000fe80000100a00 */
[----:B------:R0:W-:Y:S04]  /*36c30*/  STL.64 [R1+0x2b8], R10 ;  /* 0x0002b80a01007387 */ /* 0x0001e80000100a00 */
[----:B0-----:R-:W4:Y:S04]  /*36c40*/  LDL.LU.64 R10, [R1+0x3ef8] ;  /* 0x003ef800010a7983 */ /* 0x001f280000300a00 */
[----:B------:R-:W4:Y:S04]  /*36c50*/  LDL.LU.64 R8, [R1+0x3ef0] ;  /* 0x003ef00001087983 */ /* 0x000f280000300a00 */
[----:B------:R-:W-:Y:S04]  /*36c60*/  STL.64 [R1+0x2a0], R16 ;  /* 0x0002a01001007387 */ /* 0x000fe80000100a00 */
[----:B------:R0:W-:Y:S04]  /*36c70*/  STL.64 [R1+0x2a8], R18 ;  /* 0x0002a81201007387 */ /* 0x0001e80000100a00 */
[----:B0-----:R-:W2:Y:S04]  /*36c80*/  LDL.LU.64 R18, [R1+0x3ee8] ;  /* 0x003ee80001127983 */ /* 0x001ea80000300a00 */
[----:B------:R-:W3:Y:S04]  /*36c90*/  LDL.LU.64 R16, [R1+0x3ee0] ;  /* 0x003ee00001107983 */ /* 0x000ee80000300a00 */
[----:B------:R-:W-:Y:S04]  /*36ca0*/  STL.64 [R1+0x3ec8], R22 ;  /* 0x003ec81601007387 */ /* 0x000fe80000100a00 */
[----:B------:R0:W-:Y:S04]  /*36cb0*/  STL.64 [R1+0x3ec0], R20 ;  /* 0x003ec01401007387 */ /* 0x0001e80000100a00 */
[----:B0-----:R-:W4:Y:S04]  /*36cc0*/  LDL.LU.64 R20, [R1+0x6b0] ;  /* 0x0006b00001147983 */ /* 0x001f280000300a00 */
[----:B------:R-:W2:Y:S04]  /*36cd0*/  LDL.LU.64 R22, [R1+0x6b8] ;  /* 0x0006b80001167983 */ /* 0x000ea80000300a00 */
[----:B--2---:R-:W-:Y:S04]  /*36ce0*/  STL.64 [R1+0x3ed8], R22 ;  /* 0x003ed81601007387 */ /* 0x004fe80000100a00 */
[----:B----4-:R0:W-:Y:S04]  /*36cf0*/  STL.64 [R1+0x3ed0], R20 ;  /* 0x003ed01401007387 */ /* 0x0101e80000100a00 */
[----:B0-----:R-:W2:Y:S04]  /*36d00*/  LDL.LU.64 R20, [R1+0x270] ;  /* 0x0002700001147983 */ /* 0x001ea80000300a00 */
[----:B------:R-:W2:Y:S01]  /*36d10*/  LDL.LU.64 R22, [R1+0x278] ;  /* 0x0002780001167983 */ /* 0x000ea20000300a00 */
[C---:B------:R-:W-:Y:S06]  /*36d20*/  HMMA.16816.F32 R24, R4.reuse, R18, R24 ;  /* 0x000000120418723c */ /* 0x040fec0000001818 */
[----:B---3--:R-:W-:-:S15]  /*36d30*/  HMMA.16816.F32 R12, R4, R16, R12 ;  /* 0x00000010040c723c */ /* 0x008fde000000180c */
[----:B------:R-:W-:-:S02]  /*36d40*/  NOP ;  /* 0x0000000000007918 */ /* 0x000fc40000000000 */
[----:B------:R0:W-:Y:S04]  /*36d50*/  STL.64 [R1+0x290], R24 ;  /* 0x0002901801007387 */ /* 0x0001e80000100a00 */
[----:B------:R1:W-:Y:S04]  /*36d60*/  STL.64 [R1+0x298], R26 ;  /* 0x0002981a01007387 */ /* 0x0003e80000100a00 */
[----:B0-----:R-:W3:Y:S04]  /*36d70*/  LDL.LU.64 R24, [R1+0x260] ;  /* 0x0002600001187983 */ /* 0x001ee80000300a00 */
[----:B-1----:R-:W3:Y:S04]  /*36d80*/  LDL.LU.64 R26, [R1+0x268] ;  /* 0x00026800011a7983 */ /* 0x002ee80000300a00 */
[----:B------:R-:W-:Y:S04]  /*36d90*/  STL.64 [R1+0x280], R12 ;  /* 0x0002800c01007387 */ /* 0x000fe80000100a00 */
[----:B------:R-:W-:Y:S04]  /*36da0*/  STL.64 [R1+0x288], R14 ;  /* 0x0002880e01007387 */ /* 0x000fe80000100a00 */
        /* <DEDUP_REMOVED lines=8> */
[----:B------:R-:W4:Y:S04]  /*36e30*/  LDL.LU R28, [R1+0xa18] ;  /* 0x000a1800011c7983 */ /* 0x000f280000300800 */
[----:B------:R-:W4:Y:S04]  /*36e40*/  LDL.LU R29, [R1+0xa24] ;  /* 0x000a2400011d7983 */ /* 0x000f280000300800 */
[----:B------:R-:W4:Y:S01]  /*36e50*/  LDL.LU R0, [R1+0xa20] ;  /* 0x000a200001007983 */ /* 0x000f220000300800 */
[----:B--2---:R-:W-:-:S15]  /*36e60*/  HMMA.16816.F32 R20, R4, R10, R20 ;  /* 0x0000000a0414723c */ /* 0x004fde0000001814 */
[----:B------:R-:W-:-:S08]  /*36e70*/  NOP ;  /* 0x0000000000007918 */ /* 0x000fd00000000000 */
[----:B------:R-:W-:Y:S04]  /*36e80*/  STL.64 [R1+0x270], R20 ;  /* 0x0002701401007387 */ /* 0x000fe80000100a00 */
[----:B------:R0:W-:Y:S04]  /*36e90*/  STL.64 [R1+0x278], R22 ;  /* 0x0002781601007387 */ /* 0x0001e80000100a00 */
[----:B0-----:R-:W2:Y:S04]  /*36ea0*/  LDL.LU.64 R22, [R1+0x3ed8] ;  /* 0x003ed80001167983 */ /* 0x001ea80000300a00 */
[----:B------:R-:W2:Y:S01]  /*36eb0*/  LDL.LU.64 R20, [R1+0x3ed0] ;  /* 0x003ed00001147983 */ /* 0x000ea20000300a00 */
[C---:B---3--:R-:W-:Y:S06]  /*36ec0*/  HMMA.16816.F32 R24, R4.reuse, R2, R24 ;  /* 0x000000020418723c */ /* 0x048fec0000001818 */
[----:B--2---:R-:W-:-:S15]  /*36ed0*/  HMMA.16816.F32 R20, R4, R8, R20 ;  /* 0x000000080414723c */ /* 0x004fde0000001814 */
[----:B------:R-:W-:-:S08]  /*36ee0*/  NOP ;  /* 0x0000000000007918 */ /* 0x000fd00000000000 */
[----:B------:R-:W-:Y:S04]  /*36ef0*/  STL.64 [R1+0x6c0], R20 ;  /* 0x0006c01401007387 */ /* 0x000fe80000100a00 */
[----:B------:R0:W-:Y:S04]  /*36f00*/  STL.64 [R1+0x6c8], R22 ;  /* 0x0006c81601007387 */ /* 0x0001e80000100a00 */
[----:B0-----:R-:W2:Y:S04]  /*36f10*/  LDL.LU.64 R22, [R1+0x3ec8] ;  /* 0x003ec80001167983 */ /* 0x001ea80000300a00 */
[----:B------:R-:W3:Y:S04]  /*36f20*/  LDL.LU.64 R20, [R1+0x3ec0] ;  /* 0x003ec00001147983 */ /* 0x000ee80000300a00 */
[----:B------:R-:W-:Y:S04]  /*36f30*/  STL.64 [R1+0x3e78], R10 ;  /* 0x003e780a01007387 */ /* 0x000fe80000100a00 */
[----:B------:R0:W-:Y:S04]  /*36f40*/  STL.64 [R1+0x3e70], R8 ;  /* 0x003e700801007387 */ /* 0x0001e80000100a00 */
[----:B0-----:R-:W2:Y:S04]  /*36f50*/  LDL.LU.64 R8, [R1+0x250] ;  /* 0x0002500001087983 */ /* 0x001ea80000300a00 */
[----:B------:R-:W2:Y:S04]  /*36f60*/  LDL.LU.64 R10, [R1+0x258] ;  /* 0x00025800010a7983 */ /* 0x000ea80000300a00 */
[----:B------:R-:W-:Y:S04]  /*36f70*/  STL.64 [R1+0x6b0], R24 ;  /* 0x0006b01801007387 */ /* 0x000fe80000100a00 */
[----:B------:R0:W-:Y:S04]  /*36f80*/  STL.64 [R1+0x6b8], R26 ;  /* 0x0006b81a01007387 */ /* 0x0001e80000100a00 */
[----:B0-----:R-:W3:Y:S04]  /*36f90*/  LDL.LU.64 R26, [R1+0x3eb8] ;  /* 0x003eb800011a7983 */ /* 0x001ee80000300a00 */
[----:B------:R-:W2:Y:S04]  /*36fa0*/  LDL.LU.64 R24, [R1+0x3eb0] ;  /* 0x003eb00001187983 */ /* 0x000ea80000300a00 */
[----:B------:R-:W3:Y:S04]  /*36fb0*/  LDL.LU R12, [R1+0xa2c] ;  /* 0x000a2c00010c7983 */ /* 0x000ee80000300800 */
[----:B------:R-:W3:Y:S04]  /*36fc0*/  LDL.LU R13, [R1+0xa28] ;  /* 0x000a2800010d7983 */ /* 0x000ee80000300800 */
[----:B----4-:R0:W-:Y:S04]  /*36fd0*/  STL.64 [R1+0x3e48], R14 ;  /* 0x003e480e01007387 */ /* 0x0101e80000100a00 */
[----:B0-----:R-:W4:Y:S04]  /*36fe0*/  LDL.LU R14, [R1+0xa0c] ;  /* 0x000a0c00010e7983 */ /* 0x001f280000300800 */
[----:B------:R-:W4:Y:S01]  /*36ff0*/  LDL.LU R15, [R1+0xa08] ;  /* 0x000a0800010f7983 */ /* 0x000f220000300800 */
[----:B--2---:R-:W-:Y:S03]  /*37000*/  HMMA.16816.F32 R4, R4, R24, R8 ;  /* 0x000000180404723c */ /* 0x004fe60000001808 */
[----:B---3--:R0:W-:Y:S04]  /*37010*/  STL.64 [R1+0x3e40], R12 ;  /* 0x003e400c01007387 */ /* 0x0081e80000100a00 */
[----:B0-----:R-:W2:Y:S04]  /*37020*/  LDL.LU R12, [R1+0xa04] ;  /* 0x000a0400010c7983 */ /* 0x001ea80000300800 */
[----:B------:R-:W2:Y:S04]  /*37030*/  LDL.LU R13, [R1+0xa00] ;  /* 0x000a0000010d7983 */ /* 0x000ea80000300800 */
[----:B------:R-:W-:Y:S04]  /*37040*/  STL.64 [R1+0x3e58], R26 ;  /* 0x003e581a01007387 */ /* 0x000fe80000100a00 */
[----:B------:R-:W-:Y:S04]  /*37050*/  STL.64 [R1+0x3e50], R24 ;  /* 0x003e501801007387 */ /* 0x000fe80000100a00 */
[----:B------:R0:W-:Y:S04]  /*37060*/  STL.64 [R1+0x260], R4 ;  /* 0x0002600401007387 */ /* 0x0001e80000100a00 */
[----:B------:R-:W-:Y:S01]  /*37070*/  STL.64 [R1+0x268], R6 ;  /* 0x0002680601007387 */ /* 0x000fe20000100a00 */
[----:B0-----:R-:W-:-:S02]  /*37080*/  IMAD R4, R17, 0x100, R16 ;  /* 0x0000010011047824 */ /* 0x001fc400078e0210 */
[----:B------:R-:W-:Y:S01]  /*37090*/  IMAD R5, R19, 0x100, R18 ;  /* 0x0000010013057824 */ /* 0x000fe200078e0212 */
[----:B------:R-:W3:Y:S04]  /*370a0*/  LDL.LU.64 R16, [R1+0x240] ;  /* 0x0002400001107983 */ /* 0x000ee80000300a00 */
[----:B------:R-:W4:Y:S04]  /*370b0*/  LDL.LU.64 R18, [R1+0x248] ;  /* 0x0002480001127983 */ /* 0x000f280000300a00 */
[----:B----4-:R-:W-:Y:S04]  /*370c0*/  STL.64 [R1+0x3ea8], R18 ;  /* 0x003ea81201007387 */ /* 0x010fe80000100a00 */
[----:B---3--:R0:W-:Y:S04]  /*370d0*/  STL.64 [R1+0x3ea0], R16 ;  /* 0x003ea01001007387 */ /* 0x0081e80000100a00 */
[----:B0-----:R-:W3:Y:S04]  /*370e0*/  LDL.LU.64 R16, [R1+0x6a0] ;  /* 0x0006a00001107983 */ /* 0x001ee80000300a00 */
[----:B------:R-:W3:Y:S04]  /*370f0*/  LDL.LU.64 R18, [R1+0x6a8] ;  /* 0x0006a80001127983 */ /* 0x000ee80000300a00 */
[----:B------:R-:W4:Y:S04]  /*37100*/  LDL.LU.64 R8, [R1+0x220] ;  /* 0x0002200001087983 */ /* 0x000f280000300a00 */
[----:B------:R-:W3:Y:S01]  /*37110*/  LDL.LU.64 R10, [R1+0x228] ;  /* 0x00022800010a7983 */ /* 0x000ee20000300a00 */
[----:B--2---:R-:W-:-:S02]  /*37120*/  IMAD R6, R13, 0x100, R12 ;  /* 0x000001000d067824 */ /* 0x004fc400078e020c */
[----:B------:R-:W-:Y:S01]  /*37130*/  IMAD R7, R15, 0x100, R14 ;  /* 0x000001000f077824 */ /* 0x000fe200078e020e */
[----:B------:R-:W-:Y:S02]  /*37140*/  F2FP.F16.E4M3.UNPACK_B R4, R4 ;  /* 0x00000004ff04723e */ /* 0x000fe400020006ff */
[----:B------:R-:W-:Y:S02]  /*37150*/  F2FP.F16.E4M3.UNPACK_B R5, R5 ;  /* 0x00000005ff05723e */ /* 0x000fe400020006ff */
[----:B------:R-:W-:Y:S02]  /*37160*/  F2FP.F16.E4M3.UNPACK_B R6, R6 ;  /* 0x00000006ff06723e */ /* 0x000fe400020006ff */
[----:B------:R-:W-:Y:S01]  /*37170*/  F2FP.F16.E4M3.UNPACK_B R7, R7 ;  /* 0x00000007ff07723e */ /* 0x000fe200020006ff */
[----:B---3--:R-:W-:Y:S04]  /*37180*/  STL.64 [R1+0x3e88], R10 ;  /* 0x003e880a01007387 */ /* 0x008fe80000100a00 */
        /* <DEDUP_REMOVED lines=35> */
[----:B0-----:R-:W3:Y:S04]  /*373c0*/  LDL.LU R19, [R1+0xa14] ;  /* 0x000a140001137983 */ /* 0x001ee80000300800 */
[----:B------:R-:W-:Y:S01]  /*373d0*/  STL.64 [R1+0x3e20], R16 ;  /* 0x003e201001007387 */ /* 0x000fe20000100a00 */
[----:B--2---:R-:W-:-:S15]  /*373e0*/  HMMA.16816.F32 R24, R4, R10, R24 ;  /* 0x0000000a0418723c */ /* 0x004fde0000001818 */
[----:B------:R-:W-:-:S08]  /*373f0*/  NOP ;  /* 0x0000000000007918 */ /* 0x000fd00000000000 */
[----:B------:R-:W-:Y:S04]  /*37400*/  STL.64 [R1+0x210], R24 ;  /* 0x0002101801007387 */ /* 0x000fe80000100a00 */
[----:B------:R0:W-:Y:S04]  /*37410*/  STL.64 [R1+0x218], R26 ;  /* 0x0002181a01007387 */ /* 0x0001e80000100a00 */
[----:B0-----:R-:W3:Y:S04]  /*37420*/  LDL.LU.64 R26, [R1+0x3e68] ;  /* 0x003e6800011a7983 */ /* 0x001ee80000300a00 */
[----:B------:R-:W3:Y:S01]  /*37430*/  LDL.LU.64 R24, [R1+0x3e60] ;  /* 0x003e600001187983 */ /* 0x000ee20000300a00 */
[C---:B----4-:R-:W-:Y:S06]  /*37440*/  HMMA.16816.F32 R12, R4.reuse, R2, R12 ;  /* 0x00000002040c723c */ /* 0x050fec000000180c */
        /* <DEDUP_REMOVED lines=10> */
[----:B------:R-:W-:Y:S04]  /*374f0*/  STL.64 [R1+0x690], R12 ;  /* 0x0006900c01007387 */ /* 0x000fe80000100a00 */
[----:B------:R0:W-:Y:S04]  /*37500*/  STL.64 [R1+0x698], R14 ;  /* 0x0006980e01007387 */ /* 0x0001e80000100a00 */
[----:B0-----:R-:W4:Y:S04]  /*37510*/  LDL.LU.64 R14, [R1+0x3e48] ;  /* 0x003e4800010e7983 */ /* 0x001f280000300a00 */
[----:B------:R-:W4:Y:S01]  /*37520*/  LDL.LU.64 R12, [R1+0x3e40] ;  /* 0x003e4000010c7983 */ /* 0x000f220000300a00 */
[----:B---3--:R-:W-:Y:S03]  /*37530*/  HMMA.16816.F32 R4, R4, R24, R8 ;  /* 0x000000180404723c */ /* 0x008fe60000001808 */
[----:B--2---:R-:W-:Y:S04]  /*37540*/  STL.64 [R1+0x3de8], R26 ;  /* 0x003de81a01007387 */ /* 0x004fe80000100a00 */
[----:B------:R-:W-:-:S15]  /*37550*/  STL.64 [R1+0x3de0], R24 ;  /* 0x003de01801007387 */ /* 0x000fde0000100a00 */
[----:B------:R-:W-:-:S01]  /*37560*/  NOP ;  /* 0x0000000000007918 */ /* 0x000fc20000000000 */
[----:B------:R4:W-:Y:S04]  /*37570*/  STL.64 [R1+0x200], R4 ;  /* 0x0002000401007387 */ /* 0x0009e80000100a00 */
[----:B------:R0:W-:Y:S01]  /*37580*/  STL.64 [R1+0x208], R6 ;  /* 0x0002080601007387 */ /* 0x0001e20000100a00 */
[----:B----4-:R-:W-:-:S03]  /*37590*/  IMAD R5, R28, 0x100, R15 ;  /* 0x000001001c057824 */ /* 0x010fc600078e020f */
[----:B------:R-:W2:Y:S01]  /*375a0*/  LDL.LU R28, [R1+0xa40] ;  /* 0x000a4000011c7983 */ /* 0x000ea20000300800 */
[----:B0-----:R-:W-:Y:S02]  /*375b0*/  IMAD R6, R0, 0x100, R29 ;  /* 0x0000010000067824 */ /* 0x001fe400078e021d */
[----:B------:R-:W-:Y:S01]  /*375c0*/  IMAD R4, R14, 0x100, R19 ;  /* 0x000001000e047824 */ /* 0x000fe200078e0213 */
[----:B--2---:R-:W-:Y:S04]  /*375d0*/  STL [R1+0x3dd8], R28 ;  /* 0x003dd81c01007387 */ /* 0x004fe80000100800 */
[----:B------:R-:W2:Y:S04]  /*375e0*/  LDL.LU R29, [R1+0xa4c] ;  /* 0x000a4c00011d7983 */ /* 0x000ea80000300800 */
[----:B------:R-:W2:Y:S04]  /*375f0*/  LDL.LU R0, [R1+0xa48] ;  /* 0x000a480001007983 */ /* 0x000ea80000300800 */
        /* <DEDUP_REMOVED lines=26> */
[----:B------:R-:W4:Y:S04]  /*377a0*/  LDL.LU R28, [R1+0xa34] ;  /* 0x000a3400011c7983 */ /* 0x000f280000300800 */
        /* <DEDUP_REMOVED lines=39> */
[----:B------:R3:W-:Y:S01]  /*37a20*/  STL.64 [R1+0x3dc8], R8 ;  /* 0x003dc80801007387 */ /* 0x0007e20000100a00 */
[C---:B----4-:R-:W-:Y:S06]  /*37a30*/  HMMA.16816.F32 R16, R4.reuse, R2, R16 ;  /* 0x000000020410723c */ /* 0x050fec0000001810 */
[----:B---3--:R-:W-:Y:S01]  /*37a40*/  HMMA.16816.F32 R8, R4, R24, R12 ;  /* 0x000000180408723c */ /* 0x008fe2000000180c */
[----:B------:R-:W3:-:S15]  /*37a50*/  LDL.LU R4, [R1+0xa30] ;  /* 0x000a300001047983 */ /* 0x000ede0000300800 */
[----:B------:R-:W-:-:S01]  /*37a60*/  NOP ;  /* 0x0000000000007918 */ /* 0x000fc20000000000 */
[----:B------:R-:W-:Y:S04]  /*37a70*/  STL.64 [R1+0x670], R16 ;  /* 0x0006701001007387 */ /* 0x000fe80000100a00 */
[----:B------:R-:W-:Y:S04]  /*37a80*/  STL.64 [R1+0x678], R18 ;  /* 0x0006781201007387 */ /* 0x000fe80000100a00 */
[----:B------:R-:W4:Y:S04]  /*37a90*/  LDL.LU R5, [R1+0xa3c] ;  /* 0x000a3c0001057983 */ /* 0x000f280000300800 */
[----:B------:R0:W-:Y:S04]  /*37aa0*/  STL.64 [R1+0x1a0], R8 ;  /* 0x0001a00801007387 */ /* 0x0001e80000100a00 */
[----:B------:R1:W-:Y:S04]  /*37ab0*/  STL.64 [R1+0x1a8], R10 ;  /* 0x0001a80a01007387 */ /* 0x0003e80000100a00 */
[----:B------:R-:W4:Y:S04]  /*37ac0*/  LDL.LU R6, [R1+0xa38] ;  /* 0x000a380001067983 */ /* 0x000f280000300800 */
[----:B------:R-:W4:Y:S04]  /*37ad0*/  LDL.LU R7, [R1+0xa44] ;  /* 0x000a440001077983 */ /* 0x000f280000300800 */
[----:B0-----:R-:W4:Y:S04]  /*37ae0*/  LDL.LU.64 R8, [R1+0x660] ;  /* 0x0006600001087983 */ /* 0x001f280000300a00 */
[----:B-1----:R-:W4:Y:S04]  /*37af0*/  LDL.LU.64 R10, [R1+0x668] ;  /* 0x00066800010a7983 */ /* 0x002f280000300a00 */
[----:B------:R-:W4:Y:S04]  /*37b00*/  LDL.LU.64 R16, [R1+0x180] ;  /* 0x0001800001107983 */ /* 0x000f280000300a00 */
[----:B------:R-:W4:Y:S04]  /*37b10*/  LDL.LU.64 R18, [R1+0x188] ;  /* 0x0001880001127983 */ /* 0x000f280000300a00 */
[----:B------:R-:W4:Y:S04]  /*37b20*/  LDL.LU.64 R12, [R1+0x160] ;  /* 0x00016000010c7983 */ /* 0x000f280000300a00 */
[----:B------:R-:W4:Y:S04]  /*37b30*/  LDL.LU.64 R14, [R1+0x168] ;  /* 0x00016800010e7983 */ /* 0x000f280000300a00 */
[----:B--2---:R-:W-:Y:S04]  /*37b40*/  STL.64 [R1+0x3da0], R26 ;  /* 0x003da01a01007387 */ /* 0x004fe80000100a00 */
[----:B------:R0:W-:Y:S04]  /*37b50*/  STL.64 [R1+0x3d98], R24 ;  /* 0x003d981801007387 */ /* 0x0001e80000100a00 */
[----:B0-----:R-:W2:Y:S04]  /*37b60*/  LDL.LU.64 R24, [R1+0x170] ;  /* 0x0001700001187983 */ /* 0x001ea80000300a00 */
[----:B------:R-:W2:Y:S01]  /*37b70*/  LDL.LU.64 R26, [R1+0x178] ;  /* 0x00017800011a7983 */ /* 0x000ea20000300a00 */
[----:B---3--:R-:W-:-:S03]  /*37b80*/  IMAD R4, R4, 0x100, R28 ;  /* 0x0000010004047824 */ /* 0x008fc600078e021c */
[----:B------:R-:W3:Y:S02]  /*37b90*/  LDL.LU R28, [R1+0x3dd8] ;  /* 0x003dd800011c7983 */ /* 0x000ee40000300800 */
[----:B------:R-:W-:Y:S01]  /*37ba0*/  F2FP.F16.E4M3.UNPACK_B R4, R4 ;  /* 0x00000004ff04723e */ /* 0x000fe200020006ff */
[----:B----4-:R-:W-:-:S05]  /*37bb0*/  IMAD R5, R6, 0x100, R5 ;  /* 0x0000010006057824 */ /* 0x010fca00078e0205 */
[----:B------:R-:W-:Y:S01]  /*37bc0*/  F2FP.F16.E4M3.UNPACK_B R5, R5 ;  /* 0x00000005ff05723e */ /* 0x000fe200020006ff */
[----:B---3--:R-:W-:Y:S02]  /*37bd0*/  IMAD R6, R28, 0x100, R7 ;  /* 0x000001001c067824 */ /* 0x008fe400078e0207 */
        /* <DEDUP_REMOVED lines=10> */
[----:B------:R-:W-:Y:S04]  /*37c80*/  STL [R1+0x3d8c], R22 ;  /* 0x003d8c1601007387 */ /* 0x000fe80000100800 */
[----:B------:R-:W-:Y:S04]  /*37c90*/  STL [R1+0x3d88], R23 ;  /* 0x003d881701007387 */ /* 0x000fe80000100800 */
[----:B------:R-:W-:Y:S04]  /*37ca0*/  STL.64 [R1+0x180], R16 ;  /* 0x0001801001007387 */ /* 0x000fe80000100a00 */
[----:B------:R0:W-:Y:S04]  /*37cb0*/  STL.64 [R1+0x188], R18 ;  /* 0x0001881201007387 */ /* 0x0001e80000100a00 */
[----:B0-----:R-:W2:Y:S04]  /*37cc0*/  LDL.LU.64 R18, [R1+0x3dc0] ;  /* 0x003dc00001127983 */ /* 0x001ea80000300a00 */
[----:B------:R-:W3:Y:S04]  /*37cd0*/  LDL.LU.64 R16, [R1+0x3db8] ;  /* 0x003db80001107983 */ /* 0x000ee80000300a00 */
[----:B------:R-:W-:Y:S01]  /*37ce0*/  STL [R1+0x3d90], R21 ;  /* 0x003d901501007387 */ /* 0x000fe20000100800 */
        /* <DEDUP_REMOVED lines=14> */
[----:B------:R-:W3:Y:S04]  /*37dd0*/  LDL.LU R21, [R1+0xa54] ;  /* 0x000a540001157983 */ /* 0x000ee80000300800 */
[----:B------:R-:W3:Y:S04]  /*37de0*/  LDL.LU R12, [R1+0xa50] ;  /* 0x000a5000010c7983 */ /* 0x000ee80000300800 */
[----:B------:R-:W4:Y:S04]  /*37df0*/  LDL.LU R22, [R1+0xa5c] ;  /* 0x000a5c0001167983 */ /* 0x000f280000300800 */
[----:B------:R-:W4:Y:S04]  /*37e00*/  LDL.LU R13, [R1+0xa58] ;  /* 0x000a5800010d7983 */ /* 0x000f280000300800 */
[----:B------:R-:W4:Y:S04]  /*37e10*/  LDL.LU R23, [R1+0xa64] ;  /* 0x000a640001177983 */ /* 0x000f280000300800 */
[----:B------:R-:W4:Y:S04]  /*37e20*/  LDL.LU R14, [R1+0xa60] ;  /* 0x000a6000010e7983 */ /* 0x000f280000300800 */
[----:B------:R-:W4:Y:S04]  /*37e30*/  LDL.LU R15, [R1+0xa6c] ;  /* 0x000a6c00010f7983 */ /* 0x000f280000300800 */
[----:B------:R-:W4:Y:S04]  /*37e40*/  LDL.LU R0, [R1+0xa68] ;  /* 0x000a680001007983 */ /* 0x000f280000300800 */
[----:B------:R-:W-:Y:S04]  /*37e50*/  STL.64 [R1+0x3d70], R18 ;  /* 0x003d701201007387 */ /* 0x000fe80000100a00 */
[----:B------:R0:W-:Y:S04]  /*37e60*/  STL.64 [R1+0x3d68], R16 ;  /* 0x003d681001007387 */ /* 0x0001e80000100a00 */
[----:B0-----:R-:W3:Y:S04]  /*37e70*/  LDL.LU.64 R16, [R1+0x130] ;  /* 0x0001300001107983 */ /* 0x001ee80000300a00 */
[----:B------:R-:W3:Y:S04]  /*37e80*/  LDL.LU.64 R18, [R1+0x138] ;  /* 0x0001380001127983 */ /* 0x000ee80000300a00 */
[----:B------:R-:W4:Y:S01]  /*37e90*/  LDL.LU R28, [R1+0xa84] ;  /* 0x000a8400011c7983 */ /* 0x000f220000300800 */
[----:B--2---:R-:W-:Y:S03]  /*37ea0*/  HMMA.16816.F32 R24, R4, R10, R24 ;  /* 0x0000000a0418723c */ /* 0x004fe60000001818 */
[----:B----4-:R-:W-:Y:S04]  /*37eb0*/  STL [R1+0x3d50], R28 ;  /* 0x003d501c01007387 */ /* 0x010fe80000100800 */
[----:B------:R-:W2:-:S15]  /*37ec0*/  LDL.LU R29, [R1+0xa80] ;  /* 0x000a8000011d7983 */ /* 0x000e9e0000300800 */
[----:B------:R-:W-:-:S01]  /*37ed0*/  NOP ;  /* 0x0000000000007918 */ /* 0x000fc20000000000 */
[----:B------:R-:W-:Y:S04]  /*37ee0*/  STL.64 [R1+0x150], R24 ;  /* 0x0001501801007387 */ /* 0x000fe80000100a00 */
[----:B------:R0:W-:Y:S04]  /*37ef0*/  STL.64 [R1+0x158], R26 ;  /* 0x0001581a01007387 */ /* 0x0001e80000100a00 */
[----:B0-----:R-:W4:Y:S04]  /*37f00*/  LDL.LU.64 R26, [R1+0x3db0] ;  /* 0x003db000011a7983 */ /* 0x001f280000300a00 */
[----:B------:R-:W4:Y:S04]  /*37f10*/  LDL.LU.64 R24, [R1+0x3da8] ;  /* 0x003da80001187983 */ /* 0x000f280000300a00 */
[----:B------:R-:W2:Y:S01]  /*37f20*/  LDL.LU R28, [R1+0xa74] ;  /* 0x000a7400011c7983 */ /* 0x000ea20000300800 */
        /* <DEDUP_REMOVED lines=9> */
[----:B------:R-:W2:Y:S02]  /*37fc0*/  LDL.LU.64 R10, [R1+0x148] ;  /* 0x00014800010a7983 */ /* 0x000ea40000300a00 */
[C---:B--2---:R-:W-:Y:S06]  /*37fd0*/  HMMA.16816.F32 R8, R4.reuse, R2, R8 ;  /* 0x000000020408723c */ /* 0x044fec0000001808 */
[----:B---3--:R-:W-:Y:S01]  /*37fe0*/  HMMA.16816.F32 R4, R4, R24, R16 ;  /* 0x000000180404723c */ /* 0x008fe20000001810 */
[----:B------:R-:W2:-:S15]  /*37ff0*/  LDL.LU.64 R16, [R1+0x120] ;  /* 0x0001200001107983 */ /* 0x000e9e0000300a00 */
[----:B------:R-:W-:-:S01]  /*38000*/  NOP ;  /* 0x0000000000007918 */ /* 0x000fc20000000000 */
[----:B------:R-:W-:Y:S04]  /*38010*/  STL.64 [R1+0x650], R8 ;  /* 0x0006500801007387 */ /* 0x000fe80000100a00 */
[----:B------:R-:W-:Y:S04]  /*38020*/  STL.64 [R1+0x658], R10 ;  /* 0x0006580a01007387 */ /* 0x000fe80000100a00 */
[----:B------:R-:W3:Y:S04]  /*38030*/  LDL.LU.64 R18, [R1+0x128] ;  /* 0x0001280001127983 */ /* 0x000ee80000300a00 */
[----:B------:R-:W-:Y:S04]  /*38040*/  STL.64 [R1+0x140], R4 ;  /* 0x0001400401007387 */ /* 0x000fe80000100a00 */
[----:B------:R-:W-:Y:S01]  /*38050*/  STL.64 [R1+0x148], R6 ;  /* 0x0001480601007387 */ /* 0x000fe20000100a00 */
[----:B------:R-:W-:-:S02]  /*38060*/  IMAD R12, R12, 0x100, R21 ;  /* 0x000001000c0c7824 */ /* 0x000fc400078e0215 */
[----:B------:R-:W-:Y:S02]  /*38070*/  IMAD R13, R13, 0x100, R22 ;  /* 0x000001000d0d7824 */ /* 0x000fe400078e0216 */
[----:B------:R-:W-:Y:S01]  /*38080*/  IMAD R14, R14, 0x100, R23 ;  /* 0x000001000e0e7824 */ /* 0x000fe200078e0217 */
[----:B---3--:R-:W-:Y:S04]  /*38090*/  STL.64 [R1+0x3d80], R18 ;  /* 0x003d801201007387 */ /* 0x008fe80000100a00 */
[----:B--2---:R0:W-:Y:S04]  /*380a0*/  STL.64 [R1+0x3d78], R16 ;  /* 0x003d781001007387 */ /* 0x0041e80000100a00 */
[----:B0-----:R-:W2:Y:S04]  /*380b0*/  LDL.LU.64 R16, [R1+0x640] ;  /* 0x0006400001107983 */ /* 0x001ea80000300a00 */
[----:B------:R-:W2:Y:S04]  /*380c0*/  LDL.LU.64 R18, [R1+0x648] ;  /* 0x0006480001127983 */ /* 0x000ea80000300a00 */
[----:B------:R-:W3:Y:S04]  /*380d0*/  LDL.LU.64 R8, [R1+0x110] ;  /* 0x0001100001087983 */ /* 0x000ee80000300a00 */
[----:B------:R-:W3:Y:S04]  /*380e0*/  LDL.LU.64 R10, [R1+0x118] ;  /* 0x00011800010a7983 */ /* 0x000ee80000300a00 */
[----:B------:R-:W3:Y:S04]  /*380f0*/  LDL.LU R4, [R1+0xa70] ;  /* 0x000a700001047983 */ /* 0x000ee80000300800 */
[----:B------:R-:W3:Y:S04]  /*38100*/  LDL.LU R5, [R1+0xa7c] ;  /* 0x000a7c0001057983 */ /* 0x000ee80000300800 */
[----:B------:R-:W3:Y:S04]  /*38110*/  LDL.LU R6, [R1+0xa78] ;  /* 0x000a780001067983 */ /* 0x000ee80000300800 */
[----:B------:R-:W3:Y:S04]  /*38120*/  LDL.LU R7, [R1+0xa88] ;  /* 0x000a880001077983 */ /* 0x000ee80000300800 */
[----:B----4-:R-:W-:Y:S04]  /*38130*/  STL.64 [R1+0x3d48], R26 ;  /* 0x003d481a01007387 */ /* 0x010fe80000100a00 */
[----:B------:R0:W-:Y:S04]  /*38140*/  STL.64 [R1+0x3d40], R24 ;  /* 0x003d401801007387 */ /* 0x0001e80000100a00 */
[----:B0-----:R-:W4:Y:S04]  /*38150*/  LDL.LU.64 R24, [R1+0x100] ;  /* 0x0001000001187983 */ /* 0x001f280000300a00 */
[----:B------:R-:W4:Y:S04]  /*38160*/  LDL.LU.64 R26, [R1+0x108] ;  /* 0x00010800011a7983 */ /* 0x000f280000300a00 */
[----:B------:R-:W3:Y:S04]  /*38170*/  LDL.LU R21, [R1+0x3d90] ;  /* 0x003d900001157983 */ /* 0x000ee80000300800 */
[----:B------:R-:W2:Y:S04]  /*38180*/  LDL.LU R22, [R1+0x3d8c] ;  /* 0x003d8c0001167983 */ /* 0x000ea80000300800 */
[----:B------:R-:W2:Y:S01]  /*38190*/  LDL.LU R23, [R1+0x3d88] ;  /* 0x003d880001177983 */ /* 0x000ea20000300800 */
[----:B------:R-:W-:Y:S01]  /*381a0*/  IMAD R15, R0, 0x100, R15 ;  /* 0x00000100000f7824 */ /* 0x000fe200078e020f */
[----:B------:R-:W-:-:S02]  /*381b0*/  F2FP.F16.E4M3.UNPACK_B R12, R12 ;  /* 0x0000000cff0c723e */ /* 0x000fc400020006ff */
[----:B------:R-:W-:Y:S02]  /*381c0*/  F2FP.F16.E4M3.UNPACK_B R13, R13 ;  /* 0x0000000dff0d723e */ /* 0x000fe400020006ff */
[----:B------:R-:W-:Y:S02]  /*381d0*/  F2FP.F16.E4M3.UNPACK_B R14, R14 ;  /* 0x0000000eff0e723e */ /* 0x000fe400020006ff */
[----:B------:R-:W-:-:S07]  /*381e0*/  F2FP.F16.E4M3.UNPACK_B R15, R15 ;  /* 0x0000000fff0f723e */ /* 0x000fce00020006ff */
        /* <DEDUP_REMOVED lines=11> */
[----:B------:R-:W4:Y:S01]  /*382a0*/  LDL.LU.64 R16, [R1+0x3d68] ;  /* 0x003d680001107983 */ /* 0x000f220000300a00 */
[----:B------:R-:W-:Y:S01]  /*382b0*/  IMAD R4, R4, 0x100, R28 ;  /* 0x0000010004047824 */ /* 0x000fe200078e021c */
[C---:B--2---:R-:W-:Y:S06]  /*382c0*/  HMMA.16816.F32 R8, R12.reuse, R18, R8 ;  /* 0x000000120c08723c */ /* 0x044fec0000001808 */
[----:B----4-:R-:W-:-:S15]  /*382d0*/  HMMA.16816.F32 R24, R12, R16, R24 ;  /* 0x000000100c18723c */ /* 0x010fde0000001818 */
[----:B------:R-:W-:-:S02]  /*382e0*/  NOP ;  /* 0x0000000000007918 */ /* 0x000fc40000000000 */
[----:B------:R-:W-:Y:S01]  /*382f0*/  STL.64 [R1+0x110], R8 ;  /* 0x0001100801007387 */ /* 0x000fe20000100a00 */
[----:B------:R-:W-:-:S03]  /*38300*/  IMAD.MOV.U32 R0, RZ, RZ, R11 ;  /* 0x000000ffff007224 */ /* 0x000fc600078e000b */
[----:B------:R0:W-:Y:S04]  /*38310*/  STL [R1+0x118], R10 ;  /* 0x0001180a01007387 */ /* 0x0001e80000100800 */
[----:B0-----:R-:W2:Y:S04]  /*38320*/  LDL.LU.64 R10, [R1+0x3d60] ;  /* 0x003d6000010a7983 */ /* 0x001ea80000300a00 */
[----:B------:R-:W3:Y:S04]  /*38330*/  LDL.LU.64 R8, [R1+0x3d58] ;  /* 0x003d580001087983 */ /* 0x000ee80000300a00 */
[----:B------:R0:W-:Y:S04]  /*38340*/  STL [R1+0x36e8], R0 ;  /* 0x0036e80001007387 */ /* 0x0001e80000100800 */
[----:B0-----:R-:W4:Y:S04]  /*38350*/  LDL.LU R0, [R1+0xa8c] ;  /* 0x000a8c0001007983 */ /* 0x001f280000300800 */
[----:B------:R0:W-:Y:S04]  /*38360*/  STL.64 [R1+0x100], R24 ;  /* 0x0001001801007387 */ /* 0x0001e80000100a00 */
[----:B------:R1:W-:Y:S04]  /*38370*/  STL.64 [R1+0x108], R26 ;  /* 0x0001081a01007387 */ /* 0x0003e80000100a00 */
[----:B0-----:R-:W3:Y:S04]  /*38380*/  LDL.LU.64 R24, [R1+0x880] ;  /* 0x0008800001187983 */ /* 0x001ee80000300a00 */
[----:B-1----:R-:W3:Y:S04]  /*38390*/  LDL.LU.64 R26, [R1+0x888] ;  /* 0x00088800011a7983 */ /* 0x002ee80000300a00 */
[----:B------:R-:W-:Y:S04]  /*383a0*/  STL.64 [R1+0x3d28], R18 ;  /* 0x003d281201007387 */ /* 0x000fe80000100a00 */
[----:B------:R0:W-:Y:S04]  /*383b0*/  STL.64 [R1+0x3d20], R16 ;  /* 0x003d201001007387 */ /* 0x0001e80000100a00 */
[----:B0-----:R-:W2:Y:S04]  /*383c0*/  LDL.LU.64 R16, [R1+0xf0] ;  /* 0x0000f00001107983 */ /* 0x001ea80000300a00 */
[----:B------:R-:W2:Y:S04]  /*383d0*/  LDL.LU.64 R18, [R1+0xf8] ;  /* 0x0000f80001127983 */ /* 0x000ea80000300a00 */
[----:B------:R-:W4:Y:S01]  /*383e0*/  LDL.LU R28, [R1+0x3d50] ;  /* 0x003d5000011c7983 */ /* 0x000f220000300800 */
[----:B------:R-:W-:Y:S01]  /*383f0*/  IMAD R5, R6, 0x100, R5 ;  /* 0x0000010006057824 */ /* 0x000fe200078e0205 */
[C---:B---3--:R-:W-:Y:S06]  /*38400*/  HMMA.16816.F32 R24, R12.reuse, R8, R24 ;  /* 0x000000080c18723c */ /* 0x048fec0000001818 */
[----:B--2---:R-:W-:Y:S01]  /*38410*/  HMMA.16816.F32 R16, R12, R10, R16 ;  /* 0x0000000a0c10723c */ /* 0x004fe20000001810 */
[----:B----4-:R-:W-:-:S15]  /*38420*/  IMAD R6, R29, 0x100, R28 ;  /* 0x000001001d067824 */ /* 0x010fde00078e021c */
[----:B------:R-:W-:-:S08]  /*38430*/  NOP ;  /* 0x0000000000007918 */ /* 0x000fd00000000000 */
[----:B------:R-:W-:Y:S02]  /*38440*/  IMAD.MOV.U32 R28, RZ, RZ, R19 ;  /* 0x000000ffff1c7224 */ /* 0x000fe400078e0013 */
[----:B------:R-:W-:Y:S01]  /*38450*/  IMAD.MOV.U32 R29, RZ, RZ, R18 ;  /* 0x000000ffff1d7224 */ /* 0x000fe200078e0012 */
[----:B------:R0:W-:Y:S04]  /*38460*/  STL.64 [R1+0xf0], R16 ;  /* 0x0000f01001007387 */ /* 0x0001e80000100a00 */
[----:B------:R-:W-:Y:S04]  /*38470*/  STL [R1+0x3700], R28 ;  /* 0x0037001c01007387 */ /* 0x000fe80000100800 */
[----:B------:R-:W-:Y:S04]  /*38480*/  STL [R1+0x36ec], R29 ;  /* 0x0036ec1d01007387 */ /* 0x000fe80000100800 */
[----:B0-----:R-:W2:Y:S04]  /*38490*/  LDL.LU.64 R16, [R1+0xe0] ;  /* 0x0000e00001107983 */ /* 0x001ea80000300a00 */
[----:B------:R-:W2:Y:S04]  /*384a0*/  LDL.LU.64 R18, [R1+0xe8] ;  /* 0x0000e80001127983 */ /* 0x000ea80000300a00 */
        /* <DEDUP_REMOVED lines=8> */
[----:B------:R-:W3:Y:S04]  /*38530*/  LDL.LU R29, [R1+0xf54] ;  /* 0x000f5400011d7983 */ /* 0x000ee80000300800 */
[----:B---3--:R0:W-:Y:S04]  /*38540*/  STL [R1+0x3cf0], R29 ;  /* 0x003cf01d01007387 */ /* 0x0081e80000100800 */
[----:B0-----:R-:W3:Y:S04]  /*38550*/  LDL.LU R29, [R1+0xaac] ;  /* 0x000aac00011d7983 */ /* 0x001ee80000300800 */
[----:B---3--:R0:W-:Y:S04]  /*38560*/  STL [R1+0x3cf4], R29 ;  /* 0x003cf41d01007387 */ /* 0x0081e80000100800 */
[----:B0-----:R-:W3:Y:S01]  /*38570*/  LDL.LU R29, [R1+0xaa4] ;  /* 0x000aa400011d7983 */ /* 0x001ee20000300800 */
[----:B----4-:R-:W-:Y:S03]  /*38580*/  HMMA.16816.F32 R8, R12, R2, R8 ;  /* 0x000000020c08723c */ /* 0x010fe60000001808 */
[----:B---3--:R0:W-:Y:S04]  /*38590*/  STL [R1+0x3cf8], R29 ;  /* 0x003cf81d01007387 */ /* 0x0081e80000100800 */
[----:B0-----:R-:W3:Y:S01]  /*385a0*/  LDL.LU R29, [R1+0xa9c] ;  /* 0x000a9c00011d7983 */ /* 0x001ee20000300800 */
[----:B------:R-:W-:-:S03]  /*385b0*/  IMAD R7, R7, 0x100, R0 ;  /* 0x0000010007077824 */ /* 0x000fc600078e0200 */
[----:B---3--:R0:W-:Y:S04]  /*385c0*/  STL [R1+0x3cfc], R29 ;  /* 0x003cfc1d01007387 */ /* 0x0081e80000100800 */
[----:B0-----:R-:W3:Y:S04]  /*385d0*/  LDL.LU R29, [R1+0xa94] ;  /* 0x000a9400011d7983 */ /* 0x001ee80000300800 */
[----:B------:R-:W4:Y:S04]  /*385e0*/  LDL.LU R28, [R1+0xf60] ;  /* 0x000f6000011c7983 */ /* 0x000f280000300800 */
[----:B------:R-:W4:Y:S04]  /*385f0*/  LDL.LU R0, [R1+0xf64] ;  /* 0x000f640001007983 */ /* 0x000f280000300800 */
[----:B------:R-:W-:Y:S04]  /*38600*/  STL.64 [R1+0x630], R8 ;  /* 0x0006300801007387 */ /* 0x000fe80000100a00 */
[----:B------:R2:W-:Y:S02]  /*38610*/  STL.64 [R1+0x638], R10 ;  /* 0x0006380a01007387 */ /* 0x0005e40000100a00 */
[----:B--2---:R-:W-:Y:S02]  /*38620*/  HMMA.16816.F32 R8, R12, R24, R16 ;  /* 0x000000180c08723c */ /* 0x004fe40000001810 */
[----:B------:R-:W2:Y:S04]  /*38630*/  LDL.LU.64 R16, [R1+0xb0] ;  /* 0x0000b00001107983 */ /* 0x000ea80000300a00 */
[----:B------:R-:W3:-:S15]  /*38640*/  LDL.LU.64 R18, [R1+0xb8] ;  /* 0x0000b80001127983 */ /* 0x000ede0000300a00 */
[----:B------:R-:W-:-:S02]  /*38650*/  NOP ;  /* 0x0000000000007918 */ /* 0x000fc40000000000 */
        /* <DEDUP_REMOVED lines=10> */
[----:B------:R-:W3:Y:S04]  /*38700*/  LDL.LU R14, [R1+0xaa0] ;  /* 0x000aa000010e7983 */ /* 0x000ee80000300800 */
[----:B------:R-:W3:Y:S01]  /*38710*/  LDL.LU R15, [R1+0xaa8] ;  /* 0x000aa800010f7983 */ /* 0x000ee20000300800 */
[----:B------:R-:W-:-:S02]  /*38720*/  F2FP.F16.E4M3.UNPACK_B R4, R4 ;  /* 0x00000004ff04723e */ /* 0x000fc400020006ff */
[----:B------:R-:W-:Y:S02]  /*38730*/  F2FP.F16.E4M3.UNPACK_B R5, R5 ;  /* 0x00000005ff05723e */ /* 0x000fe400020006ff */
[----:B------:R-:W-:Y:S02]  /*38740*/  F2FP.F16.E4M3.UNPACK_B R6, R6 ;  /* 0x00000006ff06723e */ /* 0x000fe400020006ff */
[----:B------:R-:W-:-:S07]  /*38750*/  F2FP.F16.E4M3.UNPACK_B R7, R7 ;  /* 0x00000007ff07723e */ /* 0x000fce00020006ff */
[C---:B--2---:R-:W-:Y:S01]  /*38760*/  HMMA.16816.F32 R16, R4.reuse, R22, R16 ;  /* 0x000000160410723c */ /* 0x044fe20000001810 */
[----:B---3--:R-:W-:Y:S04]  /*38770*/  STL.64 [R1+0x3d08], R14 ;  /* 0x003d080e01007387 */ /* 0x008fe80000100a00 */
[----:B----4-:R0:W-:Y:S04]  /*38780*/  STL.64 [R1+0x3d00], R12 ;  /* 0x003d000c01007387 */ /* 0x0101e80000100a00 */
[----:B0-----:R-:W2:Y:S04]  /*38790*/  LDL.LU.64 R12, [R1+0x820] ;  /* 0x00082000010c7983 */ /* 0x001ea80000300a00 */
[----:B------:R-:W2:Y:S04]  /*387a0*/  LDL.LU.64 R14, [R1+0x828] ;  /* 0x00082800010e7983 */ /* 0x000ea80000300a00 */
[----:B------:R-:W-:Y:S04]  /*387b0*/  STL.64 [R1+0x3ce8], R26 ;  /* 0x003ce81a01007387 */ /* 0x000fe80000100a00 */
[----:B------:R0:W-:Y:S04]  /*387c0*/  STL.64 [R1+0x3ce0], R24 ;  /* 0x003ce01801007387 */ /* 0x0001e80000100a00 */
[----:B0-----:R-:W3:Y:S04]  /*387d0*/  LDL.LU.64 R24, [R1+0x850] ;  /* 0x0008500001187983 */ /* 0x001ee80000300a00 */
[----:B------:R-:W3:Y:S04]  /*387e0*/  LDL.LU.64 R26, [R1+0x858] ;  /* 0x00085800011a7983 */ /* 0x000ee80000300a00 */
        /* <DEDUP_REMOVED lines=11> */
[----:B--2---:R0:W-:Y:S04]  /*388a0*/  STL [R1+0x3cd8], R23 ;  /* 0x003cd81701007387 */ /* 0x0041e80000100800 */
[----:B------:R-:W2:Y:S04]  /*388b0*/  LDL.LU.64 R20, [R1+0x840] ;  /* 0x0008400001147983 */ /* 0x000ea80000300a00 */
[----:B0-----:R-:W2:Y:S01]  /*388c0*/  LDL.LU.64 R22, [R1+0x848] ;  /* 0x0008480001167983 */ /* 0x001ea20000300a00 */
[----:B----4-:R-:W-:-:S15]  /*388d0*/  HMMA.16816.F32 R8, R4, R18, R8 ;  /* 0x000000120408723c */ /* 0x010fde0000001808 */
[----:B------:R-:W-:-:S08]  /*388e0*/  NOP ;  /* 0x0000000000007918 */ /* 0x000fd00000000000 */
[----:B------:R-:W-:Y:S04]  /*388f0*/  STL.64 [R1+0x80], R8 ;  /* 0x0000800801007387 */ /* 0x000fe80000100a00 */
[----:B------:R0:W-:Y:S04]  /*38900*/  STL.64 [R1+0x88], R10 ;  /* 0x0000880a01007387 */ /* 0x0001e80000100a00 */
[----:B0-----:R-:W2:Y:S04]  /*38910*/  LDL.LU.64 R10, [R1+0x3d18] ;  /* 0x003d1800010a7983 */ /* 0x001ea80000300a00 */
[----:B------:R-:W4:Y:S01]  /*38920*/  LDL.LU.64 R8, [R1+0x3d10] ;  /* 0x003d100001087983 */ /* 0x000f220000300a00 */
[----:B---3--:R-:W-:Y:S03]  /*38930*/  HMMA.16816.F32 R16, R4, R16, R24 ;  /* 0x000000100410723c */ /* 0x008fe60000001818 */
[----:B------:R-:W3:Y:S04]  /*38940*/  LDL.LU.64 R24, [R1+0x810] ;  /* 0x0008100001187983 */ /* 0x000ee80000300a00 */
[----:B------:R-:W3:-:S15]  /*38950*/  LDL.LU.64 R26, [R1+0x818] ;  /* 0x00081800011a7983 */ /* 0x000ede0000300a00 */
[----:B------:R-:W-:-:S01]  /*38960*/  NOP ;  /* 0x0000000000007918 */ /* 0x000fc20000000000 */
[----:B------:R0:W-:Y:S04]  /*38970*/  STL.64 [R1+0x60], R16 ;  /* 0x0000601001007387 */ /* 0x0001e80000100a00 */
[----:B------:R1:W-:Y:S04]  /*38980*/  STL.64 [R1+0x68], R18 ;  /* 0x0000681201007387 */ /* 0x0003e80000100a00 */
[----:B0-----:R-:W3:Y:S04]  /*38990*/  LDL.LU R16, [R1+0x20] ;  /* 0x0000200001107983 */ /* 0x001ee80000300800 */
[----:B------:R-:W3:Y:S04]  /*389a0*/  LDL.LU R17, [R1+0x24] ;  /* 0x0000240001117983 */ /* 0x000ee80000300800 */
[----:B-1----:R-:W3:Y:S04]  /*389b0*/  LDL.LU R18, [R1+0x28] ;  /* 0x0000280001127983 */ /* 0x002ee80000300800 */
[----:B------:R-:W3:Y:S01]  /*389c0*/  LDL.LU R19, [R1+0x2c] ;  /* 0x00002c0001137983 */ /* 0x000ee20000300800 */
[C---:B--2---:R-:W-:Y:S06]  /*389d0*/  HMMA.16816.F32 R20, R4.reuse, R10, R20 ;  /* 0x0000000a0414723c */ /* 0x044fec0000001814 */
[----:B----4-:R-:W-:-:S15]  /*389e0*/  HMMA.16816.F32 R8, R4, R8, R12 ;  /* 0x000000080408723c */ /* 0x010fde000000180c */
[----:B------:R-:W-:-:S02]  /*389f0*/  NOP ;  /* 0x0000000000007918 */ /* 0x000fc40000000000 */
[----:B------:R0:W-:Y:S04]  /*38a00*/  STL.64 [R1+0x40], R20 ;  /* 0x0000401401007387 */ /* 0x0001e80000100a00 */
[----:B------:R1:W-:Y:S04]  /*38a10*/  STL.64 [R1+0x48], R22 ;  /* 0x0000481601007387 */ /* 0x0003e80000100a00 */
[----:B0-----:R-:W2:Y:S04]  /*38a20*/  LDL.LU.64 R20, [R1+0xa0] ;  /* 0x0000a00001147983 */ /* 0x001ea80000300a00 */
[----:B-1----:R-:W2:Y:S04]  /*38a30*/  LDL.LU.64 R22, [R1+0xa8] ;  /* 0x0000a80001167983 */ /* 0x002ea80000300a00 */
[----:B------:R-:W4:Y:S04]  /*38a40*/  LDL.LU.64 R14, [R1+0x3d08] ;  /* 0x003d0800010e7983 */ /* 0x000f280000300a00 */
[----:B------:R-:W3:Y:S04]  /*38a50*/  LDL.LU.64 R12, [R1+0x3d00] ;  /* 0x003d0000010c7983 */ /* 0x000ee80000300a00 */
[----:B------:R0:W-:Y:S04]  /*38a60*/  STL.64 [R1+0x10], R8 ;  /* 0x0000100801007387 */ /* 0x0001e80000100a00 */
[----:B------:R1:W-:Y:S04]  /*38a70*/  STL.64 [R1+0x18], R10 ;  /* 0x0000180a01007387 */ /* 0x0003e80000100a00 */
[----:B0-----:R-:W2:Y:S04]  /*38a80*/  LDL.LU R8, [R1+0x50] ;  /* 0x0000500001087983 */ /* 0x001ea80000300800 */
[----:B------:R-:W2:Y:S04]  /*38a90*/  LDL.LU R9, [R1+0x54] ;  /* 0x0000540001097983 */ /* 0x000ea80000300800 */
[----:B-1----:R-:W2:Y:S04]  /*38aa0*/  LDL.LU R10, [R1+0x58] ;  /* 0x00005800010a7983 */ /* 0x002ea80000300800 */
[----:B------:R-:W2:Y:S01]  /*38ab0*/  LDL.LU R11, [R1+0x5c] ;  /* 0x00005c00010b7983 */ /* 0x000ea20000300800 */
[----:B---3--:R-:W-:-:S03]  /*38ac0*/  IMAD R12, R12, 0x100, R29 ;  /* 0x000001000c0c7824 */ /* 0x008fc600078e021d */
[----:B------:R-:W3:Y:S02]  /*38ad0*/  LDL.LU R29, [R1+0x3cfc] ;  /* 0x003cfc00011d7983 */ /* 0x000ee40000300800 */
[----:B---3--:R-:W-:Y:S02]  /*38ae0*/  IMAD R13, R13, 0x100, R29 ;  /* 0x000001000d0d7824 */ /* 0x008fe400078e021d */
[----:B------:R-:W4:Y:S01]  /*38af0*/  LDL.LU R29, [R1+0x3cf8] ;  /* 0x003cf800011d7983 */ /* 0x000f220000300800 */
[----:B------:R-:W-:Y:S01]  /*38b00*/  HMMA.16816.F32 R24, R4, R2, R24 ;  /* 0x000000020418723c */ /* 0x000fe20000001818 */
[----:B----4-:R-:W-:Y:S02]  /*38b10*/  IMAD R14, R14, 0x100, R29 ;  /* 0x000001000e0e7824 */ /* 0x010fe400078e021d */
[----:B------:R-:W3:Y:S02]  /*38b20*/  LDL.LU R29, [R1+0x3cf4] ;  /* 0x003cf400011d7983 */ /* 0x000ee40000300800 */
[----:B---3--:R-:W-:-:S02]  /*38b30*/  IMAD R15, R15, 0x100, R29 ;  /* 0x000001000f0f7824 */ /* 0x008fc400078e021d */
[----:B------:R-:W3:-:S15]  /*38b40*/  LDL.LU R29, [R1+0x3cf0] ;  /* 0x003cf000011d7983 */ /* 0x000ede0000300800 */
[----:B------:R-:W-:-:S01]  /*38b50*/  NOP ;  /* 0x0000000000007918 */ /* 0x000fc20000000000 */
[----:B------:R-:W-:Y:S04]  /*38b60*/  STL.64 [R1], R24 ;  /* 0x0000001801007387 */ /* 0x000fe80000100a00 */
[----:B------:R0:W-:Y:S04]  /*38b70*/  STL.64 [R1+0x8], R26 ;  /* 0x0000081a01007387 */ /* 0x0001e80000100a00 */
[----:B0-----:R-:W4:Y:S04]  /*38b80*/  LDL.LU.64 R26, [R1+0x3ce8] ;  /* 0x003ce800011a7983 */ /* 0x001f280000300a00 */
[----:B------:R-:W2:Y:S01]  /*38b90*/  LDL.LU.64 R24, [R1+0x3ce0] ;  /* 0x003ce00001187983 */ /* 0x000ea20000300a00 */
[----:B------:R-:W-:-:S02]  /*38ba0*/  F2FP.F16.E4M3.UNPACK_B R12, R12 ;  /* 0x0000000cff0c723e */ /* 0x000fc400020006ff */
[----:B------:R-:W-:Y:S02]  /*38bb0*/  F2FP.F16.E4M3.UNPACK_B R13, R13 ;  /* 0x0000000dff0d723e */ /* 0x000fe400020006ff */
[----:B------:R-:W-:Y:S02]  /*38bc0*/  F2FP.F16.E4M3.UNPACK_B R14, R14 ;  /* 0x0000000eff0e723e */ /* 0x000fe400020006ff */
[----:B------:R-:W-:Y:S01]  /*38bd0*/  F2FP.F16.E4M3.UNPACK_B R15, R15 ;  /* 0x0000000fff0f723e */ /* 0x000fe200020006ff */
[----:B--2---:R-:W-:Y:S01]  /*38be0*/  HMMA.16816.F32 R4, R4, R24, R20 ;  /* 0x000000180404723c */ /* 0x004fe20000001814 */
[----:B------:R-:W2:Y:S01]  /*38bf0*/  LDL.LU R23, [R1+0x3cd8] ;  /* 0x003cd80001177983 */ /* 0x000ea20000300800 */
[----:B----4-:R-:W-:Y:S02]  /*38c00*/  F2FP.F16.E4M3.UNPACK_B R26, R26.H1 ;  /* 0x0000001aff1a723e */ /* 0x010fe400030006ff */
[----:B------:R-:W-:-:S15]  /*38c10*/  F2FP.F16.E4M3.UNPACK_B R27, R27.H1 ;  /* 0x0000001bff1b723e */ /* 0x000fde00030006ff */
[----:B------:R-:W-:-:S04]  /*38c20*/  NOP ;  /* 0x0000000000007918 */ /* 0x000fc80000000000 */
[----:B------:R-:W-:Y:S04]  /*38c30*/  STL.64 [R1+0x30], R4 ;  /* 0x0000300401007387 */ /* 0x000fe80000100a00 */
[----:B------:R0:W-:Y:S02]  /*38c40*/  STL.64 [R1+0x38], R6 ;  /* 0x0000380601007387 */ /* 0x0001e40000100a00 */
[----:B0-----:R-:W-:Y:S01]  /*38c50*/  HMMA.16816.F32 R4, R12, R26, R16 ;  /* 0x0000001a0c04723c */ /* 0x001fe20000001810 */
[----:B---3--:R-:W-:-:S05]  /*38c60*/  F2FP.F16.E4M3.UNPACK_B R21, R29.H1 ;  /* 0x0000001dff15723e */ /* 0x008fca00030006ff */
[----:B------:R-:W-:-:S15]  /*38c70*/  STL.64 [R1+0x3c78], R26 ;  /* 0x003c781a01007387 */ /* 0x000fde0000100a00 */
[----:B------:R-:W-:-:S02]  /*38c80*/  NOP ;  /* 0x0000000000007918 */ /* 0x000fc40000000000 */
[----:B------:R-:W-:Y:S04]  /*38c90*/  STL.64 [R1+0xa0], R4 ;  /* 0x0000a00401007387 */ /* 0x000fe80000100a00 */
[----:B------:R0:W-:Y:S04]  /*38ca0*/  STL.64 [R1+0xa8], R6 ;  /* 0x0000a80601007387 */ /* 0x0001e80000100a00 */
[----:B------:R-:W3:Y:S01]  /*38cb0*/  LDL.LU R24, [R1+0x620] ;  /* 0x0006200001187983 */ /* 0x000ee20000300800 */
[----:B--2---:R-:W-:-:S07]  /*38cc0*/  F2FP.F16.E4M3.UNPACK_B R20, R23.H1 ;  /* 0x00000017ff14723e */ /* 0x004fce00030006ff */
[----:B0-----:R-:W-:-:S15]  /*38cd0*/  HMMA.16816.F32 R4, R12, R20, R8 ;  /* 0x000000140c04723c */ /* 0x001fde0000001808 */
[----:B------:R-:W-:-:S08]  /*38ce0*/  NOP ;  /* 0x0000000000007918 */ /* 0x000fd00000000000 */
[----:B------:R-:W-:Y:S04]  /*38cf0*/  STL.64 [R1+0x50], R4 ;  /* 0x0000500401007387 */ /* 0x000fe80000100a00 */
[----:B------:R-:W-:Y:S04]  /*38d00*/  STL.64 [R1+0x58], R6 ;  /* 0x0000580601007387 */ /* 0x000fe80000100a00 */
[----:B------:R-:W3:Y:S04]  /*38d10*/  LDL.LU R25, [R1+0x624] ;  /* 0x0006240001197983 */ /* 0x000ee80000300800 */
[----:B------:R-:W2:Y:S04]  /*38d20*/  LDL.LU R26, [R1+0x628] ;  /* 0x00062800011a7983 */ /* 0x000ea80000300800 */
[----:B------:R-:W2:Y:S04]  /*38d30*/  LDL.LU R27, [R1+0x62c] ;  /* 0x00062c00011b7983 */ /* 0x000ea80000300800 */
[----:B--2---:R-:W-:Y:S04]  /*38d40*/  STL.64 [R1+0x3c88], R26 ;  /* 0x003c881a01007387 */ /* 0x004fe80000100a00 */
[----:B---3--:R0:W-:Y:S04]  /*38d50*/  STL.64 [R1+0x3c80], R24 ;  /* 0x003c801801007387 */ /* 0x0081e80000100a00 */
[----:B0-----:R-:W2:Y:S04]  /*38d60*/  LDL.LU R24, [R1+0x7f0] ;  /* 0x0007f00001187983 */ /* 0x001ea80000300800 */
[----:B------:R-:W2:Y:S04]  /*38d70*/  LDL.LU R25, [R1+0x7f4] ;  /* 0x0007f40001197983 */ /* 0x000ea80000300800 */
[----:B------:R-:W3:Y:S04]  /*38d80*/  LDL.LU R26, [R1+0x7f8] ;  /* 0x0007f800011a7983 */ /* 0x000ee80000300800 */
[----:B------:R-:W3:Y:S04]  /*38d90*/  LDL.LU R27, [R1+0x7fc] ;  /* 0x0007fc00011b7983 */ /* 0x000ee80000300800 */
[----:B------:R-:W4:Y:S04]  /*38da0*/  LDL.LU R16, [R1+0xf70] ;  /* 0x000f700001107983 */ /* 0x000f280000300800 */
[----:B------:R-:W4:Y:S04]  /*38db0*/  LDL.LU R17, [R1+0xf74] ;  /* 0x000f740001117983 */ /* 0x000f280000300800 */
[----:B------:R-:W2:Y:S04]  /*38dc0*/  LDL.LU R4, [R1+0xab0] ;  /* 0x000ab00001047983 */ /* 0x000ea80000300800 */
[----:B------:R-:W3:Y:S04]  /*38dd0*/  LDL.LU R5, [R1+0xab8] ;  /* 0x000ab80001057983 */ /* 0x000ee80000300800 */
[----:B---3--:R0:W-:Y:S04]  /*38de0*/  STL [R1+0x3cc4], R5 ;  /* 0x003cc40501007387 */ /* 0x0081e80000100800 */
[----:B0-----:R-:W2:Y:S04]  /*38df0*/  LDL.LU R5, [R1+0xab4] ;  /* 0x000ab40001057983 */ /* 0x001ea80000300800 */
[----:B------:R-:W3:Y:S04]  /*38e00*/  LDL.LU R6, [R1+0xac4] ;  /* 0x000ac40001067983 */ /* 0x000ee80000300800 */
[----:B---3--:R0:W-:Y:S04]  /*38e10*/  STL [R1+0x3cc0], R6 ;  /* 0x003cc00601007387 */ /* 0x0081e80000100800 */
[----:B0-----:R-:W3:Y:S04]  /*38e20*/  LDL.LU R6, [R1+0xabc] ;  /* 0x000abc0001067983 */ /* 0x001ee80000300800 */
[----:B------:R-:W3:Y:S04]  /*38e30*/  LDL.LU R7, [R1+0xac0] ;  /* 0x000ac00001077983 */ /* 0x000ee80000300800 */
[----:B---3--:R-:W-:Y:S04]  /*38e40*/  STL.64 [R1+0x3cd0], R6 ;  /* 0x003cd00601007387 */ /* 0x008fe80000100a00 */
[----:B--2---:R0:W-:Y:S04]  /*38e50*/  STL.64 [R1+0x3cc8], R4 ;  /* 0x003cc80401007387 */ /* 0x0041e80000100a00 */
[----:B0-----:R-:W2:Y:S04]  /*38e60*/  LDL.LU R4, [R1+0x70] ;  /* 0x0000700001047983 */ /* 0x001ea80000300800 */
[----:B------:R-:W2:Y:S04]  /*38e70*/  LDL.LU R5, [R1+0x74] ;  /* 0x0000740001057983 */ /* 0x000ea80000300800 */
[----:B------:R-:W2:Y:S04]  /*38e80*/  LDL.LU R6, [R1+0x78] ;  /* 0x0000780001067983 */ /* 0x000ea80000300800 */
[----:B------:R-:W2:Y:S04]  /*38e90*/  LDL.LU R7, [R1+0x7c] ;  /* 0x00007c0001077983 */ /* 0x000ea80000300800 */
[----:B------:R-:W3:Y:S04]  /*38ea0*/  LDL.LU R10, [R1+0xf80] ;  /* 0x000f8000010a7983 */ /* 0x000ee80000300800 */
[----:B------:R-:W3:Y:S04]  /*38eb0*/  LDL.LU R11, [R1+0xf84] ;  /* 0x000f8400010b7983 */ /* 0x000ee80000300800 */
[----:B------:R-:W3:Y:S04]  /*38ec0*/  LDL.LU R2, [R1+0xacc] ;  /* 0x000acc0001027983 */ /* 0x000ee80000300800 */
[----:B------:R-:W3:Y:S04]  /*38ed0*/  LDL.LU R3, [R1+0xac8] ;  /* 0x000ac80001037983 */ /* 0x000ee80000300800 */
[----:B------:R-:W3:Y:S04]  /*38ee0*/  LDL.LU R8, [R1+0xf90] ;  /* 0x000f900001087983 */ /* 0x000ee80000300800 */
[----:B------:R-:W3:Y:S04]  /*38ef0*/  LDL.LU R9, [R1+0xf94] ;  /* 0x000f940001097983 */ /* 0x000ee80000300800 */
[----:B------:R-:W4:Y:S01]  /*38f00*/  LDL.LU R23, [R1+0xfa0] ;  /* 0x000fa00001177983 */ /* 0x000f220000300800 */
[----:B------:R-:W-:-:S02]  /*38f10*/  F2FP.F16.E4M3.UNPACK_B R18, R28.H1 ;  /* 0x0000001cff12723e */ /* 0x000fc400030006ff */
[----:B------:R-:W-:Y:S01]  /*38f20*/  F2FP.F16.E4M3.UNPACK_B R19, R0.H1 ;  /* 0x00000000ff13723e */ /* 0x000fe200030006ff */
[----:B----4-:R-:W-:Y:S04]  /*38f30*/  STL [R1+0x3ca8], R23 ;  /* 0x003ca81701007387 */ /* 0x010fe80000100800 */
[----:B------:R0:W-:Y:S04]  /*38f40*/  STL.64 [R1+0x3ca0], R20 ;  /* 0x003ca01401007387 */ /* 0x0001e80000100a00 */
[----:B0-----:R-:W4:Y:S04]  /*38f50*/  LDL.LU R20, [R1+0xd0] ;  /* 0x0000d00001147983 */ /* 0x001f280000300800 */
[----:B------:R-:W4:Y:S04]  /*38f60*/  LDL.LU R21, [R1+0xd4] ;  /* 0x0000d40001157983 */ /* 0x000f280000300800 */
[----:B------:R-:W3:Y:S04]  /*38f70*/  LDL.LU R22, [R1+0xd8] ;  /* 0x0000d80001167983 */ /* 0x000ee80000300800 */
[----:B------:R-:W3:Y:S01]  /*38f80*/  LDL.LU R23, [R1+0xdc] ;  /* 0x0000dc0001177983 */ /* 0x000ee20000300800 */
[----:B--2---:R-:W-:Y:S03]  /*38f90*/  HMMA.16816.F32 R4, R12, R18, R4 ;  /* 0x000000120c04723c */ /* 0x004fe60000001804 */
[----:B---3--:R-:W-:Y:S04]  /*38fa0*/  STL.64 [R1+0x3cb8], R22 ;  /* 0x003cb81601007387 */ /* 0x008fe80000100a00 */
[----:B----4-:R0:W-:Y:S04]  /*38fb0*/  STL.64 [R1+0x3cb0], R20 ;  /* 0x003cb01401007387 */ /* 0x0101e80000100a00 */
[----:B0-----:R-:W2:Y:S04]  /*38fc0*/  LDL.LU R20, [R1+0x90] ;  /* 0x0000900001147983 */ /* 0x001ea80000300800 */
[----:B------:R-:W2:Y:S04]  /*38fd0*/  LDL.LU R21, [R1+0x94] ;  /* 0x0000940001157983 */ /* 0x000ea80000300800 */
[----:B------:R-:W2:Y:S04]  /*38fe0*/  LDL.LU R22, [R1+0x98] ;  /* 0x0000980001167983 */ /* 0x000ea80000300800 */
[----:B------:R-:W2:Y:S04]  /*38ff0*/  LDL.LU R23, [R1+0x9c] ;  /* 0x00009c0001177983 */ /* 0x000ea80000300800 */
[----:B------:R-:W3:Y:S04]  /*39000*/  LDL.LU R29, [R1+0xfa4] ;  /* 0x000fa400011d7983 */ /* 0x000ee80000300800 */
[----:B------:R-:W4:Y:S04]  /*39010*/  LDL.LU R28, [R1+0xfb0] ;  /* 0x000fb000011c7983 */ /* 0x000f280000300800 */
[----:B------:R-:W4:Y:S04]  /*39020*/  LDL.LU R0, [R1+0xfb4] ;  /* 0x000fb40001007983 */ /* 0x000f280000300800 */
[----:B------:R-:W-:Y:S04]  /*39030*/  STL.64 [R1+0x3c98], R26 ;  /* 0x003c981a01007387 */ /* 0x000fe80000100a00 */
[----:B------:R0:W-:Y:S04]  /*39040*/  STL.64 [R1+0x3c90], R24 ;  /* 0x003c901801007387 */ /* 0x0001e80000100a00 */
[----:B0-----:R-:W3:Y:S04]  /*39050*/  LDL.LU R24, [R1+0x800] ;  /* 0x0008000001187983 */ /* 0x001ee80000300800 */
[----:B------:R-:W3:Y:S04]  /*39060*/  LDL.LU R25, [R1+0x804] ;  /* 0x0008040001197983 */ /* 0x000ee80000300800 */
[----:B------:R-:W3:Y:S04]  /*39070*/  LDL.LU R26, [R1+0x808] ;  /* 0x00080800011a7983 */ /* 0x000ee80000300800 */
[----:B------:R-:W3:Y:S04]  /*39080*/  LDL.LU R27, [R1+0x80c] ;  /* 0x00080c00011b7983 */ /* 0x000ee80000300800 */
[----:B------:R-:W-:Y:S04]  /*39090*/  STL.64 [R1+0x70], R4 ;  /* 0x0000700401007387 */ /* 0x000fe80000100a00 */
[----:B------:R0:W-:Y:S04]  /*390a0*/  STL.64 [R1+0x78], R6 ;  /* 0x0000780601007387 */ /* 0x0001e80000100a00 */
[----:B0-----:R-:W4:Y:S04]  /*390b0*/  LDL.LU.64 R6, [R1+0x3cd0] ;  /* 0x003cd00001067983 */ /* 0x001f280000300a00 */
[----:B------:R-:W2:Y:S01]  /*390c0*/  LDL.LU.64 R4, [R1+0x3cc8] ;  /* 0x003cc80001047983 */ /* 0x000ea20000300a00 */
[----:B------:R-:W-:-:S02]  /*390d0*/  F2FP.F16.E4M3.UNPACK_B R16, R16.H1 ;  /* 0x00000010ff10723e */ /* 0x000fc400030006ff */
[----:B------:R-:W-:Y:S01]  /*390e0*/  F2FP.F16.E4M3.UNPACK_B R17, R17.H1 ;  /* 0x00000011ff11723e */ /* 0x000fe200030006ff */
[----:B--2---:R-:W-:Y:S02]  /*390f0*/  IMAD R4, R4, 0x100, R5 ;  /* 0x0000010004047824 */ /* 0x004fe400078e0205 */
[----:B------:R-:W4:Y:S04]  /*39100*/  LDL.LU R5, [R1+0x3cc4] ;  /* 0x003cc40001057983 */ /* 0x000f280000300800 */
[----:B------:R-:W-:Y:S01]  /*39110*/  HMMA.16816.F32 R20, R12, R16, R20 ;  /* 0x000000100c14723c */ /* 0x000fe20000001814 */
[----:B------:R-:W-:Y:S01]  /*39120*/  F2FP.F16.E4M3.UNPACK_B R10, R10.H1 ;  /* 0x0000000aff0a723e */ /* 0x000fe200030006ff */
[----:B----4-:R-:W-:Y:S02]  /*39130*/  IMAD R5, R5, 0x100, R6 ;  /* 0x0000010005057824 */ /* 0x010fe400078e0206 */
[----:B------:R-:W2:-:S15]  /*39140*/  LDL.LU R6, [R1+0x3cc0] ;  /* 0x003cc00001067983 */ /* 0x000e9e0000300800 */
[----:B------:R-:W-:-:S04]  /*39150*/  NOP ;  /* 0x0000000000007918 */ /* 0x000fc80000000000 */
[----:B------:R-:W-:Y:S04]  /*39160*/  STL.64 [R1+0x90], R20 ;  /* 0x0000901401007387 */ /* 0x000fe80000100a00 */
[----:B------:R0:W-:Y:S04]  /*39170*/  STL.64 [R1+0x98], R22 ;  /* 0x0000981601007387 */ /* 0x0001e80000100a00 */
[----:B0-----:R-:W4:Y:S04]  /*39180*/  LDL.LU.64 R22, [R1+0x3cb8] ;  /* 0x003cb80001167983 */ /* 0x001f280000300a00 */
[----:B------:R-:W4:Y:S01]  /*39190*/  LDL.LU.64 R20, [R1+0x3cb0] ;  /* 0x003cb00001147983 */ /* 0x000f220000300a00 */
[----:B------:R-:W-:-:S02]  /*391a0*/  F2FP.F16.E4M3.UNPACK_B R11, R11.H1 ;  /* 0x0000000bff0b723e */ /* 0x000fc400030006ff */
[----:B------:R-:W-:Y:S02]  /*391b0*/  F2FP.F16.E4M3.UNPACK_B R8, R8.H1 ;  /* 0x00000008ff08723e */ /* 0x000fe400030006ff */
[----:B------:R-:W-:-:S07]  /*391c0*/  F2FP.F16.E4M3.UNPACK_B R9, R9.H1 ;  /* 0x00000009ff09723e */ /* 0x000fce00030006ff */
[C---:B---3--:R-:W-:Y:S01]  /*391d0*/  HMMA.16816.F32 R24, R12.reuse, R8, R24 ;  /* 0x000000080c18723c */ /* 0x048fe20000001818 */
[----:B------:R-:W-:Y:S04]  /*391e0*/  STL.64 [R1+0x3c70], R18 ;  /* 0x003c701201007387 */ /* 0x000fe80000100a00 */
[----:B------:R0:W-:Y:S04]  /*391f0*/  STL.64 [R1+0x3c68], R16 ;  /* 0x003c681001007387 */ /* 0x0001e80000100a00 */
[----:B0-----:R-:W3:Y:S04]  /*39200*/  LDL.LU R16, [R1+0x610] ;  /* 0x0006100001107983 */ /* 0x001ee80000300800 */
[----:B------:R-:W3:Y:S04]  /*39210*/  LDL.LU R17, [R1+0x614] ;  /* 0x0006140001117983 */ /* 0x000ee80000300800 */
[----:B------:R-:W3:Y:S04]  /*39220*/  LDL.LU R18, [R1+0x618] ;  /* 0x0006180001127983 */ /* 0x000ee80000300800 */
[----:B------:R-:W3:Y:S01]  /*39230*/  LDL.LU R19, [R1+0x61c] ;  /* 0x00061c0001137983 */ /* 0x000ee20000300800 */
[----:B----4-:R-:W-:-:S15]  /*39240*/  HMMA.16816.F32 R20, R12, R10, R20 ;  /* 0x0000000a0c14723c */ /* 0x010fde0000001814 */
[----:B------:R-:W-:-:S08]  /*39250*/  NOP ;  /* 0x0000000000007918 */ /* 0x000fd00000000000 */
[----:B------:R-:W-:Y:S04]  /*39260*/  STL.64 [R1+0xd0], R20 ;  /* 0x0000d01401007387 */ /* 0x000fe80000100a00 */
[----:B------:R0:W-:Y:S04]  /*39270*/  STL.64 [R1+0xd8], R22 ;  /* 0x0000d81601007387 */ /* 0x0001e80000100a00 */
[----:B0-----:R-:W4:Y:S04]  /*39280*/  LDL.LU R23, [R1+0x3ca8] ;  /* 0x003ca80001177983 */ /* 0x001f280000300800 */
[----:B------:R-:W3:Y:S04]  /*39290*/  LDL.LU.64 R20, [R1+0x3ca0] ;  /* 0x003ca00001147983 */ /* 0x000ee80000300a00 */
[----:B------:R-:W-:Y:S04]  /*392a0*/  STL [R1+0x3c40], R11 ;  /* 0x003c400b01007387 */ /* 0x000fe80000100800 */
[----:B------:R-:W-:Y:S04]  /*392b0*/  STL.64 [R1+0xf30], R24 ;  /* 0x000f301801007387 */ /* 0x000fe80000100a00 */
[----:B------:R0:W-:Y:S04]  /*392c0*/  STL.64 [R1+0xf38], R26 ;  /* 0x000f381a01007387 */ /* 0x0001e80000100a00 */
[----:B0-----:R-:W3:Y:S04]  /*392d0*/  LDL.LU.64 R26, [R1+0x3c98] ;  /* 0x003c9800011a7983 */ /* 0x001ee80000300a00 */
[----:B------:R-:W3:Y:S01]  /*392e0*/  LDL.LU.64 R24, [R1+0x3c90] ;  /* 0x003c900001187983 */ /* 0x000ee20000300a00 */
[----:B--2---:R-:W-:-:S02]  /*392f0*/  IMAD R6, R7, 0x100, R6 ;  /* 0x0000010007067824 */ /* 0x004fc400078e0206 */
[----:B------:R-:W-:Y:S01]  /*39300*/  IMAD R7, R3, 0x100, R2 ;  /* 0x0000010003077824 */ /* 0x000fe200078e0202 */
[----:B------:R-:W-:Y:S02]  /*39310*/  F2FP.F16.E4M3.UNPACK_B R3, R29.H1 ;  /* 0x0000001dff03723e */ /* 0x000fe400030006ff */
[----:B----4-:R-:W-:-:S07]  /*39320*/  F2FP.F16.E4M3.UNPACK_B R2, R23.H1 ;  /* 0x00000017ff02723e */ /* 0x010fce00030006ff */
[----:B---3--:R-:W-:-:S15]  /*39330*/  HMMA.16816.F32 R24, R12, R2, R24 ;  /* 0x000000020c18723c */ /* 0x008fde0000001818 */
[----:B------:R-:W-:-:S08]  /*39340*/  NOP ;  /* 0x0000000000007918 */ /* 0x000fd00000000000 */
[----:B------:R-:W-:Y:S04]  /*39350*/  STL.64 [R1+0xf20], R24 ;  /* 0x000f201801007387 */ /* 0x000fe80000100a00 */
[----:B------:R0:W-:Y:S04]  /*39360*/  STL.64 [R1+0xf28], R26 ;  /* 0x000f281a01007387 */ /* 0x0001e80000100a00 */
[----:B0-----:R-:W2:Y:S04]  /*39370*/  LDL.LU.64 R26, [R1+0x3c88] ;  /* 0x003c8800011a7983 */ /* 0x001ea80000300a00 */
[----:B------:R-:W2:Y:S01]  /*39380*/  LDL.LU.64 R24, [R1+0x3c80] ;  /* 0x003c800001187983 */ /* 0x000ea20000300a00 */
[----:B------:R-:W-:-:S02]  /*39390*/  F2FP.F16.E4M3.UNPACK_B R22, R28.H1 ;  /* 0x0000001cff16723e */ /* 0x000fc400030006ff */
[----:B------:R-:W-:Y:S02]  /*393a0*/  F2FP.F16.E4M3.UNPACK_B R23, R0.H1 ;  /* 0x00000000ff17723e */ /* 0x000fe400030006ff */
[----:B------:R-:W-:Y:S02]  /*393b0*/  F2FP.F16.E4M3.UNPACK_B R4, R4 ;  /* 0x00000004ff04723e */ /* 0x000fe400020006ff */
[----:B------:R-:W-:-:S03]  /*393c0*/  F2FP.F16.E4M3.UNPACK_B R5, R5 ;  /* 0x00000005ff05723e */ /* 0x000fc600020006ff */
[----:B--2---:R-:W-:Y:S01]  /*393d0*/  HMMA.16816.F32 R12, R12, R22, R24 ;  /* 0x000000160c0c723c */ /* 0x004fe20000001818 */
[----:B------:R-:W2:-:S15]  /*393e0*/  LDL.LU.64 R26, [R1+0x3c78] ;  /* 0x003c7800011a7983 */ /* 0x000e9e0000300a00 */
[----:B------:R-:W-:-:S07]  /*393f0*/  NOP ;  /* 0x0000000000007918 */ /* 0x000fce0000000000 */
[----:B------:R-:W-:Y:S04]  /*39400*/  STL.64 [R1+0xd50], R12 ;  /* 0x000d500c01007387 */ /* 0x000fe80000100a00 */
[----:B------:R2:W-:Y:S04]  /*39410*/  STL.64 [R1+0xd58], R14 ;  /* 0x000d580e01007387 */ /* 0x0005e80000100a00 */
[----:B------:R-:W3:Y:S01]  /*39420*/  LDL.LU R11, [R1+0xad4] ;  /* 0x000ad400010b7983 */ /* 0x000ee20000300800 */
[----:B------:R-:W-:Y:S02]  /*39430*/  F2FP.F16.E4M3.UNPACK_B R6, R6 ;  /* 0x00000006ff06723e */ /* 0x000fe400020006ff */
[----:B------:R-:W-:-:S07]  /*39440*/  F2FP.F16.E4M3.UNPACK_B R7, R7 ;  /* 0x00000007ff07723e */ /* 0x000fce00020006ff */
[----:B--2---:R-:W-:Y:S01]  /*39450*/  HMMA.16816.F32 R12, R4, R26, R16 ;  /* 0x0000001a040c723c */ /* 0x004fe20000001810 */
[----:B---3--:R-:W-:-:S15]  /*39460*/  STL.64 [R1+0x3c50], R10 ;  /* 0x003c500a01007387 */ /* 0x008fde0000100a00 */
[----:B------:R-:W-:-:S07]  /*39470*/  NOP ;  /* 0x0000000000007918 */ /* 0x000fce0000000000 */
[----:B------:R-:W-:Y:S04]  /*39480*/  STL.64 [R1+0xd40], R12 ;  /* 0x000d400c01007387 */ /* 0x000fe80000100a00 */
[----:B------:R-:W-:Y:S04]  /*39490*/  STL.64 [R1+0xd48], R14 ;  /* 0x000d480e01007387 */ /* 0x000fe80000100a00 */
[----:B------:R0:W-:Y:S04]  /*394a0*/  STL.64 [R1+0x3c48], R8 ;  /* 0x003c480801007387 */ /* 0x0001e80000100a00 */
[----:B0-----:R-:W2:Y:S04]  /*394b0*/  LDL.LU R8, [R1+0x5e0] ;  /* 0x0005e00001087983 */ /* 0x001ea80000300800 */
[----:B------:R-:W2:Y:S04]  /*394c0*/  LDL.LU R9, [R1+0x5e4] ;  /* 0x0005e40001097983 */ /* 0x000ea80000300800 */
[----:B------:R-:W3:Y:S04]  /*394d0*/  LDL.LU R10, [R1+0x5e8] ;  /* 0x0005e800010a7983 */ /* 0x000ee80000300800 */
        /* <DEDUP_REMOVED lines=18> */
[----:B------:R0:W-:Y:S04]  /*39600*/  STL.64 [R1+0x3c08], R26 ;  /* 0x003c081a01007387 */ /* 0x0001e80000100a00 */
[----:B------:R-:W2:Y:S04]  /*39610*/  LDL.LU R24, [R1+0x5c0] ;  /* 0x0005c00001187983 */ /* 0x000ea80000300800 */
[----:B------:R-:W2:Y:S04]  /*39620*/  LDL.LU R25, [R1+0x5c4] ;  /* 0x0005c40001197983 */ /* 0x000ea80000300800 */
[----:B0-----:R-:W3:Y:S04]  /*39630*/  LDL.LU R26, [R1+0x5c8] ;  /* 0x0005c800011a7983 */ /* 0x001ee80000300800 */
[----:B------:R-:W3:Y:S04]  /*39640*/  LDL.LU R27, [R1+0x5cc] ;  /* 0x0005cc00011b7983 */ /* 0x000ee80000300800 */
[----:B---3--:R-:W-:Y:S04]  /*39650*/  STL.64 [R1+0x3c18], R26 ;  /* 0x003c181a01007387 */ /* 0x008fe80000100a00 */
[----:B--2---:R0:W-:Y:S04]  /*39660*/  STL.64 [R1+0x3c10], R24 ;  /* 0x003c101801007387 */ /* 0x0041e80000100a00 */
[----:B0-----:R-:W2:Y:S04]  /*39670*/  LDL.LU R24, [R1+0x7d0] ;  /* 0x0007d00001187983 */ /* 0x001ea80000300800 */
[----:B------:R-:W2:Y:S04]  /*39680*/  LDL.LU R25, [R1+0x7d4] ;  /* 0x0007d40001197983 */ /* 0x000ea80000300800 */
[----:B------:R-:W3:Y:S04]  /*39690*/  LDL.LU R26, [R1+0x7d8] ;  /* 0x0007d800011a7983 */ /* 0x000ee80000300800 */
[----:B------:R-:W3:Y:S01]  /*396a0*/  LDL.LU R27, [R1+0x7dc] ;  /* 0x0007dc00011b7983 */ /* 0x000ee20000300800 */
[C---:B------:R-:W-:Y:S03]  /*396b0*/  HMMA.16816.F32 R16, R4.reuse, R20, R16 ;  /* 0x000000140410723c */ /* 0x040fe60000001810 */
[----:B---3--:R-:W-:Y:S04]  /*396c0*/  STL.64 [R1+0x3c28], R26 ;  /* 0x003c281a01007387 */ /* 0x008fe80000100a00 */
[----:B--2---:R0:W-:Y:S04]  /*396d0*/  STL.64 [R1+0x3c20], R24 ;  /* 0x003c201801007387 */ /* 0x0041e80000100a00 */
        /* <DEDUP_REMOVED lines=10> */
[----:B------:R-:W-:Y:S04]  /*39780*/  STL.64 [R1+0xd30], R16 ;  /* 0x000d301001007387 */ /* 0x000fe80000100a00 */
[----:B------:R0:W-:Y:S04]  /*39790*/  STL.64 [R1+0xd38], R18 ;  /* 0x000d381201007387 */ /* 0x0001e80000100a00 */
[----:B0-----:R-:W3:Y:S04]  /*397a0*/  LDL.LU.64 R18, [R1+0x3c70] ;  /* 0x003c700001127983 */ /* 0x001ee80000300a00 */
[----:B------:R-:W4:Y:S01]  /*397b0*/  LDL.LU.64 R16, [R1+0x3c68] ;  /* 0x003c680001107983 */ /* 0x000f220000300a00 */
[----:B---3--:R-:W-:-:S15]  /*397c0*/  HMMA.16816.F32 R8, R4, R18, R8 ;  /* 0x000000120408723c */ /* 0x008fde0000001808 */
        /* <DEDUP_REMOVED lines=9> */
[----:B0-----:R-:W3:Y:S04]  /*39860*/  LDL.LU.64 R10, [R1+0x3c50] ;  /* 0x003c5000010a7983 */ /* 0x001ee80000300a00 */
[----:B------:R-:W4:Y:S04]  /*39870*/  LDL.LU.64 R8, [R1+0x3c48] ;  /* 0x003c480001087983 */ /* 0x000f280000300a00 */
[----:B------:R-:W-:Y:S04]  /*39880*/  STL.64 [R1+0x3c00], R18 ;  /* 0x003c001201007387 */ /* 0x000fe80000100a00 */
[----:B------:R0:W-:Y:S04]  /*39890*/  STL.64 [R1+0x3bf8], R16 ;  /* 0x003bf81001007387 */ /* 0x0001e80000100a00 */
[----:B0-----:R-:W4:Y:S04]  /*398a0*/  LDL.LU R16, [R1+0x5b0] ;  /* 0x0005b00001107983 */ /* 0x001f280000300800 */
[----:B------:R-:W4:Y:S04]  /*398b0*/  LDL.LU R17, [R1+0x5b4] ;  /* 0x0005b40001117983 */ /* 0x000f280000300800 */
[----:B------:R-:W4:Y:S04]  /*398c0*/  LDL.LU R18, [R1+0x5b8] ;  /* 0x0005b80001127983 */ /* 0x000f280000300800 */
[----:B------:R-:W4:Y:S01]  /*398d0*/  LDL.LU R19, [R1+0x5bc] ;  /* 0x0005bc0001137983 */ /* 0x000f220000300800 */
[----:B---3--:R-:W-:-:S03]  /*398e0*/  IMAD R12, R12, 0x100, R11 ;  /* 0x000001000c0c7824 */ /* 0x008fc600078e020b */
[----:B------:R-:W2:Y:S02]  /*398f0*/  LDL.LU R11, [R1+0x3c40] ;  /* 0x003c4000010b7983 */ /* 0x000ea40000300800 */
[----:B--2---:R-:W-:-:S15]  /*39900*/  HMMA.16816.F32 R24, R4, R10, R24 ;  /* 0x0000000a0418723c */ /* 0x004fde0000001818 */
[----:B------:R-:W-:-:S08]  /*39910*/  NOP ;  /* 0x0000000000007918 */ /* 0x000fd00000000000 */
[----:B------:R-:W-:Y:S04]  /*39920*/  STL.64 [R1+0xd00], R24 ;  /* 0x000d001801007387 */ /* 0x000fe80000100a00 */
[----:B------:R0:W-:Y:S04]  /*39930*/  STL.64 [R1+0xd08], R26 ;  /* 0x000d081a01007387 */ /* 0x0001e80000100a00 */
[----:B0-----:R-:W4:Y:S04]  /*39940*/  LDL.LU.64 R26, [R1+0x3c38] ;  /* 0x003c3800011a7983 */ /* 0x001f280000300a00 */
[----:B------:R-:W4:Y:S04]  /*39950*/  LDL.LU.64 R24, [R1+0x3c30] ;  /* 0x003c300001187983 */ /* 0x000f280000300a00 */
[----:B------:R-:W-:Y:S01]  /*39960*/  STL [R1+0x3bd0], R11 ;  /* 0x003bd00b01007387 */ /* 0x000fe20000100800 */
        /* <DEDUP_REMOVED lines=11> */
[----:B------:R-:W2:Y:S01]  /*39a20*/  LDL.LU.64 R24, [R1+0x3c10] ;  /* 0x003c100001187983 */ /* 0x000ea20000300a00 */
[----:B------:R-:W-:-:S02]  /*39a30*/  IMAD R13, R14, 0x100, R13 ;  /* 0x000001000e0d7824 */ /* 0x000fc400078e020d */
[----:B------:R-:W-:Y:S02]  /*39a40*/  IMAD R14, R29, 0x100, R15 ;  /* 0x000001001d0e7824 */ /* 0x000fe400078e020f */
[----:B------:R-:W-:Y:S01]  /*39a50*/  IMAD R15, R0, 0x100, R28 ;  /* 0x00000100000f7824 */ /* 0x000fe200078e021c */
[----:B------:R-:W-:Y:S01]  /*39a60*/  F2FP.F16.E4M3.UNPACK_B R12, R12 ;  /* 0x0000000cff0c723e */ /* 0x000fe200020006ff */
[----:B--2---:R-:W-:Y:S01]  /*39a70*/  HMMA.16816.F32 R4, R4, R22, R24 ;  /* 0x000000160404723c */ /* 0x004fe20000001818 */
[----:B------:R-:W2:-:S15]  /*39a80*/  LDL.LU.64 R26, [R1+0x3c08] ;  /* 0x003c0800011a7983 */ /* 0x000e9e0000300a00 */
[----:B------:R-:W-:-:S07]  /*39a90*/  NOP ;  /* 0x0000000000007918 */ /* 0x000fce0000000000 */
[----:B------:R-:W-:Y:S04]  /*39aa0*/  STL.64 [R1+0xcf0], R4 ;  /* 0x000cf00401007387 */ /* 0x000fe80000100a00 */
[----:B------:R2:W-:Y:S04]  /*39ab0*/  STL.64 [R1+0xcf8], R6 ;  /* 0x000cf80601007387 */ /* 0x0005e80000100a00 */
[----:B------:R-:W3:Y:S01]  /*39ac0*/  LDL.LU R11, [R1+0xaf4] ;  /* 0x000af400010b7983 */ /* 0x000ee20000300800 */
[----:B------:R-:W-:Y:S02]  /*39ad0*/  F2FP.F16.E4M3.UNPACK_B R13, R13 ;  /* 0x0000000dff0d723e */ /* 0x000fe400020006ff */
[----:B------:R-:W-:-:S02]  /*39ae0*/  F2FP.F16.E4M3.UNPACK_B R14, R14 ;  /* 0x0000000eff0e723e */ /* 0x000fc400020006ff */
        /* <DEDUP_REMOVED lines=1252> */
[----:B------:R-:W2:Y:S01]  /*3e930*/  LDL.LU R11, [R1+0x3704] ;  /* 0x00370400010b7983 */ /* 0x000ea20000300800 */
[----:B------:R-:W-:-:S03]  /*3e940*/  IMAD R13, R13, 0x100, R28 ;  /* 0x000001000d0d7824 */ /* 0x000fc600078e021c */
[----:B------:R-:W3:Y:S01]  /*3e950*/  LDL.LU R28, [R1+0x3700] ;  /* 0x00370000011c7983 */ /* 0x000ee20000300800 */
[----:B--2---:R-:W-:-:S15]  /*3e960*/  HMMA.16816.F32 R24, R4, R10, R24 ;  /* 0x0000000a0418723c */ /* 0x004fde0000001818 */
[----:B------:R-:W-:-:S08]  /*3e970*/  NOP ;  /* 0x0000000000007918 */ /* 0x000fd00000000000 */
[----:B------:R-:W-:Y:S04]  /*3e980*/  STL.64 [R1+0x880], R24 ;  /* 0x0008801801007387 */ /* 0x000fe80000100a00 */
[----:B------:R0:W-:Y:S04]  /*3e990*/  STL.64 [R1+0x888], R26 ;  /* 0x0008881a01007387 */ /* 0x0001e80000100a00 */
[----:B0-----:R-:W4:Y:S04]  /*3e9a0*/  LDL.LU.64 R26, [R1+0x36f8] ;  /* 0x0036f800011a7983 */ /* 0x001f280000300a00 */
[----:B------:R-:W4:Y:S01]  /*3e9b0*/  LDL.LU.64 R24, [R1+0x36f0] ;  /* 0x0036f00001187983 */ /* 0x000f220000300a00 */
[----:B------:R-:W-:-:S02]  /*3e9c0*/  IMAD R14, R14, 0x100, R29 ;  /* 0x000001000e0e7824 */ /* 0x000fc400078e021d */
[----:B------:R-:W-:Y:S01]  /*3e9d0*/  IMAD R15, R15, 0x100, R0 ;  /* 0x000001000f0f7824 */ /* 0x000fe200078e0200 */
[----:B------:R-:W2:Y:S04]  /*3e9e0*/  LDL.LU R29, [R1+0x36ec] ;  /* 0x0036ec00011d7983 */ /* 0x000ea80000300800 */
[----:B------:R-:W3:Y:S01]  /*3e9f0*/  LDL.LU R0, [R1+0x36e8] ;  /* 0x0036e80001007983 */ /* 0x000ee20000300800 */
[----:B----4-:R-:W-:-:S15]  /*3ea00*/  HMMA.16816.F32 R24, R4, R8, R24 ;  /* 0x000000080418723c */ /* 0x010fde0000001818 */
[----:B------:R-:W-:-:S08]  /*3ea10*/  NOP ;  /* 0x0000000000007918 */ /* 0x000fd00000000000 */
[----:B------:R-:W-:Y:S04]  /*3ea20*/  STL.64 [R1+0xd90], R24 ;  /* 0x000d901801007387 */ /* 0x000fe80000100a00 */
[----:B------:R0:W-:Y:S04]  /*3ea30*/  STL.64 [R1+0xd98], R26 ;  /* 0x000d981a01007387 */ /* 0x0001e80000100a00 */
[----:B0-----:R-:W4:Y:S04]  /*3ea40*/  LDL.LU.64 R26, [R1+0x36e0] ;  /* 0x0036e000011a7983 */ /* 0x001f280000300a00 */
[----:B------:R-:W4:Y:S04]  /*3ea50*/  LDL.LU.64 R24, [R1+0x36d8] ;  /* 0x0036d80001187983 */ /* 0x000f280000300a00 */
[----:B------:R-:W-:Y:S04]  /*3ea60*/  STL.64 [R1+0x36a8], R10 ;  /* 0x0036a80a01007387 */ /* 0x000fe80000100a00 */
[----:B------:R0:W-:Y:S04]  /*3ea70*/  STL.64 [R1+0x36a0], R8 ;  /* 0x0036a00801007387 */ /* 0x0001e80000100a00 */
[----:B0-----:R-:W2:Y:S04]  /*3ea80*/  LDL.LU R8, [R1+0x130] ;  /* 0x0001300001087983 */ /* 0x001ea80000300800 */
[----:B------:R-:W2:Y:S04]  /*3ea90*/  LDL.LU R9, [R1+0x134] ;  /* 0x0001340001097983 */ /* 0x000ea80000300800 */
[----:B------:R-:W2:Y:S04]  /*3eaa0*/  LDL.LU R10, [R1+0x138] ;  /* 0x00013800010a7983 */ /* 0x000ea80000300800 */
[----:B------:R-:W2:Y:S01]  /*3eab0*/  LDL.LU R11, [R1+0x13c] ;  /* 0x00013c00010b7983 */ /* 0x000ea20000300800 */
[----:B----4-:R-:W-:-:S15]  /*3eac0*/  HMMA.16816.F32 R24, R4, R2, R24 ;  /* 0x000000020418723c */ /* 0x010fde0000001818 */
[----:B------:R-:W-:-:S08]  /*3ead0*/  NOP ;  /* 0x0000000000007918 */ /* 0x000fd00000000000 */
[----:B------:R-:W-:Y:S04]  /*3eae0*/  STL.64 [R1+0xd80], R24 ;  /* 0x000d801801007387 */ /* 0x000fe80000100a00 */
[----:B------:R0:W-:Y:S04]  /*3eaf0*/  STL.64 [R1+0xd88], R26 ;  /* 0x000d881a01007387 */ /* 0x0001e80000100a00 */
[----:B0-----:R-:W4:Y:S04]  /*3eb00*/  LDL.LU.64 R26, [R1+0x36d0] ;  /* 0x0036d000011a7983 */ /* 0x001f280000300a00 */
[----:B------:R-:W4:Y:S01]  /*3eb10*/  LDL.LU.64 R24, [R1+0x36c8] ;  /* 0x0036c80001187983 */ /* 0x000f220000300a00 */
[----:B------:R-:W-:-:S02]  /*3eb20*/  F2FP.F16.E4M3.UNPACK_B R12, R12 ;  /* 0x0000000cff0c723e */ /* 0x000fc400020006ff */
[----:B------:R-:W-:Y:S02]  /*3eb30*/  F2FP.F16.E4M3.UNPACK_B R13, R13 ;  /* 0x0000000dff0d723e */ /* 0x000fe400020006ff */
[----:B------:R-:W-:Y:S02]  /*3eb40*/  F2FP.F16.E4M3.UNPACK_B R14, R14 ;  /* 0x0000000eff0e723e */ /* 0x000fe400020006ff */
[----:B------:R-:W-:Y:S01]  /*3eb50*/  F2FP.F16.E4M3.UNPACK_B R15, R15 ;  /* 0x0000000fff0f723e */ /* 0x000fe200020006ff */
[----:B----4-:R-:W-:Y:S01]  /*3eb60*/  HMMA.16816.F32 R4, R4, R22, R24 ;  /* 0x000000160404723c */ /* 0x010fe20000001818 */
[----:B------:R-:W2:Y:S05]  /*3eb70*/  LDL.LU.64 R26, [R1+0x36c0] ;  /* 0x0036c000011a7983 */ /* 0x000eaa0000300a00 */
[----:B------:R-:W-:-:S15]  /*3eb80*/  HMMA.16816.F32 R16, R12, R20, R16 ;  /* 0x000000140c10723c */ /* 0x000fde0000001810 */
[----:B------:R-:W-:-:S02]  /*3eb90*/  NOP ;  /* 0x0000000000007918 */ /* 0x000fc40000000000 */
[----:B------:R-:W-:Y:S04]  /*3eba0*/  STL.64 [R1+0x870], R4 ;  /* 0x0008700401007387 */ /* 0x000fe80000100a00 */
[----:B------:R2:W-:Y:S02]  /*3ebb0*/  STL.64 [R1+0x878], R6 ;  /* 0x0008780601007387 */ /* 0x0005e40000100a00 */
[----:B--2---:R-:W-:Y:S02]  /*3ebc0*/  HMMA.16816.F32 R4, R12, R26, R8 ;  /* 0x0000001a0c04723c */ /* 0x004fe40000001808 */
[----:B------:R-:W2:-:S15]  /*3ebd0*/  LDL.LU R8, [R1+0x100] ;  /* 0x0001000001087983 */ /* 0x000e9e0000300800 */
[----:B------:R-:W-:-:S06]  /*3ebe0*/  NOP ;  /* 0x0000000000007918 */ /* 0x000fcc0000000000 */
[----:B------:R-:W-:Y:S04]  /*3ebf0*/  STL.64 [R1+0x860], R4 ;  /* 0x0008600401007387 */ /* 0x000fe80000100a00 */
[----:B------:R0:W-:Y:S04]  /*3ec00*/  STL.64 [R1+0x868], R6 ;  /* 0x0008680601007387 */ /* 0x0001e80000100a00 */
[----:B------:R-:W2:Y:S04]  /*3ec10*/  LDL.LU R9, [R1+0x104] ;  /* 0x0001040001097983 */ /* 0x000ea80000300800 */
[----:B------:R-:W2:Y:S04]  /*3ec20*/  LDL.LU R10, [R1+0x108] ;  /* 0x00010800010a7983 */ /* 0x000ea80000300800 */
[----:B------:R-:W2:Y:S04]  /*3ec30*/  LDL.LU R11, [R1+0x10c] ;  /* 0x00010c00010b7983 */ /* 0x000ea80000300800 */
[----:B0-----:R-:W4:Y:S04]  /*3ec40*/  LDL.LU R6, [R1+0x1098] ;  /* 0x0010980001067983 */ /* 0x001f280000300800 */
[----:B------:R-:W4:Y:S04]  /*3ec50*/  LDL.LU R7, [R1+0x10a0] ;  /* 0x0010a00001077983 */ /* 0x000f280000300800 */
[----:B------:R0:W-:Y:S04]  /*3ec60*/  STL.64 [R1+0x3670], R26 ;  /* 0x0036701a01007387 */ /* 0x0001e80000100a00 */
[----:B------:R-:W2:Y:S04]  /*3ec70*/  LDL.LU R24, [R1+0x110] ;  /* 0x0001100001187983 */ /* 0x000ea80000300800 */
[----:B------:R-:W2:Y:S04]  /*3ec80*/  LDL.LU R25, [R1+0x114] ;  /* 0x0001140001197983 */ /* 0x000ea80000300800 */
[----:B0-----:R-:W2:Y:S04]  /*3ec90*/  LDL.LU R26, [R1+0x118] ;  /* 0x00011800011a7983 */ /* 0x001ea80000300800 */
[----:B------:R-:W-:Y:S04]  /*3eca0*/  STL.64 [R1+0x850], R16 ;  /* 0x0008501001007387 */ /* 0x000fe80000100a00 */
[----:B------:R0:W-:Y:S01]  /*3ecb0*/  STL.64 [R1+0x858], R18 ;  /* 0x0008581201007387 */ /* 0x0001e20000100a00 */
[----:B---3--:R-:W-:-:S03]  /*3ecc0*/  IMAD.MOV.U32 R27, RZ, RZ, R0 ;  /* 0x000000ffff1b7224 */ /* 0x008fc600078e0000 */
[----:B0-----:R-:W2:Y:S04]  /*3ecd0*/  LDL.LU.64 R18, [R1+0x36b8] ;  /* 0x0036b80001127983 */ /* 0x001ea80000300a00 */
[----:B------:R-:W3:Y:S04]  /*3ece0*/  LDL.LU.64 R16, [R1+0x36b0] ;  /* 0x0036b00001107983 */ /* 0x000ee80000300a00 */
[----:B------:R-:W4:Y:S04]  /*3ecf0*/  LDL.LU R0, [R1+0x108c] ;  /* 0x00108c0001007983 */ /* 0x000f280000300800 */
[----:B------:R-:W4:Y:S04]  /*3ed00*/  LDL.LU R4, [R1+0x1088] ;  /* 0x0010880001047983 */ /* 0x000f280000300800 */
[----:B------:R-:W4:Y:S04]  /*3ed10*/  LDL.LU R5, [R1+0x1094] ;  /* 0x0010940001057983 */ /* 0x000f280000300800 */
[----:B------:R-:W-:Y:S04]  /*3ed20*/  STL.64 [R1+0x3680], R22 ;  /* 0x0036801601007387 */ /* 0x000fe80000100a00 */
[----:B------:R0:W-:Y:S04]  /*3ed30*/  STL.64 [R1+0x3678], R20 ;  /* 0x0036781401007387 */ /* 0x0001e80000100a00 */
[----:B0-----:R-:W4:Y:S04]  /*3ed40*/  LDL.LU R20, [R1+0x640] ;  /* 0x0006400001147983 */ /* 0x001f280000300800 */
[----:B------:R-:W4:Y:S04]  /*3ed50*/  LDL.LU R21, [R1+0x644] ;  /* 0x0006440001157983 */ /* 0x000f280000300800 */
[----:B------:R-:W4:Y:S04]  /*3ed60*/  LDL.LU R22, [R1+0x648] ;  /* 0x0006480001167983 */ /* 0x000f280000300800 */
[----:B------:R-:W4:Y:S01]  /*3ed70*/  LDL.LU R23, [R1+0x64c] ;  /* 0x00064c0001177983 */ /* 0x000f220000300800 */
[C---:B--2---:R-:W-:Y:S06]  /*3ed80*/  HMMA.16816.F32 R24, R12.reuse, R18, R24 ;  /* 0x000000120c18723c */ /* 0x044fec0000001818 */
[----:B---3--:R-:W-:Y:S01]  /*3ed90*/  HMMA.16816.F32 R8, R12, R16, R8 ;  /* 0x000000100c08723c */ /* 0x008fe20000001808 */
[----:B----4-:R0:W-:Y:S04]  /*3eda0*/  STL.64 [R1+0x3690], R22 ;  /* 0x0036901601007387 */ /* 0x0101e80000100a00 */
[----:B------:R1:W-:Y:S01]  /*3edb0*/  STL.64 [R1+0x3688], R20 ;  /* 0x0036881401007387 */ /* 0x0003e20000100a00 */
[----:B0-----:R-:W-:-:S03]  /*3edc0*/  IMAD.MOV.U32 R23, RZ, RZ, R28 ;  /* 0x000000ffff177224 */ /* 0x001fc600078e001c */
[----:B-1----:R-:W2:Y:S04]  /*3edd0*/  LDL.LU R20, [R1+0xf0] ;  /* 0x0000f00001147983 */ /* 0x002ea80000300800 */
[----:B------:R-:W2:Y:S04]  /*3ede0*/  LDL.LU R21, [R1+0xf4] ;  /* 0x0000f40001157983 */ /* 0x000ea80000300800 */
[----:B------:R0:W-:Y:S01]  /*3edf0*/  STL.64 [R1+0x840], R24 ;  /* 0x0008401801007387 */ /* 0x0001e20000100a00 */
[----:B------:R-:W-:Y:S02]  /*3ee00*/  IMAD.MOV.U32 R28, RZ, RZ, R27 ;  /* 0x000000ffff1c7224 */ /* 0x000fe400078e001b */
[----:B------:R-:W-:-:S02]  /*3ee10*/  IMAD.MOV.U32 R22, RZ, RZ, R29 ;  /* 0x000000ffff167224 */ /* 0x000fc400078e001d */
[----:B------:R-:W-:Y:S01]  /*3ee20*/  IMAD.MOV.U32 R29, RZ, RZ, R26 ;  /* 0x000000ffff1d7224 */ /* 0x000fe200078e001a */
[----:B0-----:R-:W3:Y:S04]  /*3ee30*/  LDL.LU R24, [R1+0x630] ;  /* 0x0006300001187983 */ /* 0x001ee80000300800 */
[----:B------:R-:W3:Y:S04]  /*3ee40*/  LDL.LU R25, [R1+0x634] ;  /* 0x0006340001197983 */ /* 0x000ee80000300800 */
[----:B------:R-:W3:Y:S04]  /*3ee50*/  LDL.LU R26, [R1+0x638] ;  /* 0x00063800011a7983 */ /* 0x000ee80000300800 */
[----:B------:R-:W3:Y:S04]  /*3ee60*/  LDL.LU R27, [R1+0x63c] ;  /* 0x00063c00011b7983 */ /* 0x000ee80000300800 */
[----:B------:R0:W-:Y:S04]  /*3ee70*/  STL [R1+0x2fc4], R28 ;  /* 0x002fc41c01007387 */ /* 0x0001e80000100800 */
[----:B0-----:R-:W4:Y:S04]  /*3ee80*/  LDL.LU R28, [R1+0x10a4] ;  /* 0x0010a400011c7983 */ /* 0x001f280000300800 */
[----:B------:R0:W-:Y:S04]  /*3ee90*/  STL [R1+0x2fc0], R29 ;  /* 0x002fc01d01007387 */ /* 0x0001e80000100800 */
[----:B0-----:R-:W3:Y:S04]  /*3eea0*/  LDL.LU R29, [R1+0x109c] ;  /* 0x00109c00011d7983 */ /* 0x001ee80000300800 */
[----:B------:R-:W-:Y:S04]  /*3eeb0*/  STL.64 [R1+0x830], R8 ;  /* 0x0008300801007387 */ /* 0x000fe80000100a00 */
[----:B------:R0:W-:Y:S04]  /*3eec0*/  STL.64 [R1+0x838], R10 ;  /* 0x0008380a01007387 */ /* 0x0001e80000100a00 */
[----:B0-----:R-:W2:Y:S04]  /*3eed0*/  LDL.LU.64 R10, [R1+0x36a8] ;  /* 0x0036a800010a7983 */ /* 0x001ea80000300a00 */
[----:B------:R-:W4:Y:S04]  /*3eee0*/  LDL.LU.64 R8, [R1+0x36a0] ;  /* 0x0036a00001087983 */ /* 0x000f280000300a00 */
[----:B------:R-:W-:Y:S04]  /*3eef0*/  STL.64 [R1+0x3668], R18 ;  /* 0x0036681201007387 */ /* 0x000fe80000100a00 */
[----:B------:R0:W-:Y:S01]  /*3ef00*/  STL.64 [R1+0x3660], R16 ;  /* 0x0036601001007387 */ /* 0x0001e20000100a00 */
[----:B------:R-:W-:-:S03]  /*3ef10*/  IMAD R4, R4, 0x100, R0 ;  /* 0x0000010004047824 */ /* 0x000fc600078e0200 */
[----:B0-----:R-:W4:Y:S04]  /*3ef20*/  LDL.LU R16, [R1+0xc0] ;  /* 0x0000c00001107983 */ /* 0x001f280000300800 */
[----:B------:R-:W4:Y:S04]  /*3ef30*/  LDL.LU R17, [R1+0xc4] ;  /* 0x0000c40001117983 */ /* 0x000f280000300800 */
[----:B------:R-:W4:Y:S04]  /*3ef40*/  LDL.LU R18, [R1+0xc8] ;  /* 0x0000c80001127983 */ /* 0x000f280000300800 */
[----:B------:R-:W4:Y:S04]  /*3ef50*/  LDL.LU R19, [R1+0xcc] ;  /* 0x0000cc0001137983 */ /* 0x000f280000300800 */
[----:B------:R-:W3:Y:S01]  /*3ef60*/  LDL.LU R0, [R1+0x3698] ;  /* 0x0036980001007983 */ /* 0x000ee20000300800 */
[----:B--2---:R-:W-:Y:S01]  /*3ef70*/  HMMA.16816.F32 R20, R12, R10, R20 ;  /* 0x0000000a0c14723c */ /* 0x004fe20000001814 */
[----:B---3--:R-:W-:-:S15]  /*3ef80*/  IMAD R5, R0, 0x100, R5 ;  /* 0x0000010000057824 */ /* 0x008fde00078e0205 */
[----:B------:R-:W-:-:S07]  /*3ef90*/  NOP ;  /* 0x0000000000007918 */ /* 0x000fce0000000000 */
[----:B------:R-:W-:Y:S04]  /*3efa0*/  STL.64 [R1+0x620], R20 ;  /* 0x0006201401007387 */ /* 0x000fe80000100a00 */
[----:B------:R0:W-:Y:S01]  /*3efb0*/  STL [R1+0x628], R22 ;  /* 0x0006281601007387 */ /* 0x0001e20000100800 */
[----:B------:R-:W-:-:S03]  /*3efc0*/  IMAD.MOV.U32 R0, RZ, RZ, R23 ;  /* 0x000000ffff007224 */ /* 0x000fc600078e0017 */
[----:B0-----:R-:W4:Y:S04]  /*3efd0*/  LDL.LU.64 R22, [R1+0x3690] ;  /* 0x0036900001167983 */ /* 0x001f280000300a00 */
[----:B------:R-:W4:Y:S04]  /*3efe0*/  LDL.LU.64 R20, [R1+0x3688] ;  /* 0x0036880001147983 */ /* 0x000f280000300a00 */
[----:B------:R-:W-:Y:S01]  /*3eff0*/  STL [R1+0x30a8], R0 ;  /* 0x0030a80001007387 */ /* 0x000fe20000100800 */
[----:B------:R-:W-:Y:S01]  /*3f000*/  IMAD R6, R6, 0x100, R29 ;  /* 0x0000010006067824 */ /* 0x000fe200078e021d */
        /* <DEDUP_REMOVED lines=8> */
[----:B0-----:R-:W2:Y:S04]  /*3f090*/  LDL.LU R8, [R1+0xe0] ;  /* 0x0000e00001087983 */ /* 0x001ea80000300800 */
[----:B------:R-:W2:Y:S04]  /*3f0a0*/  LDL.LU R9, [R1+0xe4] ;  /* 0x0000e40001097983 */ /* 0x000ea80000300800 */
[----:B------:R-:W2:Y:S04]  /*3f0b0*/  LDL.LU R10, [R1+0xe8] ;  /* 0x0000e800010a7983 */ /* 0x000ea80000300800 */
[----:B------:R-:W2:Y:S04]  /*3f0c0*/  LDL.LU R11, [R1+0xec] ;  /* 0x0000ec00010b7983 */ /* 0x000ea80000300800 */
[----:B------:R-:W4:Y:S01]  /*3f0d0*/  LDL R29, [R1+0xf68] ;  /* 0x000f6800011d7983 */ /* 0x000f220000100800 */
[----:B------:R-:W-:Y:S01]  /*3f0e0*/  IMAD R7, R7, 0x100, R28 ;  /* 0x0000010007077824 */ /* 0x000fe200078e021c */
[----:B------:R-:W-:Y:S02]  /*3f0f0*/  HMMA.16816.F32 R24, R12, R2, R24 ;  /* 0x000000020c18723c */ /* 0x000fe40000001818 */
[----:B----4-:R-:W-:Y:S04]  /*3f100*/  STL [R1+0x3614], R29 ;  /* 0x0036141d01007387 */ /* 0x010fe80000100800 */
[----:B------:R-:W4:Y:S01]  /*3f110*/  LDL R28, [R1+0xf6c] ;  /* 0x000f6c00011c7983 */ /* 0x000f220000100800 */
[----:B------:R-:W-:-:S02]  /*3f120*/  F2FP.F16.E4M3.UNPACK_B R4, R4 ;  /* 0x00000004ff04723e */ /* 0x000fc400020006ff */
[----:B------:R-:W-:Y:S02]  /*3f130*/  F2FP.F16.E4M3.UNPACK_B R5, R5 ;  /* 0x00000005ff05723e */ /* 0x000fe400020006ff */
[----:B------:R-:W-:Y:S02]  /*3f140*/  F2FP.F16.E4M3.UNPACK_B R6, R6 ;  /* 0x00000006ff06723e */ /* 0x000fe400020006ff */
[----:B------:R-:W-:Y:S01]  /*3f150*/  F2FP.F16.E4M3.UNPACK_B R7, R7 ;  /* 0x00000007ff07723e */ /* 0x000fe200020006ff */
[----:B----4-:R-:W-:Y:S09]  /*3f160*/  STL [R1+0x3618], R28 ;  /* 0x0036181c01007387 */ /* 0x010ff20000100800 */
[----:B------:R-:W-:Y:S04]  /*3f170*/  STL.64 [R1+0xd60], R24 ;  /* 0x000d601801007387 */ /* 0x000fe80000100a00 */
[----:B------:R0:W-:Y:S04]  /*3f180*/  STL.64 [R1+0xd68], R26 ;  /* 0x000d681a01007387 */ /* 0x0001e80000100a00 */
[----:B0-----:R-:W4:Y:S01]  /*3f190*/  LDL.LU.64 R26, [R1+0x3670] ;  /* 0x00367000011a7983 */ /* 0x001f220000300a00 */
[----:B--2---:R-:W-:Y:S03]  /*3f1a0*/  HMMA.16816.F32 R8, R12, R22, R8 ;  /* 0x000000160c08723c */ /* 0x004fe60000001808 */
[----:B------:R-:W2:-:S15]  /*3f1b0*/  LDL R0, [R1+0xf5c] ;  /* 0x000f5c0001007983 */ /* 0x000e9e0000100800 */
[----:B------:R-:W-:-:S05]  /*3f1c0*/  NOP ;  /* 0x0000000000007918 */ /* 0x000fca0000000000 */
[----:B------:R0:W-:Y:S04]  /*3f1d0*/  STL.64 [R1+0x820], R8 ;  /* 0x0008200801007387 */ /* 0x0001e80000100a00 */
[----:B------:R1:W-:Y:S04]  /*3f1e0*/  STL.64 [R1+0x828], R10 ;  /* 0x0008280a01007387 */ /* 0x0003e80000100a00 */
[----:B0-----:R-:W3:Y:S01]  /*3f1f0*/  LDL.LU R8, [R1+0x60] ;  /* 0x0000600001087983 */ /* 0x001ee20000300800 */
[----:B----4-:R-:W-:-:S15]  /*3f200*/  HMMA.16816.F32 R12, R4, R26, R16 ;  /* 0x0000001a040c723c */ /* 0x010fde0000001810 */
[----:B------:R-:W-:-:S08]  /*3f210*/  NOP ;  /* 0x0000000000007918 */ /* 0x000fd00000000000 */
[----:B------:R-:W-:Y:S04]  /*3f220*/  STL.64 [R1+0x810], R12 ;  /* 0x0008100c01007387 */ /* 0x000fe80000100a00 */
[----:B------:R-:W-:Y:S04]  /*3f230*/  STL.64 [R1+0x818], R14 ;  /* 0x0008180e01007387 */ /* 0x000fe80000100a00 */
[----:B------:R-:W3:Y:S04]  /*3f240*/  LDL.LU R9, [R1+0x64] ;  /* 0x0000640001097983 */ /* 0x000ee80000300800 */
[----:B-1----:R-:W4:Y:S04]  /*3f250*/  LDL.LU R10, [R1+0x68] ;  /* 0x00006800010a7983 */ /* 0x002f280000300800 */
[----:B------:R-:W4:Y:S04]  /*3f260*/  LDL.LU R11, [R1+0x6c] ;  /* 0x00006c00010b7983 */ /* 0x000f280000300800 */
[----:B------:R-:W2:Y:S04]  /*3f270*/  LDL.LU R16, [R1+0xb0] ;  /* 0x0000b00001107983 */ /* 0x000ea80000300800 */
[----:B------:R-:W2:Y:S04]  /*3f280*/  LDL.LU R17, [R1+0xb4] ;  /* 0x0000b40001117983 */ /* 0x000ea80000300800 */
[----:B------:R-:W2:Y:S04]  /*3f290*/  LDL.LU R18, [R1+0xb8] ;  /* 0x0000b80001127983 */ /* 0x000ea80000300800 */
[----:B------:R-:W2:Y:S04]  /*3f2a0*/  LDL.LU R19, [R1+0xbc] ;  /* 0x0000bc0001137983 */ /* 0x000ea80000300800 */
[----:B----4-:R-:W-:Y:S04]  /*3f2b0*/  STL.64 [R1+0x3658], R10 ;  /* 0x0036580a01007387 */ /* 0x010fe80000100a00 */
[----:B---3--:R0:W-:Y:S04]  /*3f2c0*/  STL.64 [R1+0x3650], R8 ;  /* 0x0036500801007387 */ /* 0x0081e80000100a00 */
[----:B0-----:R-:W3:Y:S04]  /*3f2d0*/  LDL.LU R8, [R1+0x80] ;  /* 0x0000800001087983 */ /* 0x001ee80000300800 */
[----:B------:R-:W3:Y:S04]  /*3f2e0*/  LDL.LU R9, [R1+0x84] ;  /* 0x0000840001097983 */ /* 0x000ee80000300800 */
[----:B------:R-:W3:Y:S04]  /*3f2f0*/  LDL.LU R10, [R1+0x88] ;  /* 0x00008800010a7983 */ /* 0x000ee80000300800 */
[----:B------:R-:W3:Y:S04]  /*3f300*/  LDL.LU R11, [R1+0x8c] ;  /* 0x00008c00010b7983 */ /* 0x000ee80000300800 */
[----:B------:R-:W4:Y:S04]  /*3f310*/  LDL.LU R28, [R1+0x10ac] ;  /* 0x0010ac00011c7983 */ /* 0x000f280000300800 */
[----:B------:R-:W2:Y:S04]  /*3f320*/  LDL.LU R12, [R1+0x10a8] ;  /* 0x0010a800010c7983 */ /* 0x000ea80000300800 */
[----:B------:R-:W4:Y:S04]  /*3f330*/  LDL.LU R29, [R1+0x10b4] ;  /* 0x0010b400011d7983 */ /* 0x000f280000300800 */
[----:B------:R-:W2:Y:S04]  /*3f340*/  LDL.LU R13, [R1+0x10b0] ;  /* 0x0010b000010d7983 */ /* 0x000ea80000300800 */
[----:B------:R-:W3:Y:S04]  /*3f350*/  LDL.LU R14, [R1+0x10b8] ;  /* 0x0010b800010e7983 */ /* 0x000ee80000300800 */
        /* <DEDUP_REMOVED lines=12> */
[----:B------:R-:W2:Y:S04]  /*3f420*/  LDL.LU R14, [R1+0x48] ;  /* 0x00004800010e7983 */ /* 0x000ea80000300800 */
[----:B------:R-:W2:Y:S04]  /*3f430*/  LDL.LU R15, [R1+0x4c] ;  /* 0x00004c00010f7983 */ /* 0x000ea80000300800 */
[----:B------:R-:W3:Y:S04]  /*3f440*/  LDL R27, [R1+0xf58] ;  /* 0x000f5800011b7983 */ /* 0x000ee80000100800 */
[----:B------:R-:W4:Y:S04]  /*3f450*/  LDL R24, [R1+0xf48] ;  /* 0x000f480001187983 */ /* 0x000f280000100800 */
[----:B------:R-:W4:Y:S04]  /*3f460*/  LDL R25, [R1+0xf4c] ;  /* 0x000f4c0001197983 */ /* 0x000f280000100800 */
[----:B---3--:R-:W-:Y:S04]  /*3f470*/  STL [R1+0x3610], R27 ;  /* 0x0036101b01007387 */ /* 0x008fe80000100800 */
[----:B----4-:R0:W-:Y:S04]  /*3f480*/  STL.64 [R1+0x3608], R24 ;  /* 0x0036081801007387 */ /* 0x0101e80000100a00 */
[----:B0-----:R-:W3:Y:S04]  /*3f490*/  LDL.LU R24, [R1] ;  /* 0x0000000001187983 */ /* 0x001ee80000300800 */
[----:B------:R-:W3:Y:S04]  /*3f4a0*/  LDL.LU R25, [R1+0x4] ;  /* 0x0000040001197983 */ /* 0x000ee80000300800 */
[----:B------:R-:W3:Y:S04]  /*3f4b0*/  LDL.LU R26, [R1+0x8] ;  /* 0x00000800011a7983 */ /* 0x000ee80000300800 */
[----:B------:R-:W3:Y:S04]  /*3f4c0*/  LDL.LU R27, [R1+0xc] ;  /* 0x00000c00011b7983 */ /* 0x000ee80000300800 */
[----:B------:R-:W-:Y:S04]  /*3f4d0*/  STL.64 [R1+0x800], R16 ;  /* 0x0008001001007387 */ /* 0x000fe80000100a00 */
[----:B------:R0:W-:Y:S04]  /*3f4e0*/  STL.64 [R1+0x808], R18 ;  /* 0x0008081201007387 */ /* 0x0001e80000100a00 */
[----:B0-----:R-:W4:Y:S04]  /*3f4f0*/  LDL.LU.64 R18, [R1+0x3668] ;  /* 0x0036680001127983 */ /* 0x001f280000300a00 */
[----:B------:R-:W2:Y:S04]  /*3f500*/  LDL.LU.64 R16, [R1+0x3660] ;  /* 0x0036600001107983 */ /* 0x000ea80000300a00 */
[----:B------:R-:W3:Y:S04]  /*3f510*/  LDL.LU R20, [R1+0x10bc] ;  /* 0x0010bc0001147983 */ /* 0x000ee80000300800 */
[----:B------:R-:W3:Y:S01]  /*3f520*/  LDL.LU R21, [R1+0x10c4] ;  /* 0x0010c40001157983 */ /* 0x000ee20000300800 */
[----:B----4-:R-:W-:-:S15]  /*3f530*/  HMMA.16816.F32 R8, R4, R18, R8 ;  /* 0x000000120408723c */ /* 0x010fde0000001808 */
[----:B------:R-:W-:-:S08]  /*3f540*/  NOP ;  /* 0x0000000000007918 */ /* 0x000fd00000000000 */
[----:B------:R-:W-:Y:S04]  /*3f550*/  STL.64 [R1+0x80], R8 ;  /* 0x0000800801007387 */ /* 0x000fe80000100a00 */
[----:B------:R0:W-:Y:S04]  /*3f560*/  STL.64 [R1+0x88], R10 ;  /* 0x0000880a01007387 */ /* 0x0001e80000100a00 */
[----:B0-----:R-:W2:Y:S04]  /*3f570*/  LDL.LU.64 R10, [R1+0x3658] ;  /* 0x00365800010a7983 */ /* 0x001ea80000300a00 */
[----:B------:R-:W2:Y:S02]  /*3f580*/  LDL.LU.64 R8, [R1+0x3650] ;  /* 0x0036500001087983 */ /* 0x000ea40000300a00 */
[----:B--2---:R-:W-:Y:S02]  /*3f590*/  HMMA.16816.F32 R16, R4, R16, R8 ;  /* 0x000000100410723c */ /* 0x004fe40000001808 */
[----:B------:R-:W2:Y:S04]  /*3f5a0*/  LDL.LU.64 R10, [R1+0x3648] ;  /* 0x00364800010a7983 */ /* 0x000ea80000300a00 */
[----:B------:R-:W4:-:S15]  /*3f5b0*/  LDL.LU.64 R8, [R1+0x3640] ;  /* 0x0036400001087983 */ /* 0x000f1e0000300a00 */
[----:B------:R-:W-:-:S02]  /*3f5c0*/  NOP ;  /* 0x0000000000007918 */ /* 0x000fc40000000000 */
[----:B------:R0:W-:Y:S04]  /*3f5d0*/  STL.64 [R1+0x60], R16 ;  /* 0x0000601001007387 */ /* 0x0001e80000100a00 */
[----:B------:R1:W-:Y:S04]  /*3f5e0*/  STL.64 [R1+0x68], R18 ;  /* 0x0000681201007387 */ /* 0x0003e80000100a00 */
[----:B0-----:R-:W3:Y:S04]  /*3f5f0*/  LDL.LU R16, [R1+0xa0] ;  /* 0x0000a00001107983 */ /* 0x001ee80000300800 */
[----:B------:R-:W3:Y:S04]  /*3f600*/  LDL.LU R17, [R1+0xa4] ;  /* 0x0000a40001117983 */ /* 0x000ee80000300800 */
[----:B-1----:R-:W4:Y:S04]  /*3f610*/  LDL.LU R18, [R1+0xa8] ;  /* 0x0000a80001127983 */ /* 0x002f280000300800 */
[----:B------:R-:W4:Y:S01]  /*3f620*/  LDL.LU R19, [R1+0xac] ;  /* 0x0000ac0001137983 */ /* 0x000f220000300800 */
[C---:B--2---:R-:W-:Y:S03]  /*3f630*/  HMMA.16816.F32 R12, R4.reuse, R10, R12 ;  /* 0x0000000a040c723c */ /* 0x044fe6000000180c */
[----:B----4-:R-:W-:Y:S04]  /*3f640*/  STL.64 [R1+0x3600], R18 ;  /* 0x0036001201007387 */ /* 0x010fe80000100a00 */
[----:B---3--:R0:W-:Y:S04]  /*3f650*/  STL.64 [R1+0x35f8], R16 ;  /* 0x0035f81001007387 */ /* 0x0081e80000100a00 */
[----:B0-----:R-:W2:Y:S04]  /*3f660*/  LDL.LU R16, [R1+0x30] ;  /* 0x0000300001107983 */ /* 0x001ea80000300800 */
[----:B------:R-:W2:Y:S04]  /*3f670*/  LDL.LU R17, [R1+0x34] ;  /* 0x0000340001117983 */ /* 0x000ea80000300800 */
[----:B------:R-:W2:Y:S04]  /*3f680*/  LDL.LU R18, [R1+0x38] ;  /* 0x0000380001127983 */ /* 0x000ea80000300800 */
[----:B------:R-:W2:Y:S04]  /*3f690*/  LDL.LU R19, [R1+0x3c] ;  /* 0x00003c0001137983 */ /* 0x000ea80000300800 */
[----:B------:R-:W-:Y:S04]  /*3f6a0*/  STL.64 [R1+0x40], R12 ;  /* 0x0000400c01007387 */ /* 0x000fe80000100a00 */
[----:B------:R0:W-:Y:S04]  /*3f6b0*/  STL.64 [R1+0x48], R14 ;  /* 0x0000480e01007387 */ /* 0x0001e80000100a00 */
[----:B0-----:R-:W3:Y:S04]  /*3f6c0*/  LDL.LU.64 R14, [R1+0x3638] ;  /* 0x00363800010e7983 */ /* 0x001ee80000300a00 */
[----:B------:R-:W3:Y:S01]  /*3f6d0*/  LDL.LU.64 R12, [R1+0x3630] ;  /* 0x00363000010c7983 */ /* 0x000ee20000300a00 */
[C---:B------:R-:W-:Y:S06]  /*3f6e0*/  HMMA.16816.F32 R24, R4.reuse, R2, R24 ;  /* 0x000000020418723c */ /* 0x040fec0000001818 */
[C---:B---3--:R-:W-:Y:S01]  /*3f6f0*/  HMMA.16816.F32 R8, R4.reuse, R8, R12 ;  /* 0x000000080408723c */ /* 0x048fe2000000180c */
[----:B------:R-:W3:Y:S04]  /*3f700*/  LDL.LU.64 R14, [R1+0x3628] ;  /* 0x00362800010e7983 */ /* 0x000ee80000300a00 */
[----:B------:R-:W4:Y:S01]  /*3f710*/  LDL.LU.64 R12, [R1+0x3620] ;  /* 0x00362000010c7983 */ /* 0x000f220000300a00 */
[----:B--2---:R-:W-:-:S15]  /*3f720*/  HMMA.16816.F32 R4, R4, R22, R16 ;  /* 0x000000160404723c */ /* 0x004fde0000001810 */
[----:B------:R-:W-:-:S02]  /*3f730*/  NOP ;  /* 0x0000000000007918 */ /* 0x000fc40000000000 */
[----:B------:R0:W-:Y:S04]  /*3f740*/  STL.64 [R1+0x20], R8 ;  /* 0x0000200801007387 */ /* 0x0001e80000100a00 */
[----:B------:R1:W-:Y:S04]  /*3f750*/  STL.64 [R1+0x28], R10 ;  /* 0x0000280a01007387 */ /* 0x0003e80000100a00 */
[----:B0-----:R-:W2:Y:S04]  /*3f760*/  LDL.LU R8, [R1+0x50] ;  /* 0x0000500001087983 */ /* 0x001ea80000300800 */
[----:B------:R-:W2:Y:S04]  /*3f770*/  LDL.LU R9, [R1+0x54] ;  /* 0x0000540001097983 */ /* 0x000ea80000300800 */
[----:B-1----:R-:W2:Y:S04]  /*3f780*/  LDL.LU R10, [R1+0x58] ;  /* 0x00005800010a7983 */ /* 0x002ea80000300800 */
[----:B------:R-:W2:Y:S01]  /*3f790*/  LDL.LU R11, [R1+0x5c] ;  /* 0x00005c00010b7983 */ /* 0x000ea20000300800 */
[----:B----4-:R-:W-:-:S02]  /*3f7a0*/  IMAD R12, R12, 0x100, R28 ;  /* 0x000001000c0c7824 */ /* 0x010fc400078e021c */
[----:B------:R-:W-:Y:S01]  /*3f7b0*/  IMAD R13, R13, 0x100, R29 ;  /* 0x000001000d0d7824 */ /* 0x000fe200078e021d */
[----:B------:R-:W4:Y:S04]  /*3f7c0*/  LDL.LU R28, [R1+0x3618] ;  /* 0x00361800011c7983 */ /* 0x000f280000300800 */
[----:B------:R-:W4:Y:S04]  /*3f7d0*/  LDL.LU R29, [R1+0x3614] ;  /* 0x00361400011d7983 */ /* 0x000f280000300800 */
[----:B------:R-:W-:Y:S04]  /*3f7e0*/  STL.64 [R1+0x10], R24 ;  /* 0x0000101801007387 */ /* 0x000fe80000100a00 */
[----:B------:R0:W-:Y:S04]  /*3f7f0*/  STL.64 [R1+0x18], R26 ;  /* 0x0000181a01007387 */ /* 0x0001e80000100a00 */
[----:B0-----:R-:W2:Y:S04]  /*3f800*/  LDL.LU R27, [R1+0x3610] ;  /* 0x00361000011b7983 */ /* 0x001ea80000300800 */
[----:B------:R-:W4:Y:S04]  /*3f810*/  LDL.LU.64 R24, [R1+0x3608] ;  /* 0x0036080001187983 */ /* 0x000f280000300a00 */
[----:B------:R-:W2:Y:S04]  /*3f820*/  LDL.LU.64 R18, [R1+0x3600] ;  /* 0x0036000001127983 */ /* 0x000ea80000300a00 */
[----:B------:R-:W2:Y:S01]  /*3f830*/  LDL.LU.64 R16, [R1+0x35f8] ;  /* 0x0035f80001107983 */ /* 0x000ea20000300a00 */
[----:B---3--:R-:W-:-:S02]  /*3f840*/  IMAD R14, R14, 0x100, R20 ;  /* 0x000001000e0e7824 */ /* 0x008fc400078e0214 */
[----:B------:R-:W-:Y:S01]  /*3f850*/  IMAD R15, R15, 0x100, R21 ;  /* 0x000001000f0f7824 */ /* 0x000fe200078e0215 */
[----:B------:R-:W-:Y:S02]  /*3f860*/  F2FP.F16.E4M3.UNPACK_B R12, R12 ;  /* 0x0000000cff0c723e */ /* 0x000fe400020006ff */
[----:B------:R-:W-:Y:S02]  /*3f870*/  F2FP.F16.E4M3.UNPACK_B R13, R13 ;  /* 0x0000000dff0d723e */ /* 0x000fe400020006ff */
[----:B------:R-:W-:Y:S02]  /*3f880*/  F2FP.F16.E4M3.UNPACK_B R14, R14 ;  /* 0x0000000eff0e723e */ /* 0x000fe400020006ff */
[----:B------:R-:W-:Y:S01]  /*3f890*/  F2FP.F16.E4M3.UNPACK_B R15, R15 ;  /* 0x0000000fff0f723e */ /* 0x000fe200020006ff */
[----:B------:R-:W-:Y:S04]  /*3f8a0*/  STL.64 [R1], R4 ;  /* 0x0000000401007387 */ /* 0x000fe80000100a00 */
[----:B------:R2:W-:Y:S01]  /*3f8b0*/  STL [R1+0x8], R6 ;  /* 0x0000080601007387 */ /* 0x0005e20000100800 */
[----:B------:R-:W-:Y:S01]  /*3f8c0*/  IMAD.MOV.U32 R26, RZ, RZ, R7 ;  /* 0x000000ffff1a7224 */ /* 0x000fe200078e0007 */
[----:B------:R-:W-:-:S04]  /*3f8d0*/  F2FP.F16.E4M3.UNPACK_B R21, R0 ;  /* 0x00000000ff15723e */ /* 0x000fc800020006ff */
[----:B------:R-:W-:Y:S01]  /*3f8e0*/  STL [R1+0x2ed8], R26 ;  /* 0x002ed81a01007387 */ /* 0x000fe20000100800 */
[----:B----4-:R-:W-:Y:S02]  /*3f8f0*/  F2FP.F16.E4M3.UNPACK_B R24, R24 ;  /* 0x00000018ff18723e */ /* 0x010fe400020006ff */
[----:B------:R-:W-:-:S07]  /*3f900*/  F2FP.F16.E4M3.UNPACK_B R25, R25 ;  /* 0x00000019ff19723e */ /* 0x000fce00020006ff */
[----:B--2---:R-:W-:Y:S01]  /*3f910*/  HMMA.16816.F32 R4, R12, R24, R16 ;  /* 0x000000180c04723c */ /* 0x004fe20000001810 */
[----:B------:R-:W-:-:S15]  /*3f920*/  F2FP.F16.E4M3.UNPACK_B R20, R27 ;  /* 0x0000001bff14723e */ /* 0x000fde00020006ff */
[----:B------:R-:W-:-:S07]  /*3f930*/  NOP ;  /* 0x0000000000007918 */ /* 0x000fce0000000000 */
[----:B------:R-:W-:Y:S04]  /*3f940*/  STL.64 [R1+0x30], R4 ;  /* 0x0000300401007387 */ /* 0x000fe80000100a00 */
[----:B------:R0:W-:Y:S02]  /*3f950*/  STL.64 [R1+0x38], R6 ;  /* 0x0000380601007387 */ /* 0x0001e40000100a00 */
[----:B0-----:R-:W-:-:S15]  /*3f960*/  HMMA.16816.F32 R4, R12, R20, R8 ;  /* 0x000000140c04723c */ /* 0x001fde0000001808 */
[----:B------:R-:W-:-:S09]  /*3f970*/  NOP ;  /* 0x0000000000007918 */ /* 0x000fd20000000000 */
[----:B------:R-:W-:Y:S01]  /*3f980*/  IMAD.MOV.U32 R26, RZ, RZ, R7 ;  /* 0x000000ffff1a7224 */ /* 0x000fe200078e0007 */
[----:B------:R-:W-:Y:S04]  /*3f990*/  STL.64 [R1+0x50], R4 ;  /* 0x0000500401007387 */ /* 0x000fe80000100a00 */
[----:B------:R-:W-:Y:S04]  /*3f9a0*/  STL [R1+0x58], R6 ;  /* 0x0000580601007387 */ /* 0x000fe80000100800 */
[----:B------:R-:W-:Y:S04]  /*3f9b0*/  STL.64 [R1+0x35c0], R20 ;  /* 0x0035c01401007387 */ /* 0x000fe80000100a00 */
[----:B------:R-:W-:Y:S04]  /*3f9c0*/  STL [R1+0x3598], R26 ;  /* 0x0035981a01007387 */ /* 0x000fe80000100800 */
        /* <DEDUP_REMOVED lines=10> */
[----:B------:R-:W3:Y:S04]  /*3fa70*/  LDL.LU R27, [R1+0xf2c] ;  /* 0x000f2c00011b7983 */ /* 0x000ee80000300800 */
[----:B------:R-:W4:Y:S04]  /*3fa80*/  LDL R16, [R1+0xf78] ;  /* 0x000f780001107983 */ /* 0x000f280000100800 */
[----:B------:R-:W4:Y:S04]  /*3fa90*/  LDL R17, [R1+0xf7c] ;  /* 0x000f7c0001117983 */ /* 0x000f280000100800 */
[----:B------:R-:W2:Y:S04]  /*3faa0*/  LDL.LU R4, [R1+0x10c8] ;  /* 0x0010c80001047983 */ /* 0x000ea80000300800 */
[----:B------:R-:W3:Y:S04]  /*3fab0*/  LDL.LU R5, [R1+0x10d0] ;  /* 0x0010d00001057983 */ /* 0x000ee80000300800 */
[----:B---3--:R0:W-:Y:S04]  /*3fac0*/  STL [R1+0x35e0], R5 ;  /* 0x0035e00501007387 */ /* 0x0081e80000100800 */
[----:B0-----:R-:W2:Y:S04]  /*3fad0*/  LDL.LU R5, [R1+0x10cc] ;  /* 0x0010cc0001057983 */ /* 0x001ea80000300800 */
[----:B------:R-:W3:Y:S04]  /*3fae0*/  LDL.LU R6, [R1+0x10d8] ;  /* 0x0010d80001067983 */ /* 0x000ee80000300800 */
[----:B---3--:R0:W-:Y:S04]  /*3faf0*/  STL [R1+0x35dc], R6 ;  /* 0x0035dc0601007387 */ /* 0x0081e80000100800 */
[----:B0-----:R-:W3:Y:S04]  /*3fb00*/  LDL.LU R6, [R1+0x10d4] ;  /* 0x0010d40001067983 */ /* 0x001ee80000300800 */
[----:B------:R-:W4:Y:S04]  /*3fb10*/  LDL R10, [R1+0xf88] ;  /* 0x000f8800010a7983 */ /* 0x000f280000100800 */
[----:B----4-:R0:W-:Y:S04]  /*3fb20*/  STL [R1+0x35d8], R10 ;  /* 0x0035d80a01007387 */ /* 0x0101e80000100800 */
[----:B0-----:R-:W4:Y:S04]  /*3fb30*/  LDL.LU R10, [R1+0x10dc] ;  /* 0x0010dc00010a7983 */ /* 0x001f280000300800 */
[----:B------:R-:W4:Y:S04]  /*3fb40*/  LDL R11, [R1+0xf8c] ;  /* 0x000f8c00010b7983 */ /* 0x000f280000100800 */
[----:B------:R-:W3:Y:S01]  /*3fb50*/  LDL.LU R7, [R1+0x10e4] ;  /* 0x0010e40001077983 */ /* 0x000ee20000300800 */
[----:B------:R-:W-:-:S02]  /*3fb60*/  F2FP.F16.E4M3.UNPACK_B R18, R29 ;  /* 0x0000001dff12723e */ /* 0x000fc400020006ff */
[----:B------:R-:W-:Y:S01]  /*3fb70*/  F2FP.F16.E4M3.UNPACK_B R19, R28 ;  /* 0x0000001cff13723e */ /* 0x000fe200020006ff */
[----:B---3--:R-:W-:Y:S04]  /*3fb80*/  STL.64 [R1+0x35f0], R6 ;  /* 0x0035f00601007387 */ /* 0x008fe80000100a00 */
[----:B--2---:R0:W-:Y:S04]  /*3fb90*/  STL.64 [R1+0x35e8], R4 ;  /* 0x0035e80401007387 */ /* 0x0041e80000100a00 */
[----:B0-----:R-:W2:Y:S04]  /*3fba0*/  LDL.LU R4, [R1+0x70] ;  /* 0x0000700001047983 */ /* 0x001ea80000300800 */
[----:B------:R-:W2:Y:S04]  /*3fbb0*/  LDL.LU R5, [R1+0x74] ;  /* 0x0000740001057983 */ /* 0x000ea80000300800 */
[----:B------:R-:W2:Y:S04]  /*3fbc0*/  LDL.LU R6, [R1+0x78] ;  /* 0x0000780001067983 */ /* 0x000ea80000300800 */
[----:B------:R-:W2:Y:S04]  /*3fbd0*/  LDL.LU R7, [R1+0x7c] ;  /* 0x00007c0001077983 */ /* 0x000ea80000300800 */
[----:B------:R-:W3:Y:S04]  /*3fbe0*/  LDL.LU R2, [R1+0x10e0] ;  /* 0x0010e00001027983 */ /* 0x000ee80000300800 */
[----:B------:R-:W3:Y:S04]  /*3fbf0*/  LDL R8, [R1+0xf98] ;  /* 0x000f980001087983 */ /* 0x000ee80000100800 */
[----:B------:R-:W3:Y:S04]  /*3fc00*/  LDL R9, [R1+0xf9c] ;  /* 0x000f9c0001097983 */ /* 0x000ee80000100800 */
[----:B------:R-:W4:Y:S04]  /*3fc10*/  LDL.LU R20, [R1+0xd0] ;  /* 0x0000d00001147983 */ /* 0x000f280000300800 */
        /* <DEDUP_REMOVED lines=10> */
[----:B------:R-:W3:Y:S04]  /*3fcc0*/  LDL R3, [R1+0xfa8] ;  /* 0x000fa80001037983 */ /* 0x000ee80000100800 */
[----:B------:R-:W4:Y:S04]  /*3fcd0*/  LDL R0, [R1+0xfac] ;  /* 0x000fac0001007983 */ /* 0x000f280000100800 */
[----:B------:R-:W4:Y:S04]  /*3fce0*/  LDL R29, [R1+0xfb8] ;  /* 0x000fb800011d7983 */ /* 0x000f280000100800 */
[----:B------:R-:W4:Y:S04]  /*3fcf0*/  LDL R28, [R1+0xfbc] ;  /* 0x000fbc00011c7983 */ /* 0x000f280000100800 */
        /* <DEDUP_REMOVED lines=9> */
[----:B------:R-:W2:Y:S02]  /*3fd90*/  LDL.LU.64 R4, [R1+0x35e8] ;  /* 0x0035e80001047983 */ /* 0x000ea40000300a00 */
[----:B--2---:R-:W-:-:S02]  /*3fda0*/  IMAD R4, R4, 0x100, R5 ;  /* 0x0000010004047824 */ /* 0x004fc400078e0205 */
[----:B------:R-:W4:Y:S01]  /*3fdb0*/  LDL.LU R5, [R1+0x35e0] ;  /* 0x0035e00001057983 */ /* 0x000f220000300800 */
[----:B------:R-:W-:Y:S02]  /*3fdc0*/  F2FP.F16.E4M3.UNPACK_B R16, R16 ;  /* 0x00000010ff10723e */ /* 0x000fe400020006ff */
[----:B------:R-:W-:-:S07]  /*3fdd0*/  F2FP.F16.E4M3.UNPACK_B R17, R17 ;  /* 0x00000011ff11723e */ /* 0x000fce00020006ff */
[----:B------:R-:W-:Y:S01]  /*3fde0*/  HMMA.16816.F32 R20, R12, R16, R20 ;  /* 0x000000100c14723c */ /* 0x000fe20000001814 */
[----:B----4-:R-:W-:Y:S02]  /*3fdf0*/  IMAD R5, R5, 0x100, R6 ;  /* 0x0000010005057824 */ /* 0x010fe400078e0206 */
[----:B------:R-:W2:Y:S02]  /*3fe00*/  LDL.LU R6, [R1+0x35dc] ;  /* 0x0035dc0001067983 */ /* 0x000ea40000300800 */
[----:B--2---:R-:W-:Y:S02]  /*3fe10*/  IMAD R6, R6, 0x100, R10 ;  /* 0x0000010006067824 */ /* 0x004fe400078e020a */
[----:B------:R-:W2:-:S15]  /*3fe20*/  LDL.LU R10, [R1+0x35d8] ;  /* 0x0035d800010a7983 */ /* 0x000e9e0000300800 */
[----:B------:R-:W-:-:S01]  /*3fe30*/  NOP ;  /* 0x0000000000007918 */ /* 0x000fc20000000000 */
[----:B------:R-:W-:Y:S04]  /*3fe40*/  STL.64 [R1+0x90], R20 ;  /* 0x0000901401007387 */ /* 0x000fe80000100a00 */
[----:B------:R0:W-:Y:S04]  /*3fe50*/  STL.64 [R1+0x98], R22 ;  /* 0x0000981601007387 */ /* 0x0001e80000100a00 */
[----:B0-----:R-:W4:Y:S04]  /*3fe60*/  LDL.LU.64 R22, [R1+0x35d0] ;  /* 0x0035d00001167983 */ /* 0x001f280000300a00 */
[----:B------:R-:W4:Y:S01]  /*3fe70*/  LDL.LU.64 R20, [R1+0x35c8] ;  /* 0x0035c80001147983 */ /* 0x000f220000300a00 */
[----:B------:R-:W-:-:S02]  /*3fe80*/  F2FP.F16.E4M3.UNPACK_B R11, R11 ;  /* 0x0000000bff0b723e */ /* 0x000fc400020006ff */
[----:B------:R-:W-:Y:S02]  /*3fe90*/  F2FP.F16.E4M3.UNPACK_B R8, R8 ;  /* 0x00000008ff08723e */ /* 0x000fe400020006ff */
[----:B------:R-:W-:-:S07]  /*3fea0*/  F2FP.F16.E4M3.UNPACK_B R9, R9 ;  /* 0x00000009ff09723e */ /* 0x000fce00020006ff */
[----:B---3--:R-:W-:Y:S01]  /*3feb0*/  HMMA.16816.F32 R24, R12, R8, R24 ;  /* 0x000000080c18723c */ /* 0x008fe20000001818 */
[----:B------:R-:W-:Y:S04]  /*3fec0*/  STL.64 [R1+0x3588], R18 ;  /* 0x0035881201007387 */ /* 0x000fe80000100a00 */
[----:B------:R0:W-:Y:S04]  /*3fed0*/  STL.64 [R1+0x3580], R16 ;  /* 0x0035801001007387 */ /* 0x0001e80000100a00 */
[----:B0-----:R-:W3:Y:S04]  /*3fee0*/  LDL.LU R16, [R1+0xd40] ;  /* 0x000d400001107983 */ /* 0x001ee80000300800 */
[----:B------:R-:W3:Y:S04]  /*3fef0*/  LDL.LU R17, [R1+0xd44] ;  /* 0x000d440001117983 */ /* 0x000ee80000300800 */
[----:B------:R-:W3:Y:S04]  /*3ff00*/  LDL.LU R18, [R1+0xd48] ;  /* 0x000d480001127983 */ /* 0x000ee80000300800 */
[----:B------:R-:W3:Y:S01]  /*3ff10*/  LDL.LU R19, [R1+0xd4c] ;  /* 0x000d4c0001137983 */ /* 0x000ee20000300800 */
[----:B--2---:R-:W-:-:S07]  /*3ff20*/  F2FP.F16.E4M3.UNPACK_B R10, R10 ;  /* 0x0000000aff0a723e */ /* 0x004fce00020006ff */
[----:B----4-:R-:W-:-:S15]  /*3ff30*/  HMMA.16816.F32 R20, R12, R10, R20 ;  /* 0x0000000a0c14723c */ /* 0x010fde0000001814 */
[----:B------:R-:W-:-:S08]  /*3ff40*/  NOP ;  /* 0x0000000000007918 */ /* 0x000fd00000000000 */
[----:B------:R0:W-:Y:S04]  /*3ff50*/  STL.64 [R1+0xc0], R20 ;  /* 0x0000c01401007387 */ /* 0x0001e80000100a00 */
[----:B------:R-:W-:Y:S04]  /*3ff60*/  STL.64 [R1+0xc8], R22 ;  /* 0x0000c81601007387 */ /* 0x000fe80000100a00 */
[----:B0-----:R-:W2:Y:S04]  /*3ff70*/  LDL.LU.64 R20, [R1+0x35c0] ;  /* 0x0035c00001147983 */ /* 0x001ea80000300a00 */
[----:B------:R-:W-:Y:S04]  /*3ff80*/  STL [R1+0x3558], R11 ;  /* 0x0035580b01007387 */ /* 0x000fe80000100800 */
[----:B------:R-:W-:Y:S04]  /*3ff90*/  STL.64 [R1+0x7f0], R24 ;  /* 0x0007f01801007387 */ /* 0x000fe80000100a00 */
[----:B------:R0:W-:Y:S04]  /*3ffa0*/  STL.64 [R1+0x7f8], R26 ;  /* 0x0007f81a01007387 */ /* 0x0001e80000100a00 */
[----:B0-----:R-:W4:Y:S04]  /*3ffb0*/  LDL.LU.64 R26, [R1+0x35b8] ;  /* 0x0035b800011a7983 */ /* 0x001f280000300a00 */
[----:B------:R-:W4:Y:S01]  /*3ffc0*/  LDL.LU.64 R24, [R1+0x35b0] ;  /* 0x0035b00001187983 */ /* 0x000f220000300a00 */
[----:B------:R-:W-:Y:S01]  /*3ffd0*/  IMAD R7, R2, 0x100, R7 ;  /* 0x0000010002077824 */ /* 0x000fe200078e0207 */
[----:B------:R-:W-:-:S02]  /*3ffe0*/  F2FP.F16.E4M3.UNPACK_B R2, R3 ;  /* 0x00000003ff02723e */ /* 0x000fc400020006ff */
[----:B------:R-:W-:-:S07]  /*3fff0*/  F2FP.F16.E4M3.UNPACK_B R3, R0 ;  /* 0x00000000ff03723e */ /* 0x000fce00020006ff */
        /* <DEDUP_REMOVED lines=9> */
[----:B------:R-:W-:-:S03]  /*40090*/  F2FP.F16.E4M3.UNPACK_B R5, R5 ;  /* 0x00000005ff05723e */ /* 0x000fc600020006ff */
[----:B----4-:R-:W-:Y:S01]  /*400a0*/  HMMA.16816.F32 R12, R12, R22, R24 ;  /* 0x000000160c0c723c */ /* 0x010fe20000001818 */
[----:B------:R-:W4:Y:S04]  /*400b0*/  LDL.LU R26, [R1+0x3598] ;  /* 0x00359800011a7983 */ /* 0x000f280000300800 */
[----:B------:R-:W3:-:S15]  /*400c0*/  LDL.LU.64 R24, [R1+0x3590] ;  /* 0x0035900001187983 */ /* 0x000ede0000300a00 */
[----:B------:R-:W-:-:S03]  /*400d0*/  NOP ;  /* 0x0000000000007918 */ /* 0x000fc60000000000 */
[----:B------:R-:W-:Y:S04]  /*400e0*/  STL.64 [R1+0x610], R12 ;  /* 0x0006100c01007387 */ /* 0x000fe80000100a00 */
[----:B------:R3:W-:Y:S04]  /*400f0*/  STL.64 [R1+0x618], R14 ;  /* 0x0006180e01007387 */ /* 0x0007e80000100a00 */
[----:B------:R-:W2:Y:S01]  /*40100*/  LDL.LU R11, [R1+0x10f0] ;  /* 0x0010f000010b7983 */ /* 0x000ea20000300800 */
[----:B------:R-:W-:Y:S02]  /*40110*/  F2FP.F16.E4M3.UNPACK_B R6, R6 ;  /* 0x00000006ff06723e */ /* 0x000fe400020006ff */
[----:B------:R-:W-:-:S07]  /*40120*/  F2FP.F16.E4M3.UNPACK_B R7, R7 ;  /* 0x00000007ff07723e */ /* 0x000fce00020006ff */
[----:B---3--:R-:W-:Y:S01]  /*40130*/  HMMA.16816.F32 R12, R4, R24, R16 ;  /* 0x00000018040c723c */ /* 0x008fe20000001810 */
[----:B--2---:R-:W-:-:S15]  /*40140*/  STL.64 [R1+0x3568], R10 ;  /* 0x0035680a01007387 */ /* 0x004fde0000100a00 */
        /* <DEDUP_REMOVED lines=18> */
[----:B------:R-:W2:Y:S04]  /*40270*/  LDL.LU R12, [R1+0x10ec] ;  /* 0x0010ec00010c7983 */ /* 0x000ea80000300800 */
[----:B------:R-:W2:Y:S04]  /*40280*/  LDL.LU R13, [R1+0x10f8] ;  /* 0x0010f800010d7983 */ /* 0x000ea80000300800 */
[----:B------:R-:W2:Y:S04]  /*40290*/  LDL.LU R14, [R1+0x10f4] ;  /* 0x0010f400010e7983 */ /* 0x000ea80000300800 */
[----:B------:R-:W2:Y:S04]  /*402a0*/  LDL.LU R15, [R1+0x1100] ;  /* 0x00110000010f7983 */ /* 0x000ea80000300800 */
[----:B------:R-:W2:Y:S04]  /*402b0*/  LDL.LU R0, [R1+0x10fc] ;  /* 0x0010fc0001007983 */ /* 0x000ea80000300800 */
[----:B------:R-:W2:Y:S04]  /*402c0*/  LDL.LU R29, [R1+0x1108] ;  /* 0x00110800011d7983 */ /* 0x000ea80000300800 */
[----:B------:R-:W2:Y:S04]  /*402d0*/  LDL.LU R28, [R1+0x1104] ;  /* 0x00110400011c7983 */ /* 0x000ea80000300800 */
[----:B----4-:R-:W-:Y:S04]  /*402e0*/  STL [R1+0x3520], R26 ;  /* 0x0035201a01007387 */ /* 0x010fe80000100800 */
[----:B------:R0:W-:Y:S04]  /*402f0*/  STL.64 [R1+0x3518], R24 ;  /* 0x0035181801007387 */ /* 0x0001e80000100a00 */
[----:B0-----:R-:W4:Y:S04]  /*40300*/  LDL.LU R24, [R1+0xcf0] ;  /* 0x000cf00001187983 */ /* 0x001f280000300800 */
[----:B------:R-:W4:Y:S04]  /*40310*/  LDL.LU R25, [R1+0xcf4] ;  /* 0x000cf40001197983 */ /* 0x000f280000300800 */
[----:B------:R-:W3:Y:S04]  /*40320*/  LDL.LU R26, [R1+0xcf8] ;  /* 0x000cf800011a7983 */ /* 0x000ee80000300800 */
[----:B------:R-:W3:Y:S04]  /*40330*/  LDL.LU R27, [R1+0xcfc] ;  /* 0x000cfc00011b7983 */ /* 0x000ee80000300800 */
[----:B---3--:R-:W-:Y:S04]  /*40340*/  STL.64 [R1+0x3530], R26 ;  /* 0x0035301a01007387 */ /* 0x008fe80000100a00 */
[----:B----4-:R0:W-:Y:S04]  /*40350*/  STL.64 [R1+0x3528], R24 ;  /* 0x0035281801007387 */ /* 0x0101e80000100a00 */
[----:B0-----:R-:W3:Y:S04]  /*40360*/  LDL.LU R24, [R1+0xf00] ;  /* 0x000f000001187983 */ /* 0x001ee80000300800 */
[----:B------:R-:W3:Y:S04]  /*40370*/  LDL.LU R25, [R1+0xf04] ;  /* 0x000f040001197983 */ /* 0x000ee80000300800 */
[----:B------:R-:W4:Y:S04]  /*40380*/  LDL.LU R26, [R1+0xf08] ;  /* 0x000f0800011a7983 */ /* 0x000f280000300800 */
[----:B------:R-:W4:Y:S01]  /*40390*/  LDL.LU R27, [R1+0xf0c] ;  /* 0x000f0c00011b7983 */ /* 0x000f220000300800 */
[C---:B------:R-:W-:Y:S03]  /*403a0*/  HMMA.16816.F32 R16, R4.reuse, R20, R16 ;  /* 0x000000140410723c */ /* 0x040fe60000001810 */
[----:B----4-:R-:W-:Y:S04]  /*403b0*/  STL.64 [R1+0x3540], R26 ;  /* 0x0035401a01007387 */ /* 0x010fe80000100a00 */
[----:B---3--:R0:W-:Y:S04]  /*403c0*/  STL.64 [R1+0x3538], R24 ;  /* 0x0035381801007387 */ /* 0x0081e80000100a00 */
[----:B0-----:R-:W3:Y:S04]  /*403d0*/  LDL.LU R24, [R1+0xf10] ;  /* 0x000f100001187983 */ /* 0x001ee80000300800 */
[----:B------:R-:W3:Y:S04]  /*403e0*/  LDL.LU R25, [R1+0xf14] ;  /* 0x000f140001197983 */ /* 0x000ee80000300800 */
[----:B------:R-:W4:Y:S04]  /*403f0*/  LDL.LU R26, [R1+0xf18] ;  /* 0x000f1800011a7983 */ /* 0x000f280000300800 */
[----:B------:R-:W4:Y:S04]  /*40400*/  LDL.LU R27, [R1+0xf1c] ;  /* 0x000f1c00011b7983 */ /* 0x000f280000300800 */
[----:B----4-:R-:W-:Y:S04]  /*40410*/  STL.64 [R1+0x3550], R26 ;  /* 0x0035501a01007387 */ /* 0x010fe80000100a00 */
[----:B---3--:R0:W-:Y:S04]  /*40420*/  STL.64 [R1+0x3548], R24 ;  /* 0x0035481801007387 */ /* 0x0081e80000100a00 */
[----:B0-----:R-:W3:Y:S04]  /*40430*/  LDL.LU R24, [R1+0xd00] ;  /* 0x000d000001187983 */ /* 0x001ee80000300800 */
[----:B------:R-:W3:Y:S04]  /*40440*/  LDL.LU R25, [R1+0xd04] ;  /* 0x000d040001197983 */ /* 0x000ee80000300800 */
[----:B------:R-:W3:Y:S04]  /*40450*/  LDL.LU R26, [R1+0xd08] ;  /* 0x000d0800011a7983 */ /* 0x000ee80000300800 */
[----:B------:R-:W3:Y:S04]  /*40460*/  LDL.LU R27, [R1+0xd0c] ;  /* 0x000d0c00011b7983 */ /* 0x000ee80000300800 */
[----:B------:R-:W-:Y:S04]  /*40470*/  STL.64 [R1+0x5f0], R16 ;  /* 0x0005f01001007387 */ /* 0x000fe80000100a00 */
[----:B------:R0:W-:Y:S04]  /*40480*/  STL.64 [R1+0x5f8], R18 ;  /* 0x0005f81201007387 */ /* 0x0001e80000100a00 */
[----:B0-----:R-:W2:Y:S04]  /*40490*/  LDL.LU.64 R18, [R1+0x3588] ;  /* 0x0035880001127983 */ /* 0x001ea80000300a00 */
[----:B------:R-:W4:Y:S01]  /*404a0*/  LDL.LU.64 R16, [R1+0x3580] ;  /* 0x0035800001107983 */ /* 0x000f220000300a00 */
        /* <DEDUP_REMOVED lines=11> */
[----:B------:R-:W4:Y:S04]  /*40560*/  LDL.LU.64 R8, [R1+0x3560] ;  /* 0x0035600001087983 */ /* 0x000f280000300a00 */
[----:B------:R-:W-:Y:S04]  /*40570*/  STL.64 [R1+0x3510], R18 ;  /* 0x0035101201007387 */ /* 0x000fe80000100a00 */
[----:B------:R0:W-:Y:S04]  /*40580*/  STL.64 [R1+0x3508], R16 ;  /* 0x0035081001007387 */ /* 0x0001e80000100a00 */
[----:B0-----:R-:W4:Y:S04]  /*40590*/  LDL.LU R16, [R1+0xce0] ;  /* 0x000ce00001107983 */ /* 0x001f280000300800 */
[----:B------:R-:W4:Y:S04]  /*405a0*/  LDL.LU R17, [R1+0xce4] ;  /* 0x000ce40001117983 */ /* 0x000f280000300800 */
[----:B------:R-:W4:Y:S04]  /*405b0*/  LDL.LU R18, [R1+0xce8] ;  /* 0x000ce80001127983 */ /* 0x000f280000300800 */
[----:B------:R-:W4:Y:S01]  /*405c0*/  LDL.LU R19, [R1+0xcec] ;  /* 0x000cec0001137983 */ /* 0x000f220000300800 */
[----:B--2---:R-:W-:-:S03]  /*405d0*/  IMAD R12, R12, 0x100, R11 ;  /* 0x000001000c0c7824 */ /* 0x004fc600078e020b */
[----:B------:R-:W3:Y:S02]  /*405e0*/  LDL.LU R11, [R1+0x3558] ;  /* 0x00355800010b7983 */ /* 0x000ee40000300800 */
[----:B---3--:R-:W-:-:S15]  /*405f0*/  HMMA.16816.F32 R24, R4, R10, R24 ;  /* 0x0000000a0418723c */ /* 0x008fde0000001818 */
        /* <DEDUP_REMOVED lines=23> */
[----:B------:R-:W2:Y:S04]  /*40770*/  LDL.LU R26, [R1+0x3520] ;  /* 0x00352000011a7983 */ /* 0x000ea80000300800 */
[----:B------:R-:W3:-:S15]  /*40780*/  LDL.LU.64 R24, [R1+0x3518] ;  /* 0x0035180001187983 */ /* 0x000ede0000300a00 */
[----:B------:R-:W-:-:S03]  /*40790*/  NOP ;  /* 0x0000000000007918 */ /* 0x000fc60000000000 */
[----:B------:R-:W-:Y:S04]  /*407a0*/  STL.64 [R1+0x5b0], R4 ;  /* 0x0005b00401007387 */ /* 0x000fe80000100a00 */
[----:B------:R3:W-:Y:S04]  /*407b0*/  STL.64 [R1+0x5b8], R6 ;  /* 0x0005b80601007387 */ /* 0x0007e80000100a00 */
[----:B------:R-:W4:Y:S01]  /*407c0*/  LDL.LU R11, [R1+0x1110] ;  /* 0x00111000010b7983 */ /* 0x000f220000300800 */
[----:B------:R-:W-:Y:S02]  /*407d0*/  F2FP.F16.E4M3.UNPACK_B R13, R13 ;  /* 0x0000000dff0d723e */ /* 0x000fe400020006ff */
[----:B------:R-:W-:-:S02]  /*407e0*/  F2FP.F16.E4M3.UNPACK_B R14, R14 ;  /* 0x0000000eff0e723e */ /* 0x000fc400020006ff */
[----:B------:R-:W-:-:S07]  /*407f0*/  F2FP.F16.E4M3.UNPACK_B R15, R15 ;  /* 0x0000000fff0f723e */ /* 0x000fce00020006ff */
[----:B---3--:R-:W-:Y:S01]  /*40800*/  HMMA.16816.F32 R4, R12, R24, R16 ;  /* 0x000000180c04723c */ /* 0x008fe20000001810 */
[----:B----4-:R-:W-:-:S15]  /*40810*/  STL.64 [R1+0x34f0], R10 ;  /* 0x0034f00a01007387 */ /* 0x010fde0000100a00 */
[----:B------:R-:W-:-:S07]  /*40820*/  NOP ;  /* 0x0000000000007918 */ /* 0x000fce0000000000 */
[----:B------:R-:W-:Y:S04]  /*40830*/  STL.64 [R1+0x5a0], R4 ;  /* 0x0005a00401007387 */ /* 0x000fe80000100a00 */
[----:B------:R-:W-:Y:S04]  /*40840*/  STL.64 [R1+0x5a8], R6 ;  /* 0x0005a80601007387 */ /* 0x000fe80000100a00 */
[----:B------:R0:W-:Y:S04]  /*40850*/  STL.64 [R1+0x34e8], R8 ;  /* 0x0034e80801007387 */ /* 0x0001e80000100a00 */
        /* <DEDUP_REMOVED lines=10> */
[----:B------:R-:W4:Y:S04]  /*40900*/  LDL.LU R16, [R1+0xcd0] ;  /* 0x000cd00001107983 */ /* 0x000f280000300800 */
[----:B------:R-:W4:Y:S04]  /*40910*/  LDL.LU R17, [R1+0xcd4] ;  /* 0x000cd40001117983 */ /* 0x000f280000300800 */
[----:B------:R-:W4:Y:S04]  /*40920*/  LDL.LU R18, [R1+0xcd8] ;  /* 0x000cd80001127983 */ /* 0x000f280000300800 */
[----:B------:R-:W4:Y:S04]  /*40930*/  LDL.LU R19, [R1+0xcdc] ;  /* 0x000cdc0001137983 */ /* 0x000f280000300800 */
[----:B------:R-:W3:Y:S04]  /*40940*/  LDL.LU R4, [R1+0x110c] ;  /* 0x00110c0001047983 */ /* 0x000ee80000300800 */
[----:B------:R-:W3:Y:S04]  /*40950*/  LDL.LU R5, [R1+0x1118] ;  /* 0x0011180001057983 */ /* 0x000ee80000300800 */
[----:B------:R-:W3:Y:S04]  /*40960*/  LDL.LU R6, [R1+0x1114] ;  /* 0x0011140001067983 */ /* 0x000ee80000300800 */
[----:B------:R-:W3:Y:S04]  /*40970*/  LDL.LU R7, [R1+0x1120] ;  /* 0x0011200001077983 */ /* 0x000ee80000300800 */
[----:B------:R-:W3:Y:S04]  /*40980*/  LDL.LU R0, [R1+0x111c] ;  /* 0x00111c0001007983 */ /* 0x000ee80000300800 */
[----:B------:R-:W3:Y:S04]  /*40990*/  LDL.LU R29, [R1+0x1128] ;  /* 0x00112800011d7983 */ /* 0x000ee80000300800 */
[----:B------:R-:W3:Y:S04]  /*409a0*/  LDL.LU R28, [R1+0x1124] ;  /* 0x00112400011c7983 */ /* 0x000ee80000300800 */
[----:B--2---:R-:W-:Y:S04]  /*409b0*/  STL [R1+0x34a8], R26 ;  /* 0x0034a81a01007387 */ /* 0x004fe80000100800 */
[----:B------:R0:W-:Y:S04]  /*409c0*/  STL.64 [R1+0x34a0], R24 ;  /* 0x0034a01801007387 */ /* 0x0001e80000100a00 */
[----:B0-----:R-:W2:Y:S04]  /*409d0*/  LDL.LU R24, [R1+0xc90] ;  /* 0x000c900001187983 */ /* 0x001ea80000300800 */
[----:B------:R-:W2:Y:S04]  /*409e0*/  LDL.LU R25, [R1+0xc94] ;  /* 0x000c940001197983 */ /* 0x000ea80000300800 */
[----:B------:R-:W4:Y:S04]  /*409f0*/  LDL.LU R26, [R1+0xc98] ;  /* 0x000c9800011a7983 */ /* 0x000f280000300800 */
[----:B------:R-:W4:Y:S04]  /*40a00*/  LDL.LU R27, [R1+0xc9c] ;  /* 0x000c9c00011b7983 */ /* 0x000f280000300800 */
[----:B----4-:R-:W-:Y:S04]  /*40a10*/  STL.64 [R1+0x34b8], R26 ;  /* 0x0034b81a01007387 */ /* 0x010fe80000100a00 */
[----:B--2---:R0:W-:Y:S04]  /*40a20*/  STL.64 [R1+0x34b0], R24 ;  /* 0x0034b01801007387 */ /* 0x0041e80000100a00 */
[----:B0-----:R-:W2:Y:S04]  /*40a30*/  LDL.LU R24, [R1+0xee0] ;  /* 0x000ee00001187983 */ /* 0x001ea80000300800 */
[----:B------:R-:W2:Y:S04]  /*40a40*/  LDL.LU R25, [R1+0xee4] ;  /* 0x000ee40001197983 */ /* 0x000ea80000300800 */
[----:B------:R-:W4:Y:S04]  /*40a50*/  LDL.LU R26, [R1+0xee8] ;  /* 0x000ee800011a7983 */ /* 0x000f280000300800 */
[----:B------:R-:W4:Y:S01]  /*40a60*/  LDL.LU R27, [R1+0xeec] ;  /* 0x000eec00011b7983 */ /* 0x000f220000300800 */
[C---:B------:R-:W-:Y:S03]  /*40a70*/  HMMA.16816.F32 R16, R12.reuse, R20, R16 ;  /* 0x000000140c10723c */ /* 0x040fe60000001810 */
[----:B----4-:R-:W-:Y:S04]  /*40a80*/  STL.64 [R1+0x34c8], R26 ;  /* 0x0034c81a01007387 */ /* 0x010fe80000100a00 */
[----:B--2---:R0:W-:Y:S04]  /*40a90*/  STL.64 [R1+0x34c0], R24 ;  /* 0x0034c01801007387 */ /* 0x0041e80000100a00 */
        /* <DEDUP_REMOVED lines=713> */
[----:B------:R-:W3:Y:S01]  /*43730*/  LDL.LU.64 R24, [R1+0x31d0] ;  /* 0x0031d00001187983 */ /* 0x000ee20000300a00 */
[----:B------:R-:W-:-:S02]  /*43740*/  F2FP.F16.E4M3.UNPACK_B R5, R5 ;  /* 0x00000005ff05723e */ /* 0x000fc400020006ff */
[----:B------:R-:W-:Y:S02]  /*43750*/  F2FP.F16.E4M3.UNPACK_B R6, R6 ;  /* 0x00000006ff06723e */ /* 0x000fe400020006ff */
[----:B------:R-:W-:-:S13]  /*43760*/  F2FP.F16.E4M3.UNPACK_B R7, R7 ;  /* 0x00000007ff07723e */ /* 0x000fda00020006ff */
[----:B------:R-:W-:Y:S04]  /*43770*/  STL.64 [R1+0x310], R12 ;  /* 0x0003100c01007387 */ /* 0x000fe80000100a00 */
[----:B------:R3:W-:Y:S02]  /*43780*/  STL.64 [R1+0x318], R14 ;  /* 0x0003180e01007387 */ /* 0x0007e40000100a00 */
[----:B---3--:R-:W-:Y:S02]  /*43790*/  HMMA.16816.F32 R12, R4, R24, R16 ;  /* 0x00000018040c723c */ /* 0x008fe40000001810 */
[----:B--2---:R-:W-:Y:S04]  /*437a0*/  STL [R1+0x3160], R26 ;  /* 0x0031601a01007387 */ /* 0x004fe80000100800 */
[----:B------:R0:W-:-:S15]  /*437b0*/  STL.64 [R1+0x3158], R24 ;  /* 0x0031581801007387 */ /* 0x0001de0000100a00 */
[----:B------:R-:W-:-:S02]  /*437c0*/  NOP ;  /* 0x0000000000007918 */ /* 0x000fc40000000000 */
[----:B------:R-:W-:Y:S04]  /*437d0*/  STL.64 [R1+0x300], R12 ;  /* 0x0003000c01007387 */ /* 0x000fe80000100a00 */
[----:B------:R-:W-:Y:S04]  /*437e0*/  STL.64 [R1+0x308], R14 ;  /* 0x0003080e01007387 */ /* 0x000fe80000100a00 */
[----:B0-----:R-:W2:Y:S04]  /*437f0*/  LDL.LU R24, [R1+0x9f0] ;  /* 0x0009f00001187983 */ /* 0x001ea80000300800 */
[----:B------:R-:W2:Y:S04]  /*43800*/  LDL.LU R25, [R1+0x9f4] ;  /* 0x0009f40001197983 */ /* 0x000ea80000300800 */
[----:B------:R-:W3:Y:S04]  /*43810*/  LDL.LU R26, [R1+0x9f8] ;  /* 0x0009f800011a7983 */ /* 0x000ee80000300800 */
[----:B------:R-:W3:Y:S04]  /*43820*/  LDL.LU R27, [R1+0x9fc] ;  /* 0x0009fc00011b7983 */ /* 0x000ee80000300800 */
[----:B------:R-:W4:Y:S04]  /*43830*/  LDL.LU R11, [R1+0x11f0] ;  /* 0x0011f000010b7983 */ /* 0x000f280000300800 */
[----:B----4-:R-:W-:Y:S04]  /*43840*/  STL.64 [R1+0x31a8], R10 ;  /* 0x0031a80a01007387 */ /* 0x010fe80000100a00 */
[----:B------:R0:W-:Y:S04]  /*43850*/  STL.64 [R1+0x31a0], R8 ;  /* 0x0031a00801007387 */ /* 0x0001e80000100a00 */
[----:B0-----:R-:W4:Y:S04]  /*43860*/  LDL.LU R8, [R1+0xa10] ;  /* 0x000a100001087983 */ /* 0x001f280000300800 */
[----:B------:R-:W4:Y:S04]  /*43870*/  LDL.LU R9, [R1+0xa14] ;  /* 0x000a140001097983 */ /* 0x000f280000300800 */
[----:B------:R-:W2:Y:S04]  /*43880*/  LDL.LU R10, [R1+0xa18] ;  /* 0x000a1800010a7983 */ /* 0x000ea80000300800 */
[----:B------:R-:W2:Y:S04]  /*43890*/  LDL.LU R11, [R1+0xa1c] ;  /* 0x000a1c00010b7983 */ /* 0x000ea80000300800 */
[----:B------:R-:W3:Y:S04]  /*438a0*/  LDL.LU R16, [R1+0xa30] ;  /* 0x000a300001107983 */ /* 0x000ee80000300800 */
[----:B------:R-:W3:Y:S04]  /*438b0*/  LDL.LU R17, [R1+0xa34] ;  /* 0x000a340001117983 */ /* 0x000ee80000300800 */
[----:B------:R-:W3:Y:S04]  /*438c0*/  LDL.LU R18, [R1+0xa38] ;  /* 0x000a380001127983 */ /* 0x000ee80000300800 */
[----:B------:R-:W3:Y:S04]  /*438d0*/  LDL.LU R19, [R1+0xa3c] ;  /* 0x000a3c0001137983 */ /* 0x000ee80000300800 */
[----:B--2---:R-:W-:Y:S04]  /*438e0*/  STL.64 [R1+0x31b8], R10 ;  /* 0x0031b80a01007387 */ /* 0x004fe80000100a00 */
[----:B----4-:R0:W-:Y:S04]  /*438f0*/  STL.64 [R1+0x31b0], R8 ;  /* 0x0031b00801007387 */ /* 0x0101e80000100a00 */
[----:B0-----:R-:W2:Y:S04]  /*43900*/  LDL.LU R8, [R1+0xa20] ;  /* 0x000a200001087983 */ /* 0x001ea80000300800 */
[----:B------:R-:W2:Y:S04]  /*43910*/  LDL.LU R9, [R1+0xa24] ;  /* 0x000a240001097983 */ /* 0x000ea80000300800 */
[----:B------:R-:W2:Y:S04]  /*43920*/  LDL.LU R10, [R1+0xa28] ;  /* 0x000a2800010a7983 */ /* 0x000ea80000300800 */
[----:B------:R-:W2:Y:S04]  /*43930*/  LDL.LU R11, [R1+0xa2c] ;  /* 0x000a2c00010b7983 */ /* 0x000ea80000300800 */
[----:B------:R-:W4:Y:S04]  /*43940*/  LDL.LU R12, [R1+0x11ec] ;  /* 0x0011ec00010c7983 */ /* 0x000f280000300800 */
[----:B------:R-:W4:Y:S04]  /*43950*/  LDL.LU R13, [R1+0x11f8] ;  /* 0x0011f800010d7983 */ /* 0x000f280000300800 */
[----:B------:R-:W4:Y:S04]  /*43960*/  LDL.LU R14, [R1+0x11f4] ;  /* 0x0011f400010e7983 */ /* 0x000f280000300800 */
[----:B------:R-:W4:Y:S04]  /*43970*/  LDL.LU R15, [R1+0x1200] ;  /* 0x00120000010f7983 */ /* 0x000f280000300800 */
[----:B------:R-:W4:Y:S04]  /*43980*/  LDL.LU R0, [R1+0x11fc] ;  /* 0x0011fc0001007983 */ /* 0x000f280000300800 */
[----:B------:R-:W4:Y:S04]  /*43990*/  LDL.LU R29, [R1+0x1208] ;  /* 0x00120800011d7983 */ /* 0x000f280000300800 */
[----:B------:R-:W4:Y:S04]  /*439a0*/  LDL.LU R28, [R1+0x1204] ;  /* 0x00120400011c7983 */ /* 0x000f280000300800 */
[----:B---3--:R-:W-:Y:S04]  /*439b0*/  STL.64 [R1+0x3170], R26 ;  /* 0x0031701a01007387 */ /* 0x008fe80000100a00 */
[----:B------:R0:W-:Y:S04]  /*439c0*/  STL.64 [R1+0x3168], R24 ;  /* 0x0031681801007387 */ /* 0x0001e80000100a00 */
[----:B0-----:R-:W3:Y:S04]  /*439d0*/  LDL.LU R24, [R1+0xe00] ;  /* 0x000e000001187983 */ /* 0x001ee80000300800 */
[----:B------:R-:W3:Y:S04]  /*439e0*/  LDL.LU R25, [R1+0xe04] ;  /* 0x000e040001197983 */ /* 0x000ee80000300800 */
[----:B------:R-:W2:Y:S04]  /*439f0*/  LDL.LU R26, [R1+0xe08] ;  /* 0x000e0800011a7983 */ /* 0x000ea80000300800 */
[----:B------:R-:W2:Y:S01]  /*43a00*/  LDL.LU R27, [R1+0xe0c] ;  /* 0x000e0c00011b7983 */ /* 0x000ea20000300800 */
[C---:B------:R-:W-:Y:S03]  /*43a10*/  HMMA.16816.F32 R16, R4.reuse, R20, R16 ;  /* 0x000000140410723c */ /* 0x040fe60000001810 */
[----:B--2---:R-:W-:Y:S04]  /*43a20*/  STL.64 [R1+0x3180], R26 ;  /* 0x0031801a01007387 */ /* 0x004fe80000100a00 */
[----:B---3--:R0:W-:Y:S04]  /*43a30*/  STL.64 [R1+0x3178], R24 ;  /* 0x0031781801007387 */ /* 0x0081e80000100a00 */
        /* <DEDUP_REMOVED lines=28> */
[----:B0-----:R-:W2:Y:S04]  /*43c00*/  LDL.LU R16, [R1+0x9d0] ;  /* 0x0009d00001107983 */ /* 0x001ea80000300800 */
[----:B------:R-:W2:Y:S04]  /*43c10*/  LDL.LU R17, [R1+0x9d4] ;  /* 0x0009d40001117983 */ /* 0x000ea80000300800 */
[----:B------:R-:W4:Y:S04]  /*43c20*/  LDL.LU R18, [R1+0x9d8] ;  /* 0x0009d80001127983 */ /* 0x000f280000300800 */
[----:B------:R-:W4:Y:S01]  /*43c30*/  LDL.LU R19, [R1+0x9dc] ;  /* 0x0009dc0001137983 */ /* 0x000f220000300800 */
[----:B---3--:R-:W-:-:S03]  /*43c40*/  IMAD R12, R12, 0x100, R11 ;  /* 0x000001000c0c7824 */ /* 0x008fc600078e020b */
[----:B----4-:R-:W-:Y:S04]  /*43c50*/  STL.64 [R1+0x3150], R18 ;  /* 0x0031501201007387 */ /* 0x010fe80000100a00 */
[----:B--2---:R0:W-:Y:S04]  /*43c60*/  STL.64 [R1+0x3148], R16 ;  /* 0x0031481001007387 */ /* 0x0041e80000100a00 */
[----:B0-----:R-:W2:Y:S04]  /*43c70*/  LDL.LU R16, [R1+0x9e0] ;  /* 0x0009e00001107983 */ /* 0x001ea80000300800 */
[----:B------:R-:W2:Y:S04]  /*43c80*/  LDL.LU R17, [R1+0x9e4] ;  /* 0x0009e40001117983 */ /* 0x000ea80000300800 */
[----:B------:R-:W2:Y:S04]  /*43c90*/  LDL.LU R18, [R1+0x9e8] ;  /* 0x0009e80001127983 */ /* 0x000ea80000300800 */
[----:B------:R-:W2:Y:S04]  /*43ca0*/  LDL.LU R19, [R1+0x9ec] ;  /* 0x0009ec0001137983 */ /* 0x000ea80000300800 */
[----:B------:R-:W3:Y:S02]  /*43cb0*/  LDL.LU R11, [R1+0x3198] ;  /* 0x00319800010b7983 */ /* 0x000ee40000300800 */
[----:B---3--:R-:W-:-:S15]  /*43cc0*/  HMMA.16816.F32 R24, R4, R10, R24 ;  /* 0x0000000a0418723c */ /* 0x008fde0000001818 */
[----:B------:R-:W-:-:S08]  /*43cd0*/  NOP ;  /* 0x0000000000007918 */ /* 0x000fd00000000000 */
[----:B------:R-:W-:Y:S04]  /*43ce0*/  STL.64 [R1+0x2c0], R24 ;  /* 0x0002c01801007387 */ /* 0x000fe80000100a00 */
[----:B------:R0:W-:Y:S04]  /*43cf0*/  STL.64 [R1+0x2c8], R26 ;  /* 0x0002c81a01007387 */ /* 0x0001e80000100a00 */
[----:B0-----:R-:W3:Y:S04]  /*43d00*/  LDL.LU.64 R26, [R1+0x3190] ;  /* 0x00319000011a7983 */ /* 0x001ee80000300a00 */
[----:B------:R-:W3:Y:S04]  /*43d10*/  LDL.LU.64 R24, [R1+0x3188] ;  /* 0x0031880001187983 */ /* 0x000ee80000300a00 */
[----:B------:R-:W-:Y:S01]  /*43d20*/  STL [R1+0x3130], R11 ;  /* 0x0031300b01007387 */ /* 0x000fe20000100800 */
[----:B---3--:R-:W-:-:S15]  /*43d30*/  HMMA.16816.F32 R24, R4, R8, R24 ;  /* 0x000000080418723c */ /* 0x008fde0000001818 */
        /* <DEDUP_REMOVED lines=9> */
[----:B0-----:R-:W3:Y:S04]  /*43dd0*/  LDL.LU.64 R26, [R1+0x3170] ;  /* 0x00317000011a7983 */ /* 0x001ee80000300a00 */
[----:B------:R-:W3:Y:S01]  /*43de0*/  LDL.LU.64 R24, [R1+0x3168] ;  /* 0x0031680001187983 */ /* 0x000ee20000300a00 */
[----:B------:R-:W-:-:S02]  /*43df0*/  IMAD R13, R14, 0x100, R13 ;  /* 0x000001000e0d7824 */ /* 0x000fc400078e020d */
[----:B------:R-:W-:Y:S02]  /*43e00*/  IMAD R14, R0, 0x100, R15 ;  /* 0x00000100000e7824 */ /* 0x000fe400078e020f */
[----:B------:R-:W-:Y:S01]  /*43e10*/  IMAD R15, R28, 0x100, R29 ;  /* 0x000001001c0f7824 */ /* 0x000fe200078e021d */
[----:B------:R-:W-:Y:S01]  /*43e20*/  F2FP.F16.E4M3.UNPACK_B R12, R12 ;  /* 0x0000000cff0c723e */ /* 0x000fe200020006ff */
[----:B---3--:R-:W-:Y:S01]  /*43e30*/  HMMA.16816.F32 R4, R4, R22, R24 ;  /* 0x000000160404723c */ /* 0x008fe20000001818 */
[----:B------:R-:W3:Y:S04]  /*43e40*/  LDL.LU R26, [R1+0x3160] ;  /* 0x00316000011a7983 */ /* 0x000ee80000300800 */
[----:B------:R-:W2:Y:S01]  /*43e50*/  LDL.LU.64 R24, [R1+0x3158] ;  /* 0x0031580001187983 */ /* 0x000ea20000300a00 */
[----:B------:R-:W-:-:S02]  /*43e60*/  F2FP.F16.E4M3.UNPACK_B R13, R13 ;  /* 0x0000000dff0d723e */ /* 0x000fc400020006ff */
[----:B------:R-:W-:Y:S02]  /*43e70*/  F2FP.F16.E4M3.UNPACK_B R14, R14 ;  /* 0x0000000eff0e723e */ /* 0x000fe400020006ff */
[----:B------:R-:W-:-:S13]  /*43e80*/  F2FP.F16.E4M3.UNPACK_B R15, R15 ;  /* 0x0000000fff0f723e */ /* 0x000fda00020006ff */
[----:B------:R0:W-:Y:S04]  /*43e90*/  STL.64 [R1+0x2b0], R4 ;  /* 0x0002b00401007387 */ /* 0x0001e80000100a00 */
[----:B------:R1:W-:Y:S04]  /*43ea0*/  STL.64 [R1+0x2b8], R6 ;  /* 0x0002b80601007387 */ /* 0x0003e80000100a00 */
[----:B0-----:R-:W4:Y:S04]  /*43eb0*/  LDL.LU R4, [R1+0x9b0] ;  /* 0x0009b00001047983 */ /* 0x001f280000300800 */
[----:B------:R-:W4:Y:S04]  /*43ec0*/  LDL.LU R5, [R1+0x9b4] ;  /* 0x0009b40001057983 */ /* 0x000f280000300800 */
[----:B-1----:R-:W4:Y:S04]  /*43ed0*/  LDL.LU R6, [R1+0x9b8] ;  /* 0x0009b80001067983 */ /* 0x002f280000300800 */
[----:B------:R-:W4:Y:S01]  /*43ee0*/  LDL.LU R7, [R1+0x9bc] ;  /* 0x0009bc0001077983 */ /* 0x000f220000300800 */
[----:B--2---:R-:W-:-:S15]  /*43ef0*/  HMMA.16816.F32 R16, R12, R24, R16 ;  /* 0x000000180c10723c */ /* 0x004fde0000001810 */
[----:B------:R-:W-:-:S08]  /*43f00*/  NOP ;  /* 0x0000000000007918 */ /* 0x000fd00000000000 */
[----:B------:R-:W-:Y:S04]  /*43f10*/  STL.64 [R1+0x2a0], R16 ;  /* 0x0002a01001007387 */ /* 0x000fe80000100a00 */
[----:B------:R0:W-:Y:S04]  /*43f20*/  STL.64 [R1+0x2a8], R18 ;  /* 0x0002a81201007387 */ /* 0x0001e80000100a00 */
[----:B0-----:R-:W2:Y:S04]  /*43f30*/  LDL.LU.64 R18, [R1+0x3150] ;  /* 0x0031500001127983 */ /* 0x001ea80000300a00 */
[----:B------:R-:W2:Y:S04]  /*43f40*/  LDL.LU.64 R16, [R1+0x3148] ;  /* 0x0031480001107983 */ /* 0x000ea80000300a00 */
[----:B---3--:R-:W-:Y:S04]  /*43f50*/  STL [R1+0x30f8], R26 ;  /* 0x0030f81a01007387 */ /* 0x008fe80000100800 */
[----:B------:R0:W-:Y:S04]  /*43f60*/  STL.64 [R1+0x30f0], R24 ;  /* 0x0030f01801007387 */ /* 0x0001e80000100a00 */
[----:B0-----:R-:W3:Y:S04]  /*43f70*/  LDL.LU R24, [R1+0x9c0] ;  /* 0x0009c00001187983 */ /* 0x001ee80000300800 */
[----:B------:R-:W3:Y:S04]  /*43f80*/  LDL.LU R25, [R1+0x9c4] ;  /* 0x0009c40001197983 */ /* 0x000ee80000300800 */
[----:B------:R-:W3:Y:S04]  /*43f90*/  LDL.LU R26, [R1+0x9c8] ;  /* 0x0009c800011a7983 */ /* 0x000ee80000300800 */
[----:B------:R-:W3:Y:S01]  /*43fa0*/  LDL.LU R27, [R1+0x9cc] ;  /* 0x0009cc00011b7983 */ /* 0x000ee20000300800 */
[----:B--2---:R-:W-:-:S15]  /*43fb0*/  HMMA.16816.F32 R16, R12, R20, R16 ;  /* 0x000000140c10723c */ /* 0x004fde0000001810 */
[----:B------:R-:W-:-:S08]  /*43fc0*/  NOP ;  /* 0x0000000000007918 */ /* 0x000fd00000000000 */
[----:B------:R-:W-:Y:S04]  /*43fd0*/  STL.64 [R1+0x290], R16 ;  /* 0x0002901001007387 */ /* 0x000fe80000100a00 */
[----:B------:R0:W-:Y:S04]  /*43fe0*/  STL.64 [R1+0x298], R18 ;  /* 0x0002981201007387 */ /* 0x0001e80000100a00 */
[----:B0-----:R-:W3:Y:S04]  /*43ff0*/  LDL.LU.64 R18, [R1+0x3140] ;  /* 0x0031400001127983 */ /* 0x001ee80000300a00 */
[----:B------:R-:W4:Y:S04]  /*44000*/  LDL.LU.64 R16, [R1+0x3138] ;  /* 0x0031380001107983 */ /* 0x000f280000300a00 */
[----:B------:R-:W-:Y:S04]  /*44010*/  STL.64 [R1+0x3108], R22 ;  /* 0x0031081601007387 */ /* 0x000fe80000100a00 */
[----:B------:R4:W-:Y:S04]  /*44020*/  STL.64 [R1+0x3100], R20 ;  /* 0x0031001401007387 */ /* 0x0009e80000100a00 */
[----:B------:R-:W2:Y:S01]  /*44030*/  LDL.LU R11, [R1+0x1210] ;  /* 0x00121000010b7983 */ /* 0x000ea20000300800 */
[C---:B---3--:R-:W-:Y:S06]  /*44040*/  HMMA.16816.F32 R24, R12.reuse, R18, R24 ;  /* 0x000000120c18723c */ /* 0x048fec0000001818 */
[----:B----4-:R-:W-:-:S15]  /*44050*/  HMMA.16816.F32 R20, R12, R16, R4 ;  /* 0x000000100c14723c */ /* 0x010fde0000001804 */
[----:B------:R-:W-:-:S02]  /*44060*/  NOP ;  /* 0x0000000000007918 */ /* 0x000fc40000000000 */
[----:B------:R-:W-:Y:S04]  /*44070*/  STL.64 [R1+0x280], R24 ;  /* 0x0002801801007387 */ /* 0x000fe80000100a00 */
[----:B------:R-:W-:Y:S04]  /*44080*/  STL.64 [R1+0x288], R26 ;  /* 0x0002881a01007387 */ /* 0x000fe80000100a00 */
[----:B------:R-:W2:Y:S04]  /*44090*/  LDL.LU R4, [R1+0x120c] ;  /* 0x00120c0001047983 */ /* 0x000ea80000300800 */
[----:B------:R0:W-:Y:S04]  /*440a0*/  STL.64 [R1+0x270], R20 ;  /* 0x0002701401007387 */ /* 0x0001e80000100a00 */
[----:B------:R1:W-:Y:S04]  /*440b0*/  STL.64 [R1+0x278], R22 ;  /* 0x0002781601007387 */ /* 0x0003e80000100a00 */
[----:B------:R-:W3:Y:S04]  /*440c0*/  LDL.LU R5, [R1+0x1218] ;  /* 0x0012180001057983 */ /* 0x000ee80000300800 */
[----:B------:R-:W3:Y:S04]  /*440d0*/  LDL.LU R6, [R1+0x1214] ;  /* 0x0012140001067983 */ /* 0x000ee80000300800 */
[----:B------:R-:W4:Y:S04]  /*440e0*/  LDL.LU R7, [R1+0x1220] ;  /* 0x0012200001077983 */ /* 0x000f280000300800 */
[----:B------:R-:W4:Y:S04]  /*440f0*/  LDL.LU R0, [R1+0x121c] ;  /* 0x00121c0001007983 */ /* 0x000f280000300800 */
[----:B------:R-:W4:Y:S04]  /*44100*/  LDL.LU R29, [R1+0x1228] ;  /* 0x00122800011d7983 */ /* 0x000f280000300800 */
[----:B------:R-:W4:Y:S04]  /*44110*/  LDL.LU R28, [R1+0x1224] ;  /* 0x00122400011c7983 */ /* 0x000f280000300800 */
[----:B0-----:R-:W2:Y:S04]  /*44120*/  LDL.LU R20, [R1+0xde0] ;  /* 0x000de00001147983 */ /* 0x001ea80000300800 */
[----:B------:R-:W2:Y:S04]  /*44130*/  LDL.LU R21, [R1+0xde4] ;  /* 0x000de40001157983 */ /* 0x000ea80000300800 */
[----:B-1----:R-:W3:Y:S04]  /*44140*/  LDL.LU R22, [R1+0xde8] ;  /* 0x000de80001167983 */ /* 0x002ee80000300800 */
[----:B------:R-:W3:Y:S04]  /*44150*/  LDL.LU R23, [R1+0xdec] ;  /* 0x000dec0001177983 */ /* 0x000ee80000300800 */
        /* <DEDUP_REMOVED lines=16> */
[----:B------:R-:W-:Y:S04]  /*44260*/  STL.64 [R1+0x30d8], R18 ;  /* 0x0030d81201007387 */ /* 0x000fe80000100a00 */
[----:B------:R0:W-:Y:S04]  /*44270*/  STL.64 [R1+0x30d0], R16 ;  /* 0x0030d01001007387 */ /* 0x0001e80000100a00 */
[----:B0-----:R-:W4:Y:S04]  /*44280*/  LDL.LU R16, [R1+0x970] ;  /* 0x0009700001107983 */ /* 0x001f280000300800 */
[----:B------:R-:W4:Y:S04]  /*44290*/  LDL.LU R17, [R1+0x974] ;  /* 0x0009740001117983 */ /* 0x000f280000300800 */
[----:B------:R-:W2:Y:S04]  /*442a0*/  LDL.LU R18, [R1+0x978] ;  /* 0x0009780001127983 */ /* 0x000ea80000300800 */
[----:B------:R-:W2:Y:S01]  /*442b0*/  LDL.LU R19, [R1+0x97c] ;  /* 0x00097c0001137983 */ /* 0x000ea20000300800 */
[----:B------:R-:W-:-:S03]  /*442c0*/  IMAD R4, R4, 0x100, R11 ;  /* 0x0000010004047824 */ /* 0x000fc600078e020b */
[----:B--2---:R-:W-:Y:S04]  /*442d0*/  STL.64 [R1+0x30e8], R18 ;  /* 0x0030e81201007387 */ /* 0x004fe80000100a00 */
[----:B----4-:R0:W-:Y:S04]  /*442e0*/  STL.64 [R1+0x30e0], R16 ;  /* 0x0030e01001007387 */ /* 0x0101e80000100a00 */
[----:B0-----:R-:W2:Y:S04]  /*442f0*/  LDL.LU R16, [R1+0x980] ;  /* 0x0009800001107983 */ /* 0x001ea80000300800 */
[----:B------:R-:W2:Y:S04]  /*44300*/  LDL.LU R17, [R1+0x984] ;  /* 0x0009840001117983 */ /* 0x000ea80000300800 */
[----:B------:R-:W2:Y:S04]  /*44310*/  LDL.LU R18, [R1+0x988] ;  /* 0x0009880001127983 */ /* 0x000ea80000300800 */
[----:B------:R-:W2:Y:S04]  /*44320*/  LDL.LU R19, [R1+0x98c] ;  /* 0x00098c0001137983 */ /* 0x000ea80000300800 */
[----:B------:R-:W4:Y:S02]  /*44330*/  LDL.LU R11, [R1+0x3130] ;  /* 0x00313000010b7983 */ /* 0x000f240000300800 */
[----:B----4-:R-:W-:-:S15]  /*44340*/  HMMA.16816.F32 R20, R12, R10, R20 ;  /* 0x0000000a0c14723c */ /* 0x010fde0000001814 */
        /* <DEDUP_REMOVED lines=10> */
[----:B------:R-:W4:Y:S04]  /*443f0*/  LDL.LU.64 R20, [R1+0x3110] ;  /* 0x0031100001147983 */ /* 0x000f280000300a00 */
[----:B------:R-:W-:Y:S04]  /*44400*/  STL [R1+0x30ac], R9 ;  /* 0x0030ac0901007387 */ /* 0x000fe80000100800 */
[----:B------:R-:W-:Y:S04]  /*44410*/  STL.64 [R1+0x30c8], R10 ;  /* 0x0030c80a01007387 */ /* 0x000fe80000100a00 */
[----:B------:R0:W-:Y:S04]  /*44420*/  STL [R1+0x30c0], R8 ;  /* 0x0030c00801007387 */ /* 0x0001e80000100800 */
        /* <DEDUP_REMOVED lines=8> */
[----:B0-----:R-:W3:Y:S04]  /*444b0*/  LDL.LU.64 R22, [R1+0x3108] ;  /* 0x0031080001167983 */ /* 0x001ee80000300a00 */
[----:B------:R-:W4:Y:S01]  /*444c0*/  LDL.LU.64 R20, [R1+0x3100] ;  /* 0x0031000001147983 */ /* 0x000f220000300a00 */
        /* <DEDUP_REMOVED lines=11> */
[----:B------:R-:W-:Y:S04]  /*44580*/  STL.64 [R1+0x258], R14 ;  /* 0x0002580e01007387 */ /* 0x000fe80000100a00 */
[----:B0-----:R-:W4:Y:S04]  /*44590*/  LDL.LU R12, [R1+0x240c] ;  /* 0x00240c00010c7983 */ /* 0x001f280000300800 */
[----:B------:R-:W4:Y:S04]  /*445a0*/  LDL.LU R13, [R1+0x2414] ;  /* 0x00241400010d7983 */ /* 0x000f280000300800 */
[----:B------:R-:W3:Y:S04]  /*445b0*/  LDL.LU R27, [R1+0x243c] ;  /* 0x00243c00011b7983 */ /* 0x000ee80000300800 */
[----:B------:R-:W4:Y:S04]  /*445c0*/  LDL.LU R29, [R1+0x2448] ;  /* 0x00244800011d7983 */ /* 0x000f280000300800 */
[----:B------:R-:W4:Y:S01]  /*445d0*/  LDL.LU R28, [R1+0x2444] ;  /* 0x00244400011c7983 */ /* 0x000f220000300800 */
[----:B--2---:R-:W-:-:S15]  /*445e0*/  HMMA.16816.F32 R16, R4, R24, R16 ;  /* 0x000000180410723c */ /* 0x004fde0000001810 */
[----:B------:R-:W-:-:S08]  /*445f0*/  NOP ;  /* 0x0000000000007918 */ /* 0x000fd00000000000 */
[----:B------:R-:W-:Y:S04]  /*44600*/  STL.64 [R1+0x240], R16 ;  /* 0x0002401001007387 */ /* 0x000fe80000100a00 */
[----:B------:R0:W-:Y:S04]  /*44610*/  STL.64 [R1+0x248], R18 ;  /* 0x0002481201007387 */ /* 0x0001e80000100a00 */
[----:B0-----:R-:W4:Y:S04]  /*44620*/  LDL.LU.64 R18, [R1+0x30e8] ;  /* 0x0030e80001127983 */ /* 0x001f280000300a00 */
[----:B------:R-:W4:Y:S04]  /*44630*/  LDL.LU.64 R16, [R1+0x30e0] ;  /* 0x0030e00001107983 */ /* 0x000f280000300a00 */
[----:B---3--:R0:W-:Y:S04]  /*44640*/  STL.64 [R1+0x3080], R26 ;  /* 0x0030801a01007387 */ /* 0x0081e80000100a00 */
[----:B0-----:R-:W2:Y:S04]  /*44650*/  LDL.LU R26, [R1+0x2410] ;  /* 0x00241000011a7983 */ /* 0x001ea80000300800 */
[----:B------:R-:W3:Y:S04]  /*44660*/  LDL.LU R27, [R1+0x2418] ;  /* 0x00241800011b7983 */ /* 0x000ee80000300800 */
[----:B------:R-:W-:Y:S01]  /*44670*/  STL.64 [R1+0x3078], R24 ;  /* 0x0030781801007387 */ /* 0x000fe20000100a00 */
[----:B----4-:R-:W-:-:S15]  /*44680*/  HMMA.16816.F32 R16, R4, R20, R16 ;  /* 0x000000140410723c */ /* 0x010fde0000001810 */
[----:B------:R-:W-:-:S08]  /*44690*/  NOP ;  /* 0x0000000000007918 */ /* 0x000fd00000000000 */
[----:B------:R-:W-:Y:S04]  /*446a0*/  STL.64 [R1+0x230], R16 ;  /* 0x0002301001007387 */ /* 0x000fe80000100a00 */
[----:B------:R0:W-:Y:S04]  /*446b0*/  STL.64 [R1+0x238], R18 ;  /* 0x0002381201007387 */ /* 0x0001e80000100a00 */
[----:B0-----:R-:W4:Y:S04]  /*446c0*/  LDL.LU.64 R18, [R1+0x30d8] ;  /* 0x0030d80001127983 */ /* 0x001f280000300a00 */
[----:B------:R-:W2:Y:S04]  /*446d0*/  LDL.LU.64 R16, [R1+0x30d0] ;  /* 0x0030d00001107983 */ /* 0x000ea80000300a00 */
[----:B------:R-:W-:Y:S04]  /*446e0*/  STL.64 [R1+0x3090], R22 ;  /* 0x0030901601007387 */ /* 0x000fe80000100a00 */
[----:B------:R0:W-:Y:S04]  /*446f0*/  STL.64 [R1+0x3088], R20 ;  /* 0x0030881401007387 */ /* 0x0001e80000100a00 */
[----:B0-----:R-:W2:Y:S04]  /*44700*/  LDL.LU R20, [R1+0x950] ;  /* 0x0009500001147983 */ /* 0x001ea80000300800 */
[----:B------:R-:W2:Y:S04]  /*44710*/  LDL.LU R21, [R1+0x954] ;  /* 0x0009540001157983 */ /* 0x000ea80000300800 */
[----:B------:R-:W2:Y:S04]  /*44720*/  LDL.LU R22, [R1+0x958] ;  /* 0x0009580001167983 */ /* 0x000ea80000300800 */
[----:B------:R-:W2:Y:S01]  /*44730*/  LDL.LU R23, [R1+0x95c] ;  /* 0x00095c0001177983 */ /* 0x000ea20000300800 */
[C---:B----4-:R-:W-:Y:S06]  /*44740*/  HMMA.16816.F32 R8, R4.reuse, R18, R8 ;  /* 0x000000120408723c */ /* 0x050fec0000001808 */
[----:B--2---:R-:W-:-:S15]  /*44750*/  HMMA.16816.F32 R20, R4, R16, R20 ;  /* 0x000000100414723c */ /* 0x004fde0000001814 */
[----:B------:R-:W-:-:S02]  /*44760*/  NOP ;  /* 0x0000000000007918 */ /* 0x000fc40000000000 */
[----:B------:R-:W-:Y:S04]  /*44770*/  STL.64 [R1+0x220], R8 ;  /* 0x0002200801007387 */ /* 0x000fe80000100a00 */
[----:B------:R0:W-:Y:S04]  /*44780*/  STL.64 [R1+0x228], R10 ;  /* 0x0002280a01007387 */ /* 0x0001e80000100a00 */
[----:B0-----:R-:W2:Y:S04]  /*44790*/  LDL.LU.64 R10, [R1+0x30c8] ;  /* 0x0030c800010a7983 */ /* 0x001ea80000300a00 */
[----:B------:R-:W4:Y:S04]  /*447a0*/  LDL.LU R8, [R1+0x30c0] ;  /* 0x0030c00001087983 */ /* 0x000f280000300800 */
[----:B------:R-:W4:Y:S04]  /*447b0*/  LDL.LU R9, [R1+0x2420] ;  /* 0x0024200001097983 */ /* 0x000f280000300800 */
[----:B------:R-:W2:Y:S04]  /*447c0*/  LDL.LU R14, [R1+0x241c] ;  /* 0x00241c00010e7983 */ /* 0x000ea80000300800 */
[----:B------:R-:W-:Y:S04]  /*447d0*/  STL.64 [R1+0x210], R20 ;  /* 0x0002101401007387 */ /* 0x000fe80000100a00 */
[----:B------:R-:W-:Y:S04]  /*447e0*/  STL.64 [R1+0x218], R22 ;  /* 0x0002181601007387 */ /* 0x000fe80000100a00 */
[----:B------:R-:W4:Y:S04]  /*447f0*/  LDL.LU R0, [R1+0x2428] ;  /* 0x0024280001007983 */ /* 0x000f280000300800 */
[----:B------:R-:W2:Y:S01]  /*44800*/  LDL.LU R15, [R1+0x2424] ;  /* 0x00242400010f7983 */ /* 0x000ea20000300800 */
[----:B------:R-:W-:-:S02]  /*44810*/  IMAD R12, R12, 0x100, R26 ;  /* 0x000001000c0c7824 */ /* 0x000fc400078e021a */
[----:B---3--:R-:W-:Y:S01]  /*44820*/  IMAD R13, R13, 0x100, R27 ;  /* 0x000001000d0d7824 */ /* 0x008fe200078e021b */
[----:B------:R-:W-:Y:S04]  /*44830*/  STL.64 [R1+0x3060], R18 ;  /* 0x0030601201007387 */ /* 0x000fe80000100a00 */
[----:B------:R-:W-:Y:S04]  /*44840*/  STL.64 [R1+0x3058], R16 ;  /* 0x0030581001007387 */ /* 0x000fe80000100a00 */
[----:B--2---:R-:W-:Y:S04]  /*44850*/  STL.64 [R1+0x30b8], R14 ;  /* 0x0030b80e01007387 */ /* 0x004fe80000100a00 */
[----:B------:R0:W-:Y:S04]  /*44860*/  STL.64 [R1+0x30b0], R12 ;  /* 0x0030b00c01007387 */ /* 0x0001e80000100a00 */
[----:B0-----:R-:W2:Y:S04]  /*44870*/  LDL.LU R12, [R1+0x940] ;  /* 0x00094000010c7983 */ /* 0x001ea80000300800 */
[----:B------:R-:W2:Y:S04]  /*44880*/  LDL.LU R13, [R1+0x944] ;  /* 0x00094400010d7983 */ /* 0x000ea80000300800 */
[----:B------:R-:W2:Y:S04]  /*44890*/  LDL.LU R14, [R1+0x948] ;  /* 0x00094800010e7983 */ /* 0x000ea80000300800 */
[----:B------:R-:W2:Y:S04]  /*448a0*/  LDL.LU R15, [R1+0x94c] ;  /* 0x00094c00010f7983 */ /* 0x000ea80000300800 */
[----:B------:R-:W3:Y:S04]  /*448b0*/  LDL.LU R24, [R1+0x930] ;  /* 0x0009300001187983 */ /* 0x000ee80000300800 */
        /* <DEDUP_REMOVED lines=15> */
[----:B------:R-:W4:Y:S04]  /*449b0*/  LDL.LU R18, [R1+0x918] ;  /* 0x0009180001127983 */ /* 0x000f280000300800 */
[----:B------:R-:W4:Y:S01]  /*449c0*/  LDL.LU R19, [R1+0x91c] ;  /* 0x00091c0001137983 */ /* 0x000f220000300800 */
[----:B--2---:R-:W-:Y:S03]  /*449d0*/  HMMA.16816.F32 R12, R4, R10, R12 ;  /* 0x0000000a040c723c */ /* 0x004fe6000000180c */
        /* <DEDUP_REMOVED lines=10> */
[----:B---3--:R-:W-:-:S03]  /*44a80*/  IMAD R14, R14, 0x100, R9 ;  /* 0x000001000e0e7824 */ /* 0x008fc600078e0209 */
[----:B------:R-:W3:Y:S01]  /*44a90*/  LDL.LU R9, [R1+0x30ac] ;  /* 0x0030ac0001097983 */ /* 0x000ee20000300800 */
[----:B------:R-:W-:-:S03]  /*44aa0*/  IMAD R15, R15, 0x100, R0 ;  /* 0x000001000f0f7824 */ /* 0x000fc600078e0200 */
[----:B------:R-:W2:Y:S01]  /*44ab0*/  LDL.LU R0, [R1+0x30a8] ;  /* 0x0030a80001007983 */ /* 0x000ea20000300800 */
[----:B---3--:R-:W-:-:S15]  /*44ac0*/  HMMA.16816.F32 R24, R4, R8, R24 ;  /* 0x000000080418723c */ /* 0x008fde0000001818 */
[----:B------:R-:W-:-:S08]  /*44ad0*/  NOP ;  /* 0x0000000000007918 */ /* 0x000fd00000000000 */
[----:B------:R-:W-:Y:S04]  /*44ae0*/  STL.64 [R1+0x690], R24 ;  /* 0x0006901801007387 */ /* 0x000fe80000100a00 */
[----:B------:R0:W-:Y:S04]  /*44af0*/  STL.64 [R1+0x698], R26 ;  /* 0x0006981a01007387 */ /* 0x0001e80000100a00 */
[----:B0-----:R-:W3:Y:S04]  /*44b00*/  LDL.LU.64 R26, [R1+0x30a0] ;  /* 0x0030a000011a7983 */ /* 0x001ee80000300a00 */
[----:B------:R-:W3:Y:S04]  /*44b10*/  LDL.LU.64 R24, [R1+0x3098] ;  /* 0x0030980001187983 */ /* 0x000ee80000300a00 */
[----:B------:R-:W-:Y:S04]  /*44b20*/  STL.64 [R1+0x3040], R10 ;  /* 0x0030400a01007387 */ /* 0x000fe80000100a00 */
[----:B------:R0:W-:Y:S04]  /*44b30*/  STL.64 [R1+0x3038], R8 ;  /* 0x0030380801007387 */ /* 0x0001e80000100a00 */
[----:B0-----:R-:W4:Y:S04]  /*44b40*/  LDL.LU R8, [R1+0x8f0] ;  /* 0x0008f00001087983 */ /* 0x001f280000300800 */
[----:B------:R-:W4:Y:S04]  /*44b50*/  LDL.LU R9, [R1+0x8f4] ;  /* 0x0008f40001097983 */ /* 0x000f280000300800 */
[----:B------:R-:W2:Y:S04]  /*44b60*/  LDL.LU R10, [R1+0x8f8] ;  /* 0x0008f800010a7983 */ /* 0x000ea80000300800 */
[----:B------:R-:W2:Y:S01]  /*44b70*/  LDL.LU R11, [R1+0x8fc] ;  /* 0x0008fc00010b7983 */ /* 0x000ea20000300800 */
[----:B------:R-:W-:Y:S03]  /*44b80*/  HMMA.16816.F32 R20, R4, R2, R20 ;  /* 0x000000020414723c */ /* 0x000fe60000001814 */
[----:B--2---:R-:W-:Y:S04]  /*44b90*/  STL.64 [R1+0x3050], R10 ;  /* 0x0030500a01007387 */ /* 0x004fe80000100a00 */
[----:B----4-:R0:W-:Y:S04]  /*44ba0*/  STL.64 [R1+0x3048], R8 ;  /* 0x0030480801007387 */ /* 0x0101e80000100a00 */
        /* <DEDUP_REMOVED lines=8> */
[----:B------:R-:W-:-:S02]  /*44c30*/  F2FP.F16.E4M3.UNPACK_B R12, R12 ;  /* 0x0000000cff0c723e */ /* 0x000fc400020006ff */
[----:B------:R-:W-:Y:S02]  /*44c40*/  F2FP.F16.E4M3.UNPACK_B R13, R13 ;  /* 0x0000000dff0d723e */ /* 0x000fe400020006ff */
[----:B------:R-:W-:Y:S02]  /*44c50*/  F2FP.F16.E4M3.UNPACK_B R14, R14 ;  /* 0x0000000eff0e723e */ /* 0x000fe400020006ff */
[----:B------:R-:W-:Y:S01]  /*44c60*/  F2FP.F16.E4M3.UNPACK_B R15, R15 ;  /* 0x0000000fff0f723e */ /* 0x000fe200020006ff */
[----:B---3--:R-:W-:Y:S01]  /*44c70*/  HMMA.16816.F32 R4, R4, R22, R24 ;  /* 0x000000160404723c */ /* 0x008fe20000001818 */
[----:B------:R-:W3:Y:S04]  /*44c80*/  LDL.LU.64 R26, [R1+0x3080] ;  /* 0x00308000011a7983 */ /* 0x000ee80000300a00 */
[----:B------:R-:W2:-:S15]  /*44c90*/  LDL.LU.64 R24, [R1+0x3078] ;  /* 0x0030780001187983 */ /* 0x000e9e0000300a00 */
[----:B------:R-:W-:-:S03]  /*44ca0*/  NOP ;  /* 0x0000000000007918 */ /* 0x000fc60000000000 */
        /* <DEDUP_REMOVED lines=10> */
[----:B0-----:R-:W4:Y:S04]  /*44d50*/  LDL.LU.64 R18, [R1+0x3070] ;  /* 0x0030700001127983 */ /* 0x001f280000300a00 */
[----:B------:R-:W4:Y:S04]  /*44d60*/  LDL.LU.64 R16, [R1+0x3068] ;  /* 0x0030680001107983 */ /* 0x000f280000300a00 */
[----:B---3--:R0:W-:Y:S04]  /*44d70*/  STL [R1+0x3010], R26 ;  /* 0x0030101a01007387 */ /* 0x0081e80000100800 */
[----:B0-----:R-:W2:Y:S04]  /*44d80*/  LDL.LU R26, [R1+0x2430] ;  /* 0x00243000011a7983 */ /* 0x001ea80000300800 */
[----:B------:R-:W-:Y:S01]  /*44d90*/  STL.64 [R1+0x3008], R24 ;  /* 0x0030081801007387 */ /* 0x000fe20000100a00 */
        /* <DEDUP_REMOVED lines=10> */
[----:B------:R-:W2:Y:S04]  /*44e40*/  LDL.LU R22, [R1+0x8e8] ;  /* 0x0008e80001167983 */ /* 0x000ea80000300800 */
[----:B------:R-:W2:Y:S01]  /*44e50*/  LDL.LU R23, [R1+0x8ec] ;  /* 0x0008ec0001177983 */ /* 0x000ea20000300800 */
        /* <DEDUP_REMOVED lines=13> */
[----:B------:R2:W-:Y:S02]  /*44f30*/  STL.64 [R1+0x2fe8], R16 ;  /* 0x002fe81001007387 */ /* 0x0005e40000100a00 */
[----:B--2---:R-:W-:-:S15]  /*44f40*/  HMMA.16816.F32 R16, R12, R10, R20 ;  /* 0x0000000a0c10723c */ /* 0x004fde0000001814 */
[----:B------:R-:W-:-:S08]  /*44f50*/  NOP ;  /* 0x0000000000007918 */ /* 0x000fd00000000000 */
[----:B------:R-:W-:Y:S04]  /*44f60*/  STL.64 [R1+0x1a0], R16 ;  /* 0x0001a01001007387 */ /* 0x000fe80000100a00 */
[----:B------:R-:W-:Y:S04]  /*44f70*/  STL.64 [R1+0x1a8], R18 ;  /* 0x0001a81201007387 */ /* 0x000fe80000100a00 */
[----:B------:R-:W2:Y:S04]  /*44f80*/  LDL.LU R20, [R1+0xda0] ;  /* 0x000da00001147983 */ /* 0x000ea80000300800 */
[----:B------:R-:W2:Y:S04]  /*44f90*/  LDL.LU R21, [R1+0xda4] ;  /* 0x000da40001157983 */ /* 0x000ea80000300800 */
[----:B------:R-:W4:Y:S04]  /*44fa0*/  LDL.LU R22, [R1+0xda8] ;  /* 0x000da80001167983 */ /* 0x000f280000300800 */
[----:B------:R-:W4:Y:S01]  /*44fb0*/  LDL.LU R23, [R1+0xdac] ;  /* 0x000dac0001177983 */ /* 0x000f220000300800 */
[----:B------:R-:W-:-:S02]  /*44fc0*/  IMAD R4, R4, 0x100, R26 ;  /* 0x0000010004047824 */ /* 0x000fc400078e021a */
[----:B------:R-:W-:Y:S02]  /*44fd0*/  IMAD R5, R6, 0x100, R5 ;  /* 0x0000010006057824 */ /* 0x000fe400078e0205 */
[----:B------:R-:W-:Y:S01]  /*44fe0*/  IMAD R6, R27, 0x100, R7 ;  /* 0x000001001b067824 */ /* 0x000fe200078e0207 */
[----:B----4-:R-:W-:Y:S04]  /*44ff0*/  STL.64 [R1+0x3030], R22 ;  /* 0x0030301601007387 */ /* 0x010fe80000100a00 */
[----:B--2---:R0:W-:Y:S04]  /*45000*/  STL.64 [R1+0x3028], R20 ;  /* 0x0030281401007387 */ /* 0x0041e80000100a00 */
[----:B0-----:R-:W3:Y:S04]  /*45010*/  LDL.LU R20, [R1+0xdb0] ;  /* 0x000db00001147983 */ /* 0x001ee80000300800 */
[----:B------:R-:W3:Y:S04]  /*45020*/  LDL.LU R21, [R1+0xdb4] ;  /* 0x000db40001157983 */ /* 0x000ee80000300800 */
[----:B------:R-:W3:Y:S04]  /*45030*/  LDL.LU R22, [R1+0xdb8] ;  /* 0x000db80001167983 */ /* 0x000ee80000300800 */
[----:B------:R-:W3:Y:S04]  /*45040*/  LDL.LU R23, [R1+0xdbc] ;  /* 0x000dbc0001177983 */ /* 0x000ee80000300800 */
[----:B------:R-:W2:Y:S04]  /*45050*/  LDL.LU R24, [R1+0x8d0] ;  /* 0x0008d00001187983 */ /* 0x000ea80000300800 */
[----:B------:R-:W2:Y:S04]  /*45060*/  LDL.LU R25, [R1+0x8d4] ;  /* 0x0008d40001197983 */ /* 0x000ea80000300800 */
[----:B------:R-:W2:Y:S04]  /*45070*/  LDL.LU R26, [R1+0x8d8] ;  /* 0x0008d800011a7983 */ /* 0x000ea80000300800 */
[----:B------:R-:W2:Y:S04]  /*45080*/  LDL.LU R27, [R1+0x8dc] ;  /* 0x0008dc00011b7983 */ /* 0x000ea80000300800 */
[----:B------:R-:W4:Y:S04]  /*45090*/  LDL.LU R16, [R1+0x8b0] ;  /* 0x0008b00001107983 */ /* 0x000f280000300800 */
[----:B------:R-:W4:Y:S04]  /*450a0*/  LDL.LU R17, [R1+0x8b4] ;  /* 0x0008b40001117983 */ /* 0x000f280000300800 */
[----:B------:R-:W2:Y:S04]  /*450b0*/  LDL.LU R18, [R1+0x8b8] ;  /* 0x0008b80001127983 */ /* 0x000ea80000300800 */
[----:B------:R-:W2:Y:S01]  /*450c0*/  LDL.LU R19, [R1+0x8bc] ;  /* 0x0008bc0001137983 */ /* 0x000ea20000300800 */
[C---:B---3--:R-:W-:Y:S03]  /*450d0*/  HMMA.16816.F32 R20, R12.reuse, R8, R20 ;  /* 0x000000080c14723c */ /* 0x048fe60000001814 */
        /* <DEDUP_REMOVED lines=16> */
[----:B------:R-:W-:Y:S01]  /*451e0*/  IMAD R7, R28, 0x100, R29 ;  /* 0x000001001c077824 */ /* 0x000fe200078e021d */
[----:B---3--:R-:W-:Y:S02]  /*451f0*/  HMMA.16816.F32 R20, R12, R2, R20 ;  /* 0x000000020c14723c */ /* 0x008fe40000001814 */
[----:B--2---:R-:W-:Y:S04]  /*45200*/  STL.64 [R1+0x2fe0], R10 ;  /* 0x002fe00a01007387 */ /* 0x004fe80000100a00 */
[----:B----4-:R0:W-:Y:S04]  /*45210*/  STL.64 [R1+0x2fd8], R8 ;  /* 0x002fd80801007387 */ /* 0x0101e80000100a00 */
[----:B0-----:R-:W2:Y:S04]  /*45220*/  LDL.LU R8, [R1+0x8a0] ;  /* 0x0008a00001087983 */ /* 0x001ea80000300800 */
[----:B------:R-:W2:Y:S04]  /*45230*/  LDL.LU R9, [R1+0x8a4] ;  /* 0x0008a40001097983 */ /* 0x000ea80000300800 */
[----:B------:R-:W2:Y:S04]  /*45240*/  LDL.LU R10, [R1+0x8a8] ;  /* 0x0008a800010a7983 */ /* 0x000ea80000300800 */
[----:B------:R-:W2:Y:S04]  /*45250*/  LDL.LU R11, [R1+0x8ac] ;  /* 0x0008ac00010b7983 */ /* 0x000ea80000300800 */
[----:B------:R-:W3:Y:S04]  /*45260*/  LDL.LU R28, [R1+0x2460] ;  /* 0x00246000011c7983 */ /* 0x000ee80000300800 */
[----:B------:R-:W4:Y:S04]  /*45270*/  LDL.LU R29, [R1+0x2468] ;  /* 0x00246800011d7983 */ /* 0x000f280000300800 */
[----:B------:R-:W-:Y:S04]  /*45280*/  STL.64 [R1+0x660], R20 ;  /* 0x0006601401007387 */ /* 0x000fe80000100a00 */
[----:B------:R0:W-:Y:S04]  /*45290*/  STL.64 [R1+0x668], R22 ;  /* 0x0006681601007387 */ /* 0x0001e80000100a00 */
[----:B0-----:R-:W2:Y:S04]  /*452a0*/  LDL.LU.64 R22, [R1+0x3020] ;  /* 0x0030200001167983 */ /* 0x001ea80000300a00 */
[----:B------:R-:W3:Y:S01]  /*452b0*/  LDL.LU.64 R20, [R1+0x3018] ;  /* 0x0030180001147983 */ /* 0x000ee20000300a00 */
[----:B------:R-:W-:-:S02]  /*452c0*/  F2FP.F16.E4M3.UNPACK_B R4, R4 ;  /* 0x00000004ff04723e */ /* 0x000fc400020006ff */
[----:B------:R-:W-:Y:S02]  /*452d0*/  F2FP.F16.E4M3.UNPACK_B R5, R5 ;  /* 0x00000005ff05723e */ /* 0x000fe400020006ff */
[----:B------:R-:W-:Y:S02]  /*452e0*/  F2FP.F16.E4M3.UNPACK_B R6, R6 ;  /* 0x00000006ff06723e */ /* 0x000fe400020006ff */
[----:B------:R-:W-:Y:S01]  /*452f0*/  F2FP.F16.E4M3.UNPACK_B R7, R7 ;  /* 0x00000007ff07723e */ /* 0x000fe200020006ff */
[----:B--2---:R-:W-:Y:S01]  /*45300*/  HMMA.16816.F32 R12, R12, R22, R24 ;  /* 0x000000160c0c723c */ /* 0x004fe20000001818 */
[----:B------:R-:W2:Y:S04]  /*45310*/  LDL.LU R26, [R1+0x3010] ;  /* 0x00301000011a7983 */ /* 0x000ea80000300800 */
[----:B------:R-:W4:-:S15]  /*45320*/  LDL.LU.64 R24, [R1+0x3008] ;  /* 0x0030080001187983 */ /* 0x000f1e0000300a00 */
[----:B------:R-:W-:-:S03]  /*45330*/  NOP ;  /* 0x0000000000007918 */ /* 0x000fc60000000000 */
[----:B------:R0:W-:Y:S04]  /*45340*/  STL.64 [R1+0x190], R12 ;  /* 0x0001900c01007387 */ /* 0x0001e80000100a00 */
[----:B------:R1:W-:Y:S04]  /*45350*/  STL.64 [R1+0x198], R14 ;  /* 0x0001980e01007387 */ /* 0x0003e80000100a00 */
[----:B0-----:R-:W3:Y:S04]  /*45360*/  LDL.LU R12, [R1+0x244c] ;  /* 0x00244c00010c7983 */ /* 0x001ee80000300800 */
[----:B------:R-:W3:Y:S04]  /*45370*/  LDL.LU R13, [R1+0x2454] ;  /* 0x00245400010d7983 */ /* 0x000ee80000300800 */
[----:B-1----:R-:W3:Y:S04]  /*45380*/  LDL.LU R14, [R1+0x245c] ;  /* 0x00245c00010e7983 */ /* 0x002ee80000300800 */
[----:B------:R-:W3:Y:S01]  /*45390*/  LDL.LU R15, [R1+0x2464] ;  /* 0x00246400010f7983 */ /* 0x000ee20000300800 */
[----:B----4-:R-:W-:-:S15]  /*453a0*/  HMMA.16816.F32 R16, R4, R24, R16 ;  /* 0x000000180410723c */ /* 0x010fde0000001810 */
[----:B------:R-:W-:-:S08]  /*453b0*/  NOP ;  /* 0x0000000000007918 */ /* 0x000fd00000000000 */
[----:B------:R-:W-:Y:S04]  /*453c0*/  STL.64 [R1+0x180], R16 ;  /* 0x0001801001007387 */ /* 0x000fe80000100a00 */
[----:B------:R0:W-:Y:S04]  /*453d0*/  STL.64 [R1+0x188], R18 ;  /* 0x0001881201007387 */ /* 0x0001e80000100a00 */
[----:B0-----:R-:W3:Y:S04]  /*453e0*/  LDL.LU.64 R18, [R1+0x3000] ;  /* 0x0030000001127983 */ /* 0x001ee80000300a00 */
[----:B------:R-:W3:Y:S04]  /*453f0*/  LDL.LU.64 R16, [R1+0x2ff8] ;  /* 0x002ff80001107983 */ /* 0x000ee80000300a00 */
[----:B--2---:R-:W-:Y:S04]  /*45400*/  STL [R1+0x2fa8], R26 ;  /* 0x002fa81a01007387 */ /* 0x004fe80000100800 */
        /* <DEDUP_REMOVED lines=9> */
[----:B0-----:R-:W3:Y:S04]  /*454a0*/  LDL.LU.64 R18, [R1+0x2ff0] ;  /* 0x002ff00001127983 */ /* 0x001ee80000300a00 */
[----:B------:R-:W4:Y:S04]  /*454b0*/  LDL.LU.64 R16, [R1+0x2fe8] ;  /* 0x002fe80001107983 */ /* 0x000f280000300a00 */
[----:B------:R0:W-:Y:S04]  /*454c0*/  STL.64 [R1+0x2fb8], R22 ;  /* 0x002fb81601007387 */ /* 0x0001e80000100a00 */
[----:B0-----:R-:W2:Y:S04]  /*454d0*/  LDL.LU R22, [R1+0x2450] ;  /* 0x0024500001167983 */ /* 0x001ea80000300800 */
[----:B------:R-:W2:Y:S04]  /*454e0*/  LDL.LU R23, [R1+0x2458] ;  /* 0x0024580001177983 */ /* 0x000ea80000300800 */
[----:B------:R-:W-:Y:S01]  /*454f0*/  STL.64 [R1+0x2fb0], R20 ;  /* 0x002fb01401007387 */ /* 0x000fe20000100a00 */
        /* <DEDUP_REMOVED lines=17> */
[----:B------:R-:W4:Y:S04]  /*45610*/  LDL.LU R19, [R1+0xd9c] ;  /* 0x000d9c0001137983 */ /* 0x000f280000300800 */
[----:B------:R-:W4:Y:S01]  /*45620*/  LDL.LU R20, [R1+0xd80] ;  /* 0x000d800001147983 */ /* 0x000f220000300800 */
[----:B--2---:R-:W-:-:S02]  /*45630*/  IMAD R12, R12, 0x100, R22 ;  /* 0x000001000c0c7824 */ /* 0x004fc400078e0216 */
[----:B------:R-:W-:Y:S02]  /*45640*/  IMAD R13, R13, 0x100, R23 ;  /* 0x000001000d0d7824 */ /* 0x000fe400078e0217 */
[----:B------:R-:W-:Y:S02]  /*45650*/  IMAD R14, R14, 0x100, R28 ;  /* 0x000001000e0e7824 */ /* 0x000fe400078e021c */
[----:B------:R-:W-:Y:S01]  /*45660*/  IMAD R15, R15, 0x100, R29 ;  /* 0x000001000f0f7824 */ /* 0x000fe200078e021d */
[C---:B---3--:R-:W-:Y:S06]  /*45670*/  HMMA.16816.F32 R24, R4.reuse, R10, R24 ;  /* 0x0000000a0418723c */ /* 0x048fec0000001818 */
[----:B----4-:R-:W-:-:S15]  /*45680*/  HMMA.16816.F32 R16, R4, R8, R16 ;  /* 0x000000080410723c */ /* 0x010fde0000001810 */
[----:B------:R-:W-:-:S02]  /*45690*/  NOP ;  /* 0x0000000000007918 */ /* 0x000fc40000000000 */
[----:B------:R0:W-:Y:S04]  /*456a0*/  STL.64 [R1+0x140], R24 ;  /* 0x0001401801007387 */ /* 0x0001e80000100a00 */
[----:B------:R1:W-:Y:S04]  /*456b0*/  STL.64 [R1+0x148], R26 ;  /* 0x0001481a01007387 */ /* 0x0003e80000100a00 */
[----:B------:R-:W2:Y:S04]  /*456c0*/  LDL.LU R21, [R1+0xd84] ;  /* 0x000d840001157983 */ /* 0x000ea80000300800 */
[----:B------:R-:W2:Y:S04]  /*456d0*/  LDL.LU R22, [R1+0xd88] ;  /* 0x000d880001167983 */ /* 0x000ea80000300800 */
[----:B------:R-:W2:Y:S04]  /*456e0*/  LDL.LU R23, [R1+0xd8c] ;  /* 0x000d8c0001177983 */ /* 0x000ea80000300800 */
[----:B0-----:R-:W3:Y:S04]  /*456f0*/  LDL.LU R24, [R1+0x870] ;  /* 0x0008700001187983 */ /* 0x001ee80000300800 */
[----:B------:R-:W3:Y:S04]  /*45700*/  LDL.LU R25, [R1+0x874] ;  /* 0x0008740001197983 */ /* 0x000ee80000300800 */
[----:B-1----:R-:W3:Y:S04]  /*45710*/  LDL.LU R26, [R1+0x878] ;  /* 0x00087800011a7983 */ /* 0x002ee80000300800 */
[----:B------:R-:W3:Y:S04]  /*45720*/  LDL.LU R27, [R1+0x87c] ;  /* 0x00087c00011b7983 */ /* 0x000ee80000300800 */
[----:B------:R-:W4:Y:S04]  /*45730*/  LDL.LU R28, [R1+0x2fc4] ;  /* 0x002fc400011c7983 */ /* 0x000f280000300800 */
[----:B------:R-:W4:Y:S04]  /*45740*/  LDL.LU R29, [R1+0x2fc0] ;  /* 0x002fc000011d7983 */ /* 0x000f280000300800 */
[----:B------:R0:W-:Y:S04]  /*45750*/  STL.64 [R1+0x650], R16 ;  /* 0x0006501001007387 */ /* 0x0001e80000100a00 */
[----:B------:R1:W-:Y:S04]  /*45760*/  STL.64 [R1+0x658], R18 ;  /* 0x0006581201007387 */ /* 0x0003e80000100a00 */
        /* <DEDUP_REMOVED lines=12> */
[----:B0-----:R-:W3:Y:S04]  /*45830*/  LDL.LU R8, [R1+0x830] ;  /* 0x0008300001087983 */ /* 0x001ee80000300800 */
[----:B------:R-:W3:Y:S04]  /*45840*/  LDL.LU R9, [R1+0x834] ;  /* 0x0008340001097983 */ /* 0x000ee80000300800 */
[----:B------:R-:W4:Y:S04]  /*45850*/  LDL.LU R10, [R1+0x838] ;  /* 0x00083800010a7983 */ /* 0x000f280000300800 */
[----:B------:R-:W4:Y:S01]  /*45860*/  LDL.LU R11, [R1+0x83c] ;  /* 0x00083c00010b7983 */ /* 0x000f220000300800 */
[----:B------:R-:W-:Y:S03]  /*45870*/  HMMA.16816.F32 R20, R4, R2, R20 ;  /* 0x000000020414723c */ /* 0x000fe60000001814 */
[----:B----4-:R-:W-:Y:S04]  /*45880*/  STL.64 [R1+0x2f78], R10 ;  /* 0x002f780a01007387 */ /* 0x010fe80000100a00 */
[----:B---3--:R0:W-:Y:S04]  /*45890*/  STL.64 [R1+0x2f70], R8 ;  /* 0x002f700801007387 */ /* 0x0081e80000100a00 */
[----:B0-----:R-:W3:Y:S04]  /*458a0*/  LDL.LU R8, [R1+0x840] ;  /* 0x0008400001087983 */ /* 0x001ee80000300800 */
[----:B------:R-:W3:Y:S08]  /*458b0*/  LDL.LU R9, [R1+0x844] ;  /* 0x0008440001097983 */ /* 0x000ef00000300800 */
[----:B------:R-:W-:Y:S04]  /*458c0*/  STL.64 [R1+0x640], R20 ;  /* 0x0006401401007387 */ /* 0x000fe80000100a00 */
[----:B------:R0:W-:Y:S04]  /*458d0*/  STL.64 [R1+0x648], R22 ;  /* 0x0006481601007387 */ /* 0x0001e80000100a00 */
[----:B0-----:R-:W4:Y:S04]  /*458e0*/  LDL.LU.64 R22, [R1+0x2fb8] ;  /* 0x002fb80001167983 */ /* 0x001f280000300a00 */
[----:B------:R-:W3:Y:S01]  /*458f0*/  LDL.LU.64 R20, [R1+0x2fb0] ;  /* 0x002fb00001147983 */ /* 0x000ee20000300a00 */
[----:B------:R-:W-:-:S02]  /*45900*/  F2FP.F16.E4M3.UNPACK_B R12, R12 ;  /* 0x0000000cff0c723e */ /* 0x000fc400020006ff */
[----:B------:R-:W-:Y:S02]  /*45910*/  F2FP.F16.E4M3.UNPACK_B R13, R13 ;  /* 0x0000000dff0d723e */ /* 0x000fe400020006ff */
[----:B------:R-:W-:Y:S02]  /*45920*/  F2FP.F16.E4M3.UNPACK_B R14, R14 ;  /* 0x0000000eff0e723e */ /* 0x000fe400020006ff */
[----:B------:R-:W-:Y:S01]  /*45930*/  F2FP.F16.E4M3.UNPACK_B R15, R15 ;  /* 0x0000000fff0f723e */ /* 0x000fe200020006ff */
[----:B----4-:R-:W-:Y:S01]  /*45940*/  HMMA.16816.F32 R4, R4, R22, R24 ;  /* 0x000000160404723c */ /* 0x010fe20000001818 */
[----:B------:R-:W4:Y:S04]  /*45950*/  LDL.LU R26, [R1+0x2fa8] ;  /* 0x002fa800011a7983 */ /* 0x000f280000300800 */
[----:B------:R-:W2:Y:S01]  /*45960*/  LDL.LU.64 R24, [R1+0x2fa0] ;  /* 0x002fa00001187983 */ /* 0x000ea20000300a00 */
[----:B------:R-:W-:-:S02]  /*45970*/  IMAD.MOV.U32 R11, RZ, RZ, R28 ;  /* 0x000000ffff0b7224 */ /* 0x000fc400078e001c */
[----:B------:R-:W-:-:S15]  /*45980*/  IMAD.MOV.U32 R10, RZ, RZ, R29 ;  /* 0x000000ffff0a7224 */ /* 0x000fde00078e001d */
[----:B------:R0:W-:Y:S04]  /*45990*/  STL.64 [R1+0x130], R4 ;  /* 0x0001300401007387 */ /* 0x0001e80000100a00 */
[----:B------:R-:W-:Y:S04]  /*459a0*/  STL.64 [R1+0x138], R6 ;  /* 0x0001380601007387 */ /* 0x000fe80000100a00 */
[----:B0-----:R-:W3:Y:S04]  /*459b0*/  LDL.LU R4, [R1+0x246c] ;  /* 0x00246c0001047983 */ /* 0x001ee80000300800 */
[----:B------:R-:W3:Y:S01]  /*459c0*/  LDL.LU R5, [R1+0x2474] ;  /* 0x0024740001057983 */ /* 0x000ee20000300800 */
[----:B--2---:R-:W-:-:S15]  /*459d0*/  HMMA.16816.F32 R16, R12, R24, R16 ;  /* 0x000000180c10723c */ /* 0x004fde0000001810 */
[----:B------:R-:W-:-:S08]  /*459e0*/  NOP ;  /* 0x0000000000007918 */ /* 0x000fd00000000000 */
[----:B------:R0:W-:Y:S01]  /*459f0*/  STL [R1+0x120], R16 ;  /* 0x0001201001007387 */ /* 0x0001e20000100800 */
[----:B------:R-:W-:Y:S02]  /*45a00*/  IMAD.MOV.U32 R28, RZ, RZ, R18 ;  /* 0x000000ffff1c7224 */ /* 0x000fe400078e0012 */
[----:B------:R-:W-:Y:S02]  /*45a10*/  IMAD.MOV.U32 R27, RZ, RZ, R19 ;  /* 0x000000ffff1b7224 */ /* 0x000fe400078e0013 */
[----:B------:R-:W-:Y:S01]  /*45a20*/  IMAD.MOV.U32 R29, RZ, RZ, R17 ;  /* 0x000000ffff1d7224 */ /* 0x000fe200078e0011 */
[----:B------:R-:W3:Y:S04]  /*45a30*/  LDL.LU.64 R18, [R1+0x2f98] ;  /* 0x002f980001127983 */ /* 0x000ee80000300a00 */
[----:B0-----:R-:W3:Y:S04]  /*45a40*/  LDL.LU.64 R16, [R1+0x2f90] ;  /* 0x002f900001107983 */ /* 0x001ee80000300a00 */
[----:B------:R-:W2:Y:S04]  /*45a50*/  LDL.LU R6, [R1+0x247c] ;  /* 0x00247c0001067983 */ /* 0x000ea80000300800 */
[----:B------:R-:W2:Y:S04]  /*45a60*/  LDL.LU R7, [R1+0x2484] ;  /* 0x0024840001077983 */ /* 0x000ea80000300800 */
[----:B----4-:R-:W-:Y:S04]  /*45a70*/  STL.64 [R1+0x2f38], R26 ;  /* 0x002f381a01007387 */ /* 0x010fe80000100a00 */
[----:B------:R0:W-:Y:S04]  /*45a80*/  STL.64 [R1+0x2f30], R24 ;  /* 0x002f301801007387 */ /* 0x0001e80000100a00 */
[----:B0-----:R-:W4:Y:S04]  /*45a90*/  LDL.LU R24, [R1+0x620] ;  /* 0x0006200001187983 */ /* 0x001f280000300800 */
[----:B------:R-:W4:Y:S04]  /*45aa0*/  LDL.LU R25, [R1+0x624] ;  /* 0x0006240001197983 */ /* 0x000f280000300800 */
[----:B------:R-:W4:Y:S04]  /*45ab0*/  LDL.LU R26, [R1+0x628] ;  /* 0x00062800011a7983 */ /* 0x000f280000300800 */
[----:B------:R-:W-:Y:S04]  /*45ac0*/  STL [R1+0x2944], R28 ;  /* 0x0029441c01007387 */ /* 0x000fe80000100800 */
[----:B------:R-:W-:Y:S01]  /*45ad0*/  STL [R1+0x2940], R29 ;  /* 0x0029401d01007387 */ /* 0x000fe20000100800 */
[----:B---3--:R-:W-:-:S15]  /*45ae0*/  HMMA.16816.F32 R16, R12, R20, R16 ;  /* 0x000000140c10723c */ /* 0x008fde0000001810 */
[----:B------:R-:W-:-:S08]  /*45af0*/  NOP ;  /* 0x0000000000007918 */ /* 0x000fd00000000000 */
[----:B------:R-:W-:Y:S04]  /*45b00*/  STL.64 [R1+0x110], R16 ;  /* 0x0001101001007387 */ /* 0x000fe80000100a00 */
[----:B------:R0:W-:Y:S04]  /*45b10*/  STL.64 [R1+0x118], R18 ;  /* 0x0001181201007387 */ /* 0x0001e80000100a00 */
[----:B0-----:R-:W3:Y:S04]  /*45b20*/  LDL.LU.64 R18, [R1+0x2f88] ;  /* 0x002f880001127983 */ /* 0x001ee80000300a00 */
[----:B------:R-:W2:Y:S04]  /*45b30*/  LDL.LU.64 R16, [R1+0x2f80] ;  /* 0x002f800001107983 */ /* 0x000ea80000300a00 */
[----:B------:R0:W-:Y:S01]  /*45b40*/  STL.64 [R1+0x2f48], R22 ;  /* 0x002f481601007387 */ /* 0x0001e20000100a00 */
[----:B------:R-:W-:-:S03]  /*45b50*/  IMAD.MOV.U32 R27, RZ, RZ, R0 ;  /* 0x000000ffff1b7224 */ /* 0x000fc600078e0000 */
[----:B0-----:R-:W4:Y:S04]  /*45b60*/  LDL.LU R22, [R1+0x2470] ;  /* 0x0024700001167983 */ /* 0x001f280000300800 */
[----:B------:R-:W4:Y:S04]  /*45b70*/  LDL.LU R23, [R1+0x2478] ;  /* 0x0024780001177983 */ /* 0x000f280000300800 */
[----:B------:R-:W-:Y:S04]  /*45b80*/  STL.64 [R1+0x2f40], R20 ;  /* 0x002f401401007387 */ /* 0x000fe80000100a00 */
[----:B------:R-:W4:Y:S04]  /*45b90*/  LDL.LU R29, [R1+0xf48] ;  /* 0x000f4800011d7983 */ /* 0x000f280000300800 */
[----:B------:R-:W4:Y:S01]  /*45ba0*/  LDL.LU R28, [R1+0xf4c] ;  /* 0x000f4c00011c7983 */ /* 0x000f220000300800 */
[----:B---3--:R-:W-:-:S15]  /*45bb0*/  HMMA.16816.F32 R8, R12, R18, R8 ;  /* 0x000000120c08723c */ /* 0x008fde0000001808 */
[----:B------:R-:W-:-:S08]  /*45bc0*/  NOP ;  /* 0x0000000000007918 */ /* 0x000fd00000000000 */
[----:B------:R-:W-:Y:S04]  /*45bd0*/  STL.64 [R1+0x100], R8 ;  /* 0x0001000801007387 */ /* 0x000fe80000100a00 */
[----:B------:R0:W-:Y:S01]  /*45be0*/  STL [R1+0x108], R10 ;  /* 0x0001080a01007387 */ /* 0x0001e20000100800 */
[----:B------:R-:W-:-:S03]  /*45bf0*/  IMAD.MOV.U32 R0, RZ, RZ, R11 ;  /* 0x000000ffff007224 */ /* 0x000fc600078e000b */
[----:B0-----:R-:W2:Y:S04]  /*45c00*/  LDL.LU.64 R10, [R1+0x2f78] ;  /* 0x002f7800010a7983 */ /* 0x001ea80000300a00 */
[----:B------:R-:W2:Y:S04]  /*45c10*/  LDL.LU.64 R8, [R1+0x2f70] ;  /* 0x002f700001087983 */ /* 0x000ea80000300a00 */
[----:B------:R0:W-:Y:S04]  /*45c20*/  STL [R1+0x29a8], R0 ;  /* 0x0029a80001007387 */ /* 0x0001e80000100800 */
[----:B0-----:R-:W3:Y:S01]  /*45c30*/  LDL.LU R0, [R1+0x24a4] ;  /* 0x0024a40001007983 */ /* 0x001ee20000300800 */
[----:B--2---:R-:W-:-:S15]  /*45c40*/  HMMA.16816.F32 R8, R12, R16, R8 ;  /* 0x000000100c08723c */ /* 0x004fde0000001808 */
[----:B------:R-:W-:-:S08]  /*45c50*/  NOP ;  /* 0x0000000000007918 */ /* 0x000fd00000000000 */
[----:B------:R-:W-:Y:S04]  /*45c60*/  STL.64 [R1+0xf0], R8 ;  /* 0x0000f00801007387 */ /* 0x000fe80000100a00 */
[----:B------:R0:W-:Y:S04]  /*45c70*/  STL.64 [R1+0xf8], R10 ;  /* 0x0000f80a01007387 */ /* 0x0001e80000100a00 */
[----:B0-----:R-:W2:Y:S04]  /*45c80*/  LDL.LU.64 R10, [R1+0x2f68] ;  /* 0x002f6800010a7983 */ /* 0x001ea80000300a00 */
[----:B------:R-:W3:Y:S04]  /*45c90*/  LDL.LU.64 R8, [R1+0x2f60] ;  /* 0x002f600001087983 */ /* 0x000ee80000300a00 */
[----:B------:R0:W-:Y:S01]  /*45ca0*/  STL.64 [R1+0x2f18], R18 ;  /* 0x002f181201007387 */ /* 0x0001e20000100a00 */
[----:B----4-:R-:W-:-:S02]  /*45cb0*/  IMAD R4, R4, 0x100, R22 ;  /* 0x0000010004047824 */ /* 0x010fc400078e0216 */
[----:B------:R-:W-:Y:S01]  /*45cc0*/  IMAD R5, R5, 0x100, R23 ;  /* 0x0000010005057824 */ /* 0x000fe200078e0217 */
[----:B0-----:R-:W4:Y:S04]  /*45cd0*/  LDL.LU R18, [R1+0x2480] ;  /* 0x0024800001127983 */ /* 0x001f280000300800 */
[----:B------:R-:W3:Y:S04]  /*45ce0*/  LDL.LU R19, [R1+0x2488] ;  /* 0x0024880001137983 */ /* 0x000ee80000300800 */
[----:B------:R-:W-:Y:S04]  /*45cf0*/  STL.64 [R1+0x2f10], R16 ;  /* 0x002f101001007387 */ /* 0x000fe80000100a00 */
[----:B------:R-:W3:Y:S01]  /*45d00*/  LDL.LU R20, [R1+0xd60] ;  /* 0x000d600001147983 */ /* 0x000ee20000300800 */
[----:B--2---:R-:W-:-:S15]  /*45d10*/  HMMA.16816.F32 R24, R12, R10, R24 ;  /* 0x0000000a0c18723c */ /* 0x004fde0000001818 */
[----:B------:R-:W-:-:S08]  /*45d20*/  NOP ;  /* 0x0000000000007918 */ /* 0x000fd00000000000 */
[----:B------:R-:W-:Y:S04]  /*45d30*/  STL.64 [R1+0xe0], R24 ;  /* 0x0000e01801007387 */ /* 0x000fe80000100a00 */
[----:B------:R-:W-:Y:S04]  /*45d40*/  STL.64 [R1+0xe8], R26 ;  /* 0x0000e81a01007387 */ /* 0x000fe80000100a00 */
[----:B------:R-:W2:Y:S04]  /*45d50*/  LDL.LU R21, [R1+0xd64] ;  /* 0x000d640001157983 */ /* 0x000ea80000300800 */
[----:B------:R-:W2:Y:S04]  /*45d60*/  LDL.LU R22, [R1+0xd68] ;  /* 0x000d680001167983 */ /* 0x000ea80000300800 */
[----:B------:R-:W2:Y:S01]  /*45d70*/  LDL.LU R23, [R1+0xd6c] ;  /* 0x000d6c0001177983 */ /* 0x000ea20000300800 */
[----:B----4-:R-:W-:-:S02]  /*45d80*/  IMAD R6, R6, 0x100, R18 ;  /* 0x0000010006067824 */ /* 0x010fc400078e0212 */
[----:B---3--:R-:W-:Y:S01]  /*45d90*/  IMAD R7, R7, 0x100, R19 ;  /* 0x0000010007077824 */ /* 0x008fe200078e0213 */
        /* <DEDUP_REMOVED lines=12> */
[----:B------:R-:W3:Y:S04]  /*45e60*/  LDL.LU R18, [R1+0x808] ;  /* 0x0008080001127983 */ /* 0x000ee80000300800 */
[----:B------:R-:W3:Y:S01]  /*45e70*/  LDL.LU R19, [R1+0x80c] ;  /* 0x00080c0001137983 */ /* 0x000ee20000300800 */
[C---:B--2---:R-:W-:Y:S03]  /*45e80*/  HMMA.16816.F32 R20, R12.reuse, R8, R20 ;  /* 0x000000080c14723c */ /* 0x044fe60000001814 */
[----:B---3--:R-:W-:Y:S04]  /*45e90*/  STL.64 [R1+0x2f28], R18 ;  /* 0x002f281201007387 */ /* 0x008fe80000100a00 */
        /* <DEDUP_REMOVED lines=26> */
[----:B---3--:R-:W-:Y:S03]  /*46040*/  HMMA.16816.F32 R12, R12, R22, R24 ;  /* 0x000000160c0c723c */ /* 0x008fe60000001818 */
[----:B------:R-:W3:Y:S04]  /*46050*/  LDL.LU.64 R26, [R1+0x2f38] ;  /* 0x002f3800011a7983 */ /* 0x000ee80000300a00 */
[----:B------:R-:W2:-:S15]  /*46060*/  LDL.LU.64 R24, [R1+0x2f30] ;  /* 0x002f300001187983 */ /* 0x000e9e0000300a00 */
[----:B------:R-:W-:-:S01]  /*46070*/  NOP ;  /* 0x0000000000007918 */ /* 0x000fc20000000000 */
[----:B------:R0:W-:Y:S04]  /*46080*/  STL.64 [R1+0xd0], R12 ;  /* 0x0000d00c01007387 */ /* 0x0001e80000100a00 */
[----:B------:R1:W-:Y:S04]  /*46090*/  STL.64 [R1+0xd8], R14 ;  /* 0x0000d80e01007387 */ /* 0x0003e80000100a00 */
[----:B0-----:R-:W4:Y:S04]  /*460a0*/  LDL.LU R12, [R1+0x248c] ;  /* 0x00248c00010c7983 */ /* 0x001f280000300800 */
[----:B------:R-:W4:Y:S04]  /*460b0*/  LDL.LU R13, [R1+0x2494] ;  /* 0x00249400010d7983 */ /* 0x000f280000300800 */
[----:B-1----:R-:W3:Y:S04]  /*460c0*/  LDL.LU R14, [R1+0x249c] ;  /* 0x00249c00010e7983 */ /* 0x002ee80000300800 */
        /* <DEDUP_REMOVED lines=16> */
[----:B------:R-:W4:Y:S04]  /*461d0*/  LDL.LU R24, [R1+0x2498] ;  /* 0x0024980001187983 */ /* 0x000f280000300800 */
[----:B------:R-:W4:Y:S01]  /*461e0*/  LDL.LU R25, [R1+0x24a0] ;  /* 0x0024a00001197983 */ /* 0x000f220000300800 */
[----:B---3--:R-:W-:-:S15]  /*461f0*/  HMMA.16816.F32 R16, R4, R20, R16 ;  /* 0x000000140410723c */ /* 0x008fde0000001810 */
[----:B------:R-:W-:-:S08]  /*46200*/  NOP ;  /* 0x0000000000007918 */ /* 0x000fd00000000000 */
[----:B------:R-:W-:Y:S04]  /*46210*/  STL.64 [R1+0xa0], R16 ;  /* 0x0000a01001007387 */ /* 0x000fe80000100a00 */
[----:B------:R0:W-:Y:S04]  /*46220*/  STL.64 [R1+0xa8], R18 ;  /* 0x0000a81201007387 */ /* 0x0001e80000100a00 */
[----:B0-----:R-:W3:Y:S04]  /*46230*/  LDL.LU.64 R18, [R1+0x2f18] ;  /* 0x002f180001127983 */ /* 0x001ee80000300a00 */
[----:B------:R-:W2:Y:S04]  /*46240*/  LDL.LU.64 R16, [R1+0x2f10] ;  /* 0x002f100001107983 */ /* 0x000ea80000300a00 */
[----:B------:R-:W4:Y:S01]  /*46250*/  LDL.LU R21, [R1+0x2490] ;  /* 0x0024900001157983 */ /* 0x000f220000300800 */
[----:B---3--:R-:W-:-:S15]  /*46260*/  HMMA.16816.F32 R8, R4, R18, R8 ;  /* 0x000000120408723c */ /* 0x008fde0000001808 */
[----:B------:R-:W-:-:S08]  /*46270*/  NOP ;  /* 0x0000000000007918 */ /* 0x000fd00000000000 */
[----:B------:R-:W-:Y:S04]  /*46280*/  STL.64 [R1+0x80], R8 ;  /* 0x0000800801007387 */ /* 0x000fe80000100a00 */
[----:B------:R0:W-:Y:S04]  /*46290*/  STL.64 [R1+0x88], R10 ;  /* 0x0000880a01007387 */ /* 0x0001e80000100a00 */
[----:B0-----:R-:W2:Y:S04]  /*462a0*/  LDL.LU.64 R10, [R1+0x2f08] ;  /* 0x002f0800010a7983 */ /* 0x001ea80000300a00 */
[----:B------:R-:W2:Y:S02]  /*462b0*/  LDL.LU.64 R8, [R1+0x2f00] ;  /* 0x002f000001087983 */ /* 0x000ea40000300a00 */
[----:B--2---:R-:W-:Y:S02]  /*462c0*/  HMMA.16816.F32 R16, R4, R16, R8 ;  /* 0x000000100410723c */ /* 0x004fe40000001808 */
[----:B------:R-:W2:Y:S04]  /*462d0*/  LDL.LU.64 R10, [R1+0x2ef8] ;  /* 0x002ef800010a7983 */ /* 0x000ea80000300a00 */
[----:B------:R-:W3:-:S15]  /*462e0*/  LDL.LU.64 R8, [R1+0x2ef0] ;  /* 0x002ef00001087983 */ /* 0x000ede0000300a00 */
[----:B------:R-:W-:-:S02]  /*462f0*/  NOP ;  /* 0x0000000000007918 */ /* 0x000fc40000000000 */
[----:B------:R0:W-:Y:S04]  /*46300*/  STL.64 [R1+0x60], R16 ;  /* 0x0000601001007387 */ /* 0x0001e80000100a00 */
[----:B------:R1:W-:Y:S04]  /*46310*/  STL.64 [R1+0x68], R18 ;  /* 0x0000681201007387 */ /* 0x0003e80000100a00 */
[----:B0-----:R-:W3:Y:S04]  /*46320*/  LDL.LU R16, [R1+0x20] ;  /* 0x0000200001107983 */ /* 0x001ee80000300800 */
[----:B------:R-:W3:Y:S04]  /*46330*/  LDL.LU R17, [R1+0x24] ;  /* 0x0000240001117983 */ /* 0x000ee80000300800 */
[----:B-1----:R-:W3:Y:S04]  /*46340*/  LDL.LU R18, [R1+0x28] ;  /* 0x0000280001127983 */ /* 0x002ee80000300800 */
[----:B------:R-:W3:Y:S01]  /*46350*/  LDL.LU R19, [R1+0x2c] ;  /* 0x00002c0001137983 */ /* 0x000ee20000300800 */
[----:B--2---:R-:W-:-:S15]  /*46360*/  HMMA.16816.F32 R12, R4, R10, R12 ;  /* 0x0000000a040c723c */ /* 0x004fde000000180c */
[----:B------:R-:W-:-:S08]  /*46370*/  NOP ;  /* 0x0000000000007918 */ /* 0x000fd00000000000 */
[----:B------:R-:W-:Y:S04]  /*46380*/  STL.64 [R1+0x40], R12 ;  /* 0x0000400c01007387 */ /* 0x000fe80000100a00 */
[----:B------:R0:W-:Y:S04]  /*46390*/  STL.64 [R1+0x48], R14 ;  /* 0x0000480e01007387 */ /* 0x0001e80000100a00 */
[----:B0-----:R-:W4:Y:S04]  /*463a0*/  LDL.LU.64 R14, [R1+0x2ee8] ;  /* 0x002ee800010e7983 */ /* 0x001f280000300a00 */
[----:B------:R-:W2:Y:S01]  /*463b0*/  LDL.LU.64 R12, [R1+0x2ee0] ;  /* 0x002ee000010c7983 */ /* 0x000ea20000300a00 */
[----:B---3--:R-:W-:-:S15]  /*463c0*/  HMMA.16816.F32 R8, R4, R8, R16 ;  /* 0x000000080408723c */ /* 0x008fde0000001810 */
[----:B------:R-:W-:-:S08]  /*463d0*/  NOP ;  /* 0x0000000000007918 */ /* 0x000fd00000000000 */
[----:B------:R-:W-:Y:S04]  /*463e0*/  STL.64 [R1+0x20], R8 ;  /* 0x0000200801007387 */ /* 0x000fe80000100a00 */
[----:B------:R0:W-:Y:S01]  /*463f0*/  STL.64 [R1+0x28], R10 ;  /* 0x0000280a01007387 */ /* 0x0001e20000100a00 */
[----:B----4-:R-:W-:Y:S02]  /*46400*/  IMAD R14, R14, 0x100, R25 ;  /* 0x000001000e0e7824 */ /* 0x010fe400078e0219 */
[----:B------:R-:W-:Y:S02]  /*46410*/  IMAD R15, R0, 0x100, R15 ;  /* 0x00000100000f7824 */ /* 0x000fe400078e020f */
[----:B--2---:R-:W-:Y:S02]  /*46420*/  IMAD R12, R12, 0x100, R21 ;  /* 0x000001000c0c7824 */ /* 0x004fe400078e0215 */
[----:B------:R-:W-:Y:S01]  /*46430*/  IMAD R13, R13, 0x100, R24 ;  /* 0x000001000d0d7824 */ /* 0x000fe200078e0218 */
[----:B------:R-:W-:Y:S04]  /*46440*/  STL.64 [R1+0x2ed0], R14 ;  /* 0x002ed00e01007387 */ /* 0x000fe80000100a00 */
[----:B------:R1:W-:Y:S04]  /*46450*/  STL.64 [R1+0x2ec8], R12 ;  /* 0x002ec80c01007387 */ /* 0x0003e80000100a00 */
[----:B0-----:R-:W2:Y:S04]  /*46460*/  LDL.LU R11, [R1+0x24c8] ;  /* 0x0024c800010b7983 */ /* 0x001ea80000300800 */
[----:B------:R-:W3:Y:S04]  /*46470*/  LDL.LU R0, [R1+0x24c4] ;  /* 0x0024c40001007983 */ /* 0x000ee80000300800 */
[----:B-1----:R-:W4:Y:S04]  /*46480*/  LDL.LU R12, [R1+0x10] ;  /* 0x00001000010c7983 */ /* 0x002f280000300800 */
[----:B------:R-:W4:Y:S04]  /*46490*/  LDL.LU R13, [R1+0x14] ;  /* 0x00001400010d7983 */ /* 0x000f280000300800 */
[----:B------:R-:W4:Y:S04]  /*464a0*/  LDL.LU R14, [R1+0x18] ;  /* 0x00001800010e7983 */ /* 0x000f280000300800 */
[----:B------:R-:W4:Y:S04]  /*464b0*/  LDL.LU R15, [R1+0x1c] ;  /* 0x00001c00010f7983 */ /* 0x000f280000300800 */
[----:B------:R-:W3:Y:S04]  /*464c0*/  LDL.LU R18, [R1+0xf78] ;  /* 0x000f780001127983 */ /* 0x000ee80000300800 */
[----:B------:R-:W3:Y:S04]  /*464d0*/  LDL.LU R19, [R1+0xf7c] ;  /* 0x000f7c0001137983 */ /* 0x000ee80000300800 */
[----:B------:R-:W4:Y:S04]  /*464e0*/  LDL.LU R8, [R1+0x24ac] ;  /* 0x0024ac0001087983 */ /* 0x000f280000300800 */
[----:B------:R-:W4:Y:S04]  /*464f0*/  LDL.LU R9, [R1+0x24b4] ;  /* 0x0024b40001097983 */ /* 0x000f280000300800 */
[----:B------:R-:W2:Y:S04]  /*46500*/  LDL.LU R10, [R1+0x24bc] ;  /* 0x0024bc00010a7983 */ /* 0x000ea80000300800 */
[----:B--2---:R-:W-:Y:S04]  /*46510*/  STL.64 [R1+0x2e90], R10 ;  /* 0x002e900a01007387 */ /* 0x004fe80000100a00 */
[----:B----4-:R0:W-:Y:S04]  /*46520*/  STL.64 [R1+0x2e88], R8 ;  /* 0x002e880801007387 */ /* 0x0101e80000100a00 */
[----:B0-----:R-:W2:Y:S04]  /*46530*/  LDL.LU R8, [R1+0x70] ;  /* 0x0000700001087983 */ /* 0x001ea80000300800 */
[----:B------:R-:W2:Y:S04]  /*46540*/  LDL.LU R9, [R1+0x74] ;  /* 0x0000740001097983 */ /* 0x000ea80000300800 */
[----:B------:R-:W4:Y:S04]  /*46550*/  LDL.LU R10, [R1+0x78] ;  /* 0x00007800010a7983 */ /* 0x000f280000300800 */
[----:B------:R-:W4:Y:S04]  /*46560*/  LDL.LU R11, [R1+0x7c] ;  /* 0x00007c00010b7983 */ /* 0x000f280000300800 */
[----:B------:R-:W3:Y:S04]  /*46570*/  LDL.LU R20, [R1+0xf68] ;  /* 0x000f680001147983 */ /* 0x000ee80000300800 */
[----:B------:R-:W3:Y:S04]  /*46580*/  LDL.LU R21, [R1+0xf6c] ;  /* 0x000f6c0001157983 */ /* 0x000ee80000300800 */
[----:B----4-:R-:W-:Y:S04]  /*46590*/  STL.64 [R1+0x2ea0], R10 ;  /* 0x002ea00a01007387 */ /* 0x010fe80000100a00 */
[----:B--2---:R0:W-:Y:S04]  /*465a0*/  STL.64 [R1+0x2e98], R8 ;  /* 0x002e980801007387 */ /* 0x0041e80000100a00 */
[----:B0-----:R-:W2:Y:S04]  /*465b0*/  LDL.LU R8, [R1+0x50] ;  /* 0x0000500001087983 */ /* 0x001ea80000300800 */
[----:B------:R-:W2:Y:S04]  /*465c0*/  LDL.LU R9, [R1+0x54] ;  /* 0x0000540001097983 */ /* 0x000ea80000300800 */
[----:B------:R-:W4:Y:S01]  /*465d0*/  LDL.LU R10, [R1+0x58] ;  /* 0x00005800010a7983 */ /* 0x000f220000300800 */
[----:B------:R-:W-:-:S03]  /*465e0*/  IMAD.MOV.U32 R11, RZ, RZ, R26 ;  /* 0x000000ffff0b7224 */ /* 0x000fc600078e001a */
[----:B------:R-:W3:Y:S04]  /*465f0*/  LDL.LU R26, [R1+0x2ed8] ;  /* 0x002ed800011a7983 */ /* 0x000ee80000300800 */
[----:B----4-:R-:W-:Y:S04]  /*46600*/  STL.64 [R1+0x2eb0], R10 ;  /* 0x002eb00a01007387 */ /* 0x010fe80000100a00 */
[----:B--2---:R0:W-:Y:S04]  /*46610*/  STL.64 [R1+0x2ea8], R8 ;  /* 0x002ea80801007387 */ /* 0x0041e80000100a00 */
[----:B0-----:R-:W2:Y:S04]  /*46620*/  LDL.LU R8, [R1+0x30] ;  /* 0x0000300001087983 */ /* 0x001ea80000300800 */
[----:B------:R-:W2:Y:S04]  /*46630*/  LDL.LU R9, [R1+0x34] ;  /* 0x0000340001097983 */ /* 0x000ea80000300800 */
[----:B------:R-:W4:Y:S04]  /*46640*/  LDL.LU R10, [R1+0x38] ;  /* 0x00003800010a7983 */ /* 0x000f280000300800 */
[----:B------:R-:W4:Y:S01]  /*46650*/  LDL.LU R11, [R1+0x3c] ;  /* 0x00003c00010b7983 */ /* 0x000f220000300800 */
[----:B------:R-:W-:Y:S03]  /*46660*/  HMMA.16816.F32 R12, R4, R2, R12 ;  /* 0x00000002040c723c */ /* 0x000fe6000000180c */
[----:B----4-:R-:W-:Y:S04]  /*46670*/  STL.64 [R1+0x2ec0], R10 ;  /* 0x002ec00a01007387 */ /* 0x010fe80000100a00 */
[----:B--2---:R0:W-:Y:S04]  /*46680*/  STL.64 [R1+0x2eb8], R8 ;  /* 0x002eb80801007387 */ /* 0x0041e80000100a00 */
[----:B0-----:R-:W2:Y:S04]  /*46690*/  LDL.LU R8, [R1] ;  /* 0x0000000001087983 */ /* 0x001ea80000300800 */
[----:B------:R-:W2:Y:S04]  /*466a0*/  LDL.LU R9, [R1+0x4] ;  /* 0x0000040001097983 */ /* 0x000ea80000300800 */
[----:B------:R-:W2:Y:S04]  /*466b0*/  LDL.LU R10, [R1+0x8] ;  /* 0x00000800010a7983 */ /* 0x000ea80000300800 */
[----:B------:R-:W4:Y:S04]  /*466c0*/  LDL.LU R16, [R1+0xf88] ;  /* 0x000f880001107983 */ /* 0x000f280000300800 */
[----:B------:R-:W4:Y:S01]  /*466d0*/  LDL.LU R17, [R1+0xf8c] ;  /* 0x000f8c0001117983 */ /* 0x000f220000300800 */
[----:B---3--:R-:W-:-:S03]  /*466e0*/  IMAD.MOV.U32 R11, RZ, RZ, R26 ;  /* 0x000000ffff0b7224 */ /* 0x008fc600078e001a */
[----:B------:R-:W-:Y:S04]  /*466f0*/  STL.64 [R1+0x10], R12 ;  /* 0x0000100c01007387 */ /* 0x000fe80000100a00 */
[----:B------:R0:W-:Y:S01]  /*46700*/  STL [R1+0x18], R14 ;  /* 0x0000180e01007387 */ /* 0x0001e20000100800 */
[----:B------:R-:W-:Y:S01]  /*46710*/  IMAD.MOV.U32 R26, RZ, RZ, R15 ;  /* 0x000000ffff1a7224 */ /* 0x000fe200078e000f */
[----:B------:R-:W-:Y:S02]  /*46720*/  F2FP.F16.E4M3.UNPACK_B R24, R29.H1 ;  /* 0x0000001dff18723e */ /* 0x000fe400030006ff */
[----:B------:R-:W-:Y:S01]  /*46730*/  F2FP.F16.E4M3.UNPACK_B R25, R28.H1 ;  /* 0x0000001cff19723e */ /* 0x000fe200030006ff */
[----:B0-----:R-:W3:Y:S04]  /*46740*/  LDL.LU.64 R14, [R1+0x2ed0] ;  /* 0x002ed000010e7983 */ /* 0x001ee80000300a00 */
[----:B------:R-:W4:Y:S04]  /*46750*/  LDL.LU.64 R12, [R1+0x2ec8] ;  /* 0x002ec800010c7983 */ /* 0x000f280000300a00 */
[----:B------:R-:W4:Y:S04]  /*46760*/  LDL.LU R2, [R1+0x24b8] ;  /* 0x0024b80001027983 */ /* 0x000f280000300800 */
[----:B------:R-:W4:Y:S04]  /*46770*/  LDL.LU R3, [R1+0x24c0] ;  /* 0x0024c00001037983 */ /* 0x000f280000300800 */
[----:B------:R-:W4:Y:S04]  /*46780*/  LDL.LU R29, [R1+0xf98] ;  /* 0x000f9800011d7983 */ /* 0x000f280000300800 */
[----:B------:R-:W4:Y:S01]  /*46790*/  LDL.LU R28, [R1+0xf9c] ;  /* 0x000f9c00011c7983 */ /* 0x000f220000300800 */
[----:B--2---:R-:W-:Y:S03]  /*467a0*/  HMMA.16816.F32 R4, R4, R22, R8 ;  /* 0x000000160404723c */ /* 0x004fe60000001808 */
[----:B------:R-:W2:Y:S04]  /*467b0*/  LDL.LU.64 R10, [R1+0x2ec0] ;  /* 0x002ec000010a7983 */ /* 0x000ea80000300a00 */
[----:B------:R-:W2:Y:S04]  /*467c0*/  LDL.LU.64 R8, [R1+0x2eb8] ;  /* 0x002eb80001087983 */ /* 0x000ea80000300a00 */
[----:B------:R-:W2:Y:S04]  /*467d0*/  LDL.LU R22, [R1+0xf58] ;  /* 0x000f580001167983 */ /* 0x000ea80000300800 */
[----:B------:R-:W2:Y:S01]  /*467e0*/  LDL.LU R23, [R1+0xf5c] ;  /* 0x000f5c0001177983 */ /* 0x000ea20000300800 */
[----:B---3--:R-:W-:-:S02]  /*467f0*/  F2FP.F16.E4M3.UNPACK_B R14, R14 ;  /* 0x0000000eff0e723e */ /* 0x008fc400020006ff */
[----:B----4-:R-:W-:Y:S02]  /*46800*/  F2FP.F16.E4M3.UNPACK_B R12, R12 ;  /* 0x0000000cff0c723e */ /* 0x010fe400020006ff */
[----:B------:R-:W-:Y:S02]  /*46810*/  F2FP.F16.E4M3.UNPACK_B R13, R13 ;  /* 0x0000000dff0d723e */ /* 0x000fe400020006ff */
[----:B------:R-:W-:Y:S01]  /*46820*/  F2FP.F16.E4M3.UNPACK_B R15, R15 ;  /* 0x0000000fff0f723e */ /* 0x000fe200020006ff */
[----:B------:R0:W-:Y:S04]  /*46830*/  STL.64 [R1], R4 ;  /* 0x0000000401007387 */ /* 0x0001e80000100a00 */
        /* <DEDUP_REMOVED lines=9> */
[----:B0-----:R-:W2:Y:S04]  /*468d0*/  LDL.LU.64 R10, [R1+0x2eb0] ;  /* 0x002eb000010a7983 */ /* 0x001ea80000300a00 */
[----:B------:R-:W2:Y:S01]  /*468e0*/  LDL.LU.64 R8, [R1+0x2ea8] ;  /* 0x002ea80001087983 */ /* 0x000ea20000300a00 */
[----:B------:R-:W-:-:S02]  /*468f0*/  F2FP.F16.E4M3.UNPACK_B R22, R22.H1 ;  /* 0x00000016ff16723e */ /* 0x000fc400030006ff */
[----:B------:R-:W-:Y:S01]  /*46900*/  F2FP.F16.E4M3.UNPACK_B R23, R23.H1 ;  /* 0x00000017ff17723e */ /* 0x000fe200030006ff */
[----:B------:R0:W-:Y:S04]  /*46910*/  STL.64 [R1+0x2e50], R26 ;  /* 0x002e501a01007387 */ /* 0x0001e80000100a00 */
[----:B0-----:R-:W4:Y:S04]  /*46920*/  LDL.LU R27, [R1+0x24b0] ;  /* 0x0024b000011b7983 */ /* 0x001f280000300800 */
[----:B------:R-:W-:Y:S01]  /*46930*/  STL.64 [R1+0x2e48], R24 ;  /* 0x002e481801007387 */ /* 0x000fe20000100a00 */
[----:B--2---:R-:W-:-:S15]  /*46940*/  HMMA.16816.F32 R8, R12, R22, R8 ;  /* 0x000000160c08723c */ /* 0x004fde0000001808 */
[----:B------:R-:W-:-:S08]  /*46950*/  NOP ;  /* 0x0000000000007918 */ /* 0x000fd00000000000 */
[----:B------:R-:W-:Y:S04]  /*46960*/  STL.64 [R1+0x830], R8 ;  /* 0x0008300801007387 */ /* 0x000fe80000100a00 */
[----:B------:R0:W-:Y:S04]  /*46970*/  STL.64 [R1+0x838], R10 ;  /* 0x0008380a01007387 */ /* 0x0001e80000100a00 */
[----:B0-----:R-:W2:Y:S04]  /*46980*/  LDL.LU.64 R10, [R1+0x2ea0] ;  /* 0x002ea000010a7983 */ /* 0x001ea80000300a00 */
[----:B------:R-:W2:Y:S01]  /*46990*/  LDL.LU.64 R8, [R1+0x2e98] ;  /* 0x002e980001087983 */ /* 0x000ea20000300a00 */
[----:B------:R-:W-:-:S02]  /*469a0*/  F2FP.F16.E4M3.UNPACK_B R20, R20.H1 ;  /* 0x00000014ff14723e */ /* 0x000fc400030006ff */
[----:B------:R-:W-:Y:S02]  /*469b0*/  F2FP.F16.E4M3.UNPACK_B R21, R21.H1 ;  /* 0x00000015ff15723e */ /* 0x000fe400030006ff */
[----:B------:R-:W-:-:S05]  /*469c0*/  F2FP.F16.E4M3.UNPACK_B R18, R18.H1 ;  /* 0x00000012ff12723e */ /* 0x000fca00030006ff */
[----:B--2---:R-:W-:-:S15]  /*469d0*/  HMMA.16816.F32 R8, R12, R20, R8 ;  /* 0x000000140c08723c */ /* 0x004fde0000001808 */
[----:B------:R-:W-:-:S08]  /*469e0*/  NOP ;  /* 0x0000000000007918 */ /* 0x000fd00000000000 */
[----:B------:R-:W-:Y:S04]  /*469f0*/  STL.64 [R1+0x70], R8 ;  /* 0x0000700801007387 */ /* 0x000fe80000100a00 */
[----:B------:R0:W-:Y:S04]  /*46a00*/  STL.64 [R1+0x78], R10 ;  /* 0x0000780a01007387 */ /* 0x0001e80000100a00 */
[----:B0-----:R-:W2:Y:S04]  /*46a10*/  LDL.LU.64 R10, [R1+0x2e90] ;  /* 0x002e9000010a7983 */ /* 0x001ea80000300a00 */
[----:B------:R-:W4:Y:S01]  /*46a20*/  LDL.LU.64 R8, [R1+0x2e88] ;  /* 0x002e880001087983 */ /* 0x000f220000300a00 */
[----:B------:R-:W-:-:S07]  /*46a30*/  F2FP.F16.E4M3.UNPACK_B R19, R19.H1 ;  /* 0x00000013ff13723e */ /* 0x000fce00030006ff */
[----:B---3--:R-:W-:Y:S01]  /*46a40*/  HMMA.16816.F32 R4, R12, R18, R4 ;  /* 0x000000120c04723c */ /* 0x008fe20000001804 */
[----:B------:R-:W-:Y:S04]  /*46a50*/  STL.64 [R1+0x2e40], R22 ;  /* 0x002e401601007387 */ /* 0x000fe80000100a00 */
[----:B------:R-:W-:Y:S01]  /*46a60*/  STL.64 [R1+0x2e38], R20 ;  /* 0x002e381401007387 */ /* 0x000fe20000100a00 */
[----:B--2---:R-:W-:Y:S02]  /*46a70*/  IMAD R10, R10, 0x100, R3 ;  /* 0x000001000a0a7824 */ /* 0x004fe400078e0203 */
[----:B------:R-:W-:Y:S02]  /*46a80*/  IMAD R11, R0, 0x100, R11 ;  /* 0x00000100000b7824 */ /* 0x000fe400078e020b */
[----:B----4-:R-:W-:-:S02]  /*46a90*/  IMAD R8, R8, 0x100, R27 ;  /* 0x0000010008087824 */ /* 0x010fc400078e021b */
[----:B------:R-:W-:Y:S01]  /*46aa0*/  IMAD R9, R9, 0x100, R2 ;  /* 0x0000010009097824 */ /* 0x000fe200078e0202 */
[----:B------:R-:W2:Y:S10]  /*46ab0*/  LDL.LU R3, [R1+0xfa8] ;  /* 0x000fa80001037983 */ /* 0x000eb40000300800 */
[----:B------:R-:W-:Y:S04]  /*46ac0*/  STL.64 [R1+0x90], R4 ;  /* 0x0000900401007387 */ /* 0x000fe80000100a00 */
[----:B------:R-:W-:Y:S04]  /*46ad0*/  STL.64 [R1+0x98], R6 ;  /* 0x0000980601007387 */ /* 0x000fe80000100a00 */
[----:B------:R-:W3:Y:S04]  /*46ae0*/  LDL.LU R0, [R1+0xfac] ;  /* 0x000fac0001007983 */ /* 0x000ee80000300800 */
[----:B------:R-:W-:Y:S04]  /*46af0*/  STL.64 [R1+0x2e80], R10 ;  /* 0x002e800a01007387 */ /* 0x000fe80000100a00 */
[----:B------:R0:W-:Y:S04]  /*46b00*/  STL.64 [R1+0x2e78], R8 ;  /* 0x002e780801007387 */ /* 0x0001e80000100a00 */
[----:B0-----:R-:W4:Y:S04]  /*46b10*/  LDL.LU R8, [R1+0xc0] ;  /* 0x0000c00001087983 */ /* 0x001f280000300800 */
[----:B------:R-:W4:Y:S04]  /*46b20*/  LDL.LU R9, [R1+0xc4] ;  /* 0x0000c40001097983 */ /* 0x000f280000300800 */
[----:B------:R-:W4:Y:S04]  /*46b30*/  LDL.LU R10, [R1+0xc8] ;  /* 0x0000c800010a7983 */ /* 0x000f280000300800 */
[----:B------:R-:W4:Y:S04]  /*46b40*/  LDL.LU R11, [R1+0xcc] ;  /* 0x0000cc00010b7983 */ /* 0x000f280000300800 */
[----:B------:R-:W2:Y:S04]  /*46b50*/  LDL.LU R24, [R1+0x610] ;  /* 0x0006100001187983 */ /* 0x000ea80000300800 */
[----:B------:R-:W2:Y:S04]  /*46b60*/  LDL.LU R25, [R1+0x614] ;  /* 0x0006140001197983 */ /* 0x000ea80000300800 */
[----:B------:R-:W3:Y:S04]  /*46b70*/  LDL.LU R26, [R1+0x618] ;  /* 0x00061800011a7983 */ /* 0x000ee80000300800 */
[----:B------:R-:W3:Y:S01]  /*46b80*/  LDL.LU R27, [R1+0x61c] ;  /* 0x00061c00011b7983 */ /* 0x000ee20000300800 */
[----:B------:R-:W-:-:S02]  /*46b90*/  F2FP.F16.E4M3.UNPACK_B R6, R29.H1 ;  /* 0x0000001dff06723e */ /* 0x000fc400030006ff */
[----:B------:R-:W-:Y:S01]  /*46ba0*/  F2FP.F16.E4M3.UNPACK_B R7, R28.H1 ;  /* 0x0000001cff07723e */ /* 0x000fe200030006ff */
[----:B------:R-:W4:Y:S04]  /*46bb0*/  LDL.LU R29, [R1+0xfb8] ;  /* 0x000fb800011d7983 */ /* 0x000f280000300800 */
[----:B------:R-:W4:Y:S01]  /*46bc0*/  LDL.LU R28, [R1+0xfbc] ;  /* 0x000fbc00011c7983 */ /* 0x000f220000300800 */
[----:B------:R-:W-:Y:S02]  /*46bd0*/  F2FP.F16.E4M3.UNPACK_B R16, R16.H1 ;  /* 0x00000010ff10723e */ /* 0x000fe400030006ff */
[----:B------:R-:W-:Y:S01]  /*46be0*/  F2FP.F16.E4M3.UNPACK_B R17, R17.H1 ;  /* 0x00000011ff11723e */ /* 0x000fe200030006ff */
[----:B---3--:R-:W-:Y:S04]  /*46bf0*/  STL.64 [R1+0x2e60], R26 ;  /* 0x002e601a01007387 */ /* 0x008fe80000100a00 */
[----:B--2---:R0:W-:Y:S04]  /*46c00*/  STL.64 [R1+0x2e58], R24 ;  /* 0x002e581801007387 */ /* 0x0041e80000100a00 */
[----:B0-----:R-:W2:Y:S04]  /*46c10*/  LDL.LU R24, [R1+0x7e0] ;  /* 0x0007e00001187983 */ /* 0x001ea80000300800 */
[----:B------:R-:W2:Y:S04]  /*46c20*/  LDL.LU R25, [R1+0x7e4] ;  /* 0x0007e40001197983 */ /* 0x000ea80000300800 */
[----:B------:R-:W3:Y:S04]  /*46c30*/  LDL.LU R26, [R1+0x7e8] ;  /* 0x0007e800011a7983 */ /* 0x000ee80000300800 */
[----:B------:R-:W3:Y:S01]  /*46c40*/  LDL.LU R27, [R1+0x7ec] ;  /* 0x0007ec00011b7983 */ /* 0x000ee20000300800 */
[C---:B----4-:R-:W-:Y:S03]  /*46c50*/  HMMA.16816.F32 R8, R12.reuse, R16, R8 ;  /* 0x000000100c08723c */ /* 0x050fe60000001808 */
        /* <DEDUP_REMOVED lines=12> */
[----:B0-----:R-:W4:Y:S04]  /*46d20*/  LDL.LU.64 R10, [R1+0x2e80] ;  /* 0x002e8000010a7983 */ /* 0x001f280000300a00 */
[----:B------:R-:W3:Y:S04]  /*46d30*/  LDL.LU.64 R8, [R1+0x2e78] ;  /* 0x002e780001087983 */ /* 0x000ee80000300a00 */
[----:B------:R-:W-:Y:S04]  /*46d40*/  STL.64 [R1+0x2e20], R18 ;  /* 0x002e201201007387 */ /* 0x000fe80000100a00 */
        /* <DEDUP_REMOVED lines=16> */
[----:B------:R-:W-:-:S02]  /*46e50*/  F2FP.F16.E4M3.UNPACK_B R4, R3.H1 ;  /* 0x00000003ff04723e */ /* 0x000fc400030006ff */
[----:B------:R-:W-:Y:S01]  /*46e60*/  F2FP.F16.E4M3.UNPACK_B R5, R0.H1 ;  /* 0x00000000ff05723e */ /* 0x000fe200030006ff */
[----:B------:R0:W-:Y:S04]  /*46e70*/  STL [R1+0x2e14], R6 ;  /* 0x002e140601007387 */ /* 0x0001e80000100800 */
[----:B0-----:R-:W4:Y:S04]  /*46e80*/  LDL.LU R6, [R1+0x24d4] ;  /* 0x0024d40001067983 */ /* 0x001f280000300800 */
[----:B------:R0:W-:Y:S04]  /*46e90*/  STL [R1+0x2e10], R7 ;  /* 0x002e100701007387 */ /* 0x0001e80000100800 */
[----:B0-----:R-:W4:Y:S01]  /*46ea0*/  LDL.LU R7, [R1+0x24d8] ;  /* 0x0024d80001077983 */ /* 0x001f220000300800 */
[----:B---3--:R-:W-:-:S15]  /*46eb0*/  HMMA.16816.F32 R24, R12, R4, R24 ;  /* 0x000000040c18723c */ /* 0x008fde0000001818 */
[----:B------:R-:W-:-:S08]  /*46ec0*/  NOP ;  /* 0x0000000000007918 */ /* 0x000fd00000000000 */
[----:B------:R-:W-:Y:S04]  /*46ed0*/  STL.64 [R1+0x7e0], R24 ;  /* 0x0007e01801007387 */ /* 0x000fe80000100a00 */
[----:B------:R0:W-:Y:S04]  /*46ee0*/  STL.64 [R1+0x7e8], R26 ;  /* 0x0007e81a01007387 */ /* 0x0001e80000100a00 */
[----:B0-----:R-:W3:Y:S04]  /*46ef0*/  LDL.LU.64 R26, [R1+0x2e60] ;  /* 0x002e6000011a7983 */ /* 0x001ee80000300a00 */
[----:B------:R-:W3:Y:S01]  /*46f00*/  LDL.LU.64 R24, [R1+0x2e58] ;  /* 0x002e580001187983 */ /* 0x000ee20000300a00 */
[----:B------:R-:W-:-:S02]  /*46f10*/  F2FP.F16.E4M3.UNPACK_B R2, R29.H1 ;  /* 0x0000001dff02723e */ /* 0x000fc400030006ff */
[----:B------:R-:W-:Y:S02]  /*46f20*/  F2FP.F16.E4M3.UNPACK_B R3, R28.H1 ;  /* 0x0000001cff03723e */ /* 0x000fe400030006ff */
[----:B------:R-:W-:Y:S02]  /*46f30*/  F2FP.F16.E4M3.UNPACK_B R8, R8 ;  /* 0x00000008ff08723e */ /* 0x000fe400020006ff */
[----:B------:R-:W-:Y:S02]  /*46f40*/  F2FP.F16.E4M3.UNPACK_B R9, R9 ;  /* 0x00000009ff09723e */ /* 0x000fe400020006ff */
[----:B------:R-:W-:Y:S01]  /*46f50*/  F2FP.F16.E4M3.UNPACK_B R10, R10 ;  /* 0x0000000aff0a723e */ /* 0x000fe200020006ff */
[----:B---3--:R-:W-:Y:S01]  /*46f60*/  HMMA.16816.F32 R12, R12, R2, R24 ;  /* 0x000000020c0c723c */ /* 0x008fe20000001818 */
[----:B------:R-:W3:Y:S04]  /*46f70*/  LDL.LU.64 R26, [R1+0x2e50] ;  /* 0x002e5000011a7983 */ /* 0x000ee80000300a00 */
[----:B------:R-:W2:Y:S01]  /*46f80*/  LDL.LU.64 R24, [R1+0x2e48] ;  /* 0x002e480001187983 */ /* 0x000ea20000300a00 */
[----:B------:R-:W-:-:S15]  /*46f90*/  F2FP.F16.E4M3.UNPACK_B R11, R11 ;  /* 0x0000000bff0b723e */ /* 0x000fde00020006ff */
[----:B------:R-:W-:-:S02]  /*46fa0*/  NOP ;  /* 0x0000000000007918 */ /* 0x000fc40000000000 */
[----:B------:R-:W-:Y:S04]  /*46fb0*/  STL.64 [R1+0x610], R12 ;  /* 0x0006100c01007387 */ /* 0x000fe80000100a00 */
[----:B------:R0:W-:Y:S04]  /*46fc0*/  STL.64 [R1+0x618], R14 ;  /* 0x0006180e01007387 */ /* 0x0001e80000100a00 */
[----:B0-----:R-:W4:Y:S04]  /*46fd0*/  LDL.LU R14, [R1+0x24d0] ;  /* 0x0024d000010e7983 */ /* 0x001f280000300800 */
[----:B------:R-:W4:Y:S01]  /*46fe0*/  LDL.LU R15, [R1+0x24cc] ;  /* 0x0024cc00010f7983 */ /* 0x000f220000300800 */
[----:B--2---:R-:W-:-:S15]  /*46ff0*/  HMMA.16816.F32 R20, R8, R24, R20 ;  /* 0x000000180814723c */ /* 0x004fde0000001814 */
[----:B------:R-:W-:-:S08]  /*47000*/  NOP ;  /* 0x0000000000007918 */ /* 0x000fd00000000000 */
[----:B------:R-:W-:Y:S04]  /*47010*/  STL.64 [R1+0x870], R20 ;  /* 0x0008701401007387 */ /* 0x000fe80000100a00 */
[----:B------:R0:W-:Y:S04]  /*47020*/  STL.64 [R1+0x878], R22 ;  /* 0x0008781601007387 */ /* 0x0001e80000100a00 */
[----:B0-----:R-:W2:Y:S04]  /*47030*/  LDL.LU.64 R22, [R1+0x2e40] ;  /* 0x002e400001167983 */ /* 0x001ea80000300a00 */
[----:B------:R-:W4:Y:S04]  /*47040*/  LDL.LU.64 R20, [R1+0x2e38] ;  /* 0x002e380001147983 */ /* 0x000f280000300a00 */
[----:B---3--:R-:W-:Y:S04]  /*47050*/  STL.64 [R1+0x2de8], R26 ;  /* 0x002de81a01007387 */ /* 0x008fe80000100a00 */
        /* <DEDUP_REMOVED lines=23> */
[----:B------:R-:W4:Y:S04]  /*471d0*/  LDL.LU R0, [R1+0x24ec] ;  /* 0x0024ec0001007983 */ /* 0x000f280000300800 */
[----:B------:R-:W4:Y:S04]  /*471e0*/  LDL.LU R29, [R1+0x24f8] ;  /* 0x0024f800011d7983 */ /* 0x000f280000300800 */
[----:B------:R-:W4:Y:S01]  /*471f0*/  LDL.LU R28, [R1+0x24f4] ;  /* 0x0024f400011c7983 */ /* 0x000f220000300800 */
[----:B------:R-:W-:-:S02]  /*47200*/  IMAD R13, R6, 0x100, R7 ;  /* 0x00000100060d7824 */ /* 0x000fc400078e0207 */
[----:B------:R-:W-:Y:S01]  /*47210*/  IMAD R12, R15, 0x100, R14 ;  /* 0x000001000f0c7824 */ /* 0x000fe200078e020e */
[----:B--2---:R-:W-:-:S15]  /*47220*/  HMMA.16816.F32 R20, R8, R18, R20 ;  /* 0x000000120814723c */ /* 0x004fde0000001814 */
[----:B------:R-:W-:-:S08]  /*47230*/  NOP ;  /* 0x0000000000007918 */ /* 0x000fd00000000000 */
[----:B------:R-:W-:Y:S04]  /*47240*/  STL.64 [R1+0x5e0], R20 ;  /* 0x0005e01401007387 */ /* 0x000fe80000100a00 */
[----:B------:R3:W-:Y:S04]  /*47250*/  STL.64 [R1+0x5e8], R22 ;  /* 0x0005e81601007387 */ /* 0x0007e80000100a00 */
[----:B------:R-:W2:Y:S04]  /*47260*/  LDL.LU R6, [R1+0x24e0] ;  /* 0x0024e00001067983 */ /* 0x000ea80000300800 */
[----:B------:R-:W2:Y:S01]  /*47270*/  LDL.LU R14, [R1+0x24dc] ;  /* 0x0024dc00010e7983 */ /* 0x000ea20000300800 */
[----:B---3--:R-:W-:-:S15]  /*47280*/  HMMA.16816.F32 R20, R8, R16, R24 ;  /* 0x000000100814723c */ /* 0x008fde0000001818 */
[----:B------:R-:W-:-:S08]  /*47290*/  NOP ;  /* 0x0000000000007918 */ /* 0x000fd00000000000 */
[----:B------:R-:W-:Y:S04]  /*472a0*/  STL.64 [R1+0x5d0], R20 ;  /* 0x0005d01401007387 */ /* 0x000fe80000100a00 */
[----:B------:R-:W-:Y:S04]  /*472b0*/  STL.64 [R1+0x5d8], R22 ;  /* 0x0005d81601007387 */ /* 0x000fe80000100a00 */
[----:B------:R-:W3:Y:S04]  /*472c0*/  LDL.LU R7, [R1+0x24e8] ;  /* 0x0024e80001077983 */ /* 0x000ee80000300800 */
[----:B------:R-:W3:Y:S04]  /*472d0*/  LDL.LU R15, [R1+0x24e4] ;  /* 0x0024e400010f7983 */ /* 0x000ee80000300800 */
[----:B------:R-:W4:Y:S04]  /*472e0*/  LDL.LU R24, [R1+0x5b0] ;  /* 0x0005b00001187983 */ /* 0x000f280000300800 */
[----:B------:R-:W4:Y:S04]  /*472f0*/  LDL.LU R25, [R1+0x5b4] ;  /* 0x0005b40001197983 */ /* 0x000f280000300800 */
[----:B------:R-:W2:Y:S04]  /*47300*/  LDL.LU R26, [R1+0x5b8] ;  /* 0x0005b800011a7983 */ /* 0x000ea80000300800 */
[----:B------:R-:W2:Y:S04]  /*47310*/  LDL.LU R27, [R1+0x5bc] ;  /* 0x0005bc00011b7983 */ /* 0x000ea80000300800 */
[----:B--2---:R-:W-:Y:S04]  /*47320*/  STL.64 [R1+0x2df8], R26 ;  /* 0x002df81a01007387 */ /* 0x004fe80000100a00 */
[----:B----4-:R0:W-:Y:S04]  /*47330*/  STL.64 [R1+0x2df0], R24 ;  /* 0x002df01801007387 */ /* 0x0101e80000100a00 */
        /* <DEDUP_REMOVED lines=14> */
[----:B------:R-:W-:Y:S04]  /*47420*/  STL.64 [R1+0x2db8], R18 ;  /* 0x002db81201007387 */ /* 0x000fe80000100a00 */
[----:B------:R0:W-:Y:S04]  /*47430*/  STL.64 [R1+0x2db0], R16 ;  /* 0x002db01001007387 */ /* 0x0001e80000100a00 */
[----:B0-----:R-:W2:Y:S04]  /*47440*/  LDL.LU R16, [R1+0x580] ;  /* 0x0005800001107983 */ /* 0x001ea80000300800 */
[----:B------:R-:W2:Y:S04]  /*47450*/  LDL.LU R17, [R1+0x584] ;  /* 0x0005840001117983 */ /* 0x000ea80000300800 */
[----:B------:R-:W4:Y:S04]  /*47460*/  LDL.LU R18, [R1+0x588] ;  /* 0x0005880001127983 */ /* 0x000f280000300800 */
[----:B------:R-:W4:Y:S01]  /*47470*/  LDL.LU R19, [R1+0x58c] ;  /* 0x00058c0001137983 */ /* 0x000f220000300800 */
[----:B------:R-:W-:-:S02]  /*47480*/  IMAD R14, R14, 0x100, R6 ;  /* 0x000001000e0e7824 */ /* 0x000fc400078e0206 */
[----:B---3--:R-:W-:Y:S01]  /*47490*/  IMAD R15, R15, 0x100, R7 ;  /* 0x000001000f0f7824 */ /* 0x008fe200078e0207 */
[----:B----4-:R-:W-:Y:S04]  /*474a0*/  STL.64 [R1+0x2dc8], R18 ;  /* 0x002dc81201007387 */ /* 0x010fe80000100a00 */
[----:B--2---:R0:W-:Y:S04]  /*474b0*/  STL.64 [R1+0x2dc0], R16 ;  /* 0x002dc01001007387 */ /* 0x0041e80000100a00 */
[----:B0-----:R-:W2:Y:S04]  /*474c0*/  LDL.LU R16, [R1+0x590] ;  /* 0x0005900001107983 */ /* 0x001ea80000300800 */
[----:B------:R-:W2:Y:S04]  /*474d0*/  LDL.LU R17, [R1+0x594] ;  /* 0x0005940001117983 */ /* 0x000ea80000300800 */
[----:B------:R-:W2:Y:S04]  /*474e0*/  LDL.LU R18, [R1+0x598] ;  /* 0x0005980001127983 */ /* 0x000ea80000300800 */
[----:B------:R-:W2:Y:S04]  /*474f0*/  LDL.LU R19, [R1+0x59c] ;  /* 0x00059c0001137983 */ /* 0x000ea80000300800 */
[----:B------:R-:W3:Y:S04]  /*47500*/  LDL.LU R6, [R1+0x2e14] ;  /* 0x002e140001067983 */ /* 0x000ee80000300800 */
[----:B------:R-:W3:Y:S02]  /*47510*/  LDL.LU R7, [R1+0x2e10] ;  /* 0x002e100001077983 */ /* 0x000ee40000300800 */
        /* <DEDUP_REMOVED lines=16> */
[----:B------:R-:W4:Y:S04]  /*47620*/  LDL.LU R6, [R1+0x578] ;  /* 0x0005780001067983 */ /* 0x000f280000300800 */
[----:B------:R-:W4:Y:S01]  /*47630*/  LDL.LU R7, [R1+0x57c] ;  /* 0x00057c0001077983 */ /* 0x000f220000300800 */
[----:B---3--:R-:W-:Y:S03]  /*47640*/  HMMA.16816.F32 R8, R8, R2, R24 ;  /* 0x000000020808723c */ /* 0x008fe60000001818 */
[----:B------:R-:W3:Y:S04]  /*47650*/  LDL.LU.64 R26, [R1+0x2de8] ;  /* 0x002de800011a7983 */ /* 0x000ee80000300a00 */
[----:B------:R-:W2:Y:S01]  /*47660*/  LDL.LU.64 R24, [R1+0x2de0] ;  /* 0x002de00001187983 */ /* 0x000ea20000300a00 */
[----:B------:R-:W-:-:S02]  /*47670*/  F2FP.F16.E4M3.UNPACK_B R12, R12 ;  /* 0x0000000cff0c723e */ /* 0x000fc400020006ff */
[----:B------:R-:W-:Y:S02]  /*47680*/  F2FP.F16.E4M3.UNPACK_B R13, R13 ;  /* 0x0000000dff0d723e */ /* 0x000fe400020006ff */
[----:B------:R-:W-:Y:S02]  /*47690*/  F2FP.F16.E4M3.UNPACK_B R14, R14 ;  /* 0x0000000eff0e723e */ /* 0x000fe400020006ff */
[----:B------:R-:W-:-:S09]  /*476a0*/  F2FP.F16.E4M3.UNPACK_B R15, R15 ;  /* 0x0000000fff0f723e */ /* 0x000fd200020006ff */
[----:B------:R0:W-:Y:S04]  /*476b0*/  STL.64 [R1+0x5b0], R8 ;  /* 0x0005b00801007387 */ /* 0x0001e80000100a00 */
[----:B------:R1:W-:Y:S04]  /*476c0*/  STL.64 [R1+0x5b8], R10 ;  /* 0x0005b80a01007387 */ /* 0x0003e80000100a00 */
[----:B0-----:R-:W4:Y:S04]  /*476d0*/  LDL.LU R9, [R1+0x24f0] ;  /* 0x0024f00001097983 */ /* 0x001f280000300800 */
[----:B-1----:R-:W4:Y:S04]  /*476e0*/  LDL.LU R10, [R1+0x24fc] ;  /* 0x0024fc00010a7983 */ /* 0x002f280000300800 */
[----:B------:R-:W4:Y:S01]  /*476f0*/  LDL.LU R11, [R1+0x2504] ;  /* 0x00250400010b7983 */ /* 0x000f220000300800 */
[----:B--2---:R-:W-:-:S15]  /*47700*/  HMMA.16816.F32 R20, R12, R24, R20 ;  /* 0x000000180c14723c */ /* 0x004fde0000001814 */
[----:B------:R-:W-:-:S08]  /*47710*/  NOP ;  /* 0x0000000000007918 */ /* 0x000fd00000000000 */
[----:B------:R-:W-:Y:S04]  /*47720*/  STL.64 [R1+0x7c0], R20 ;  /* 0x0007c01401007387 */ /* 0x000fe80000100a00 */
[----:B------:R0:W-:Y:S04]  /*47730*/  STL.64 [R1+0x7c8], R22 ;  /* 0x0007c81601007387 */ /* 0x0001e80000100a00 */
[----:B0-----:R-:W2:Y:S04]  /*47740*/  LDL.LU.64 R22, [R1+0x2dd8] ;  /* 0x002dd80001167983 */ /* 0x001ea80000300a00 */
[----:B------:R-:W4:Y:S04]  /*47750*/  LDL.LU.64 R20, [R1+0x2dd0] ;  /* 0x002dd00001147983 */ /* 0x000f280000300a00 */
[----:B---3--:R0:W-:Y:S04]  /*47760*/  STL.64 [R1+0x2d78], R26 ;  /* 0x002d781a01007387 */ /* 0x0081e80000100a00 */
[----:B0-----:R-:W3:Y:S04]  /*47770*/  LDL.LU R26, [R1+0x2500] ;  /* 0x00250000011a7983 */ /* 0x001ee80000300800 */
[----:B------:R-:W3:Y:S04]  /*47780*/  LDL.LU R27, [R1+0x2508] ;  /* 0x00250800011b7983 */ /* 0x000ee80000300800 */
[----:B------:R-:W-:Y:S01]  /*47790*/  STL.64 [R1+0x2d70], R24 ;  /* 0x002d701801007387 */ /* 0x000fe20000100a00 */
        /* <DEDUP_REMOVED lines=18> */
[----:B------:R-:W-:-:S02]  /*478c0*/  IMAD R8, R0, 0x100, R9 ;  /* 0x0000010000087824 */ /* 0x000fc400078e0209 */
[----:B------:R-:W-:Y:S01]  /*478d0*/  IMAD R9, R28, 0x100, R29 ;  /* 0x000001001c097824 */ /* 0x000fe200078e021d */
[C---:B--2---:R-:W-:Y:S06]  /*478e0*/  HMMA.16816.F32 R4, R12.reuse, R18, R4 ;  /* 0x000000120c04723c */ /* 0x044fec0000001804 */
[----:B----4-:R-:W-:-:S15]  /*478f0*/  HMMA.16816.F32 R20, R12, R16, R20 ;  /* 0x000000100c14723c */ /* 0x010fde0000001814 */
[----:B------:R-:W-:-:S02]  /*47900*/  NOP ;  /* 0x0000000000007918 */ /* 0x000fc40000000000 */
[----:B------:R-:W-:Y:S04]  /*47910*/  STL.64 [R1+0x580], R4 ;  /* 0x0005800401007387 */ /* 0x000fe80000100a00 */
[----:B------:R0:W-:Y:S04]  /*47920*/  STL.64 [R1+0x588], R6 ;  /* 0x0005880601007387 */ /* 0x0001e80000100a00 */
[----:B0-----:R-:W2:Y:S04]  /*47930*/  LDL.LU.64 R6, [R1+0x2da8] ;  /* 0x002da80001067983 */ /* 0x001ea80000300a00 */
[----:B------:R-:W4:Y:S04]  /*47940*/  LDL.LU.64 R4, [R1+0x2da0] ;  /* 0x002da00001047983 */ /* 0x000f280000300a00 */
[----:B------:R-:W-:Y:S04]  /*47950*/  STL [R1+0x2d28], R17 ;  /* 0x002d281101007387 */ /* 0x000fe80000100800 */
[----:B------:R-:W4:Y:S04]  /*47960*/  LDL.LU R0, [R1+0x251c] ;  /* 0x00251c0001007983 */ /* 0x000f280000300800 */
[----:B------:R0:W-:Y:S04]  /*47970*/  STL.64 [R1+0x570], R20 ;  /* 0x0005701401007387 */ /* 0x0001e80000100a00 */
[----:B------:R1:W-:Y:S04]  /*47980*/  STL.64 [R1+0x578], R22 ;  /* 0x0005781601007387 */ /* 0x0003e80000100a00 */
[----:B------:R-:W4:Y:S04]  /*47990*/  LDL.LU R29, [R1+0x2528] ;  /* 0x00252800011d7983 */ /* 0x000f280000300800 */
[----:B------:R-:W4:Y:S04]  /*479a0*/  LDL.LU R28, [R1+0x2524] ;  /* 0x00252400011c7983 */ /* 0x000f280000300800 */
[----:B0-----:R-:W3:Y:S04]  /*479b0*/  LDL.LU R20, [R1+0x540] ;  /* 0x0005400001147983 */ /* 0x001ee80000300800 */
[----:B------:R-:W3:Y:S04]  /*479c0*/  LDL.LU R21, [R1+0x544] ;  /* 0x0005440001157983 */ /* 0x000ee80000300800 */
[----:B-1----:R-:W2:Y:S04]  /*479d0*/  LDL.LU R22, [R1+0x548] ;  /* 0x0005480001167983 */ /* 0x002ea80000300800 */
[----:B------:R-:W2:Y:S04]  /*479e0*/  LDL.LU R23, [R1+0x54c] ;  /* 0x00054c0001177983 */ /* 0x000ea80000300800 */
[----:B--2---:R-:W-:Y:S04]  /*479f0*/  STL.64 [R1+0x2d88], R22 ;  /* 0x002d881601007387 */ /* 0x004fe80000100a00 */
[----:B---3--:R0:W-:Y:S04]  /*47a00*/  STL.64 [R1+0x2d80], R20 ;  /* 0x002d801401007387 */ /* 0x0081e80000100a00 */
[----:B0-----:R-:W2:Y:S04]  /*47a10*/  LDL.LU R20, [R1+0x7a0] ;  /* 0x0007a00001147983 */ /* 0x001ea80000300800 */
[----:B------:R-:W2:Y:S04]  /*47a20*/  LDL.LU R21, [R1+0x7a4] ;  /* 0x0007a40001157983 */ /* 0x000ea80000300800 */
[----:B------:R-:W3:Y:S04]  /*47a30*/  LDL.LU R22, [R1+0x7a8] ;  /* 0x0007a80001167983 */ /* 0x000ee80000300800 */
[----:B------:R-:W3:Y:S01]  /*47a40*/  LDL.LU R23, [R1+0x7ac] ;  /* 0x0007ac0001177983 */ /* 0x000ee20000300800 */
[----:B------:R-:W-:-:S02]  /*47a50*/  IMAD R10, R10, 0x100, R26 ;  /* 0x000001000a0a7824 */ /* 0x000fc400078e021a */
[----:B------:R-:W-:Y:S01]  /*47a60*/  IMAD R11, R11, 0x100, R27 ;  /* 0x000001000b0b7824 */ /* 0x000fe200078e021b */
        /* <DEDUP_REMOVED lines=11> */
[----:B------:R-:W-:Y:S04]  /*47b20*/  STL.64 [R1+0x2d48], R18 ;  /* 0x002d481201007387 */ /* 0x000fe80000100a00 */
[----:B----4-:R0:W-:Y:S04]  /*47b30*/  STL.64 [R1+0x2d40], R16 ;  /* 0x002d401001007387 */ /* 0x0101e80000100a00 */
[----:B0-----:R-:W4:Y:S04]  /*47b40*/  LDL.LU R16, [R1+0x520] ;  /* 0x0005200001107983 */ /* 0x001f280000300800 */
        /* <DEDUP_REMOVED lines=33> */
[----:B------:R-:W4:Y:S04]  /*47d60*/  LDL.LU.64 R26, [R1+0x2d78] ;  /* 0x002d7800011a7983 */ /* 0x000f280000300a00 */
[----:B------:R-:W3:Y:S01]  /*47d70*/  LDL.LU.64 R24, [R1+0x2d70] ;  /* 0x002d700001187983 */ /* 0x000ee20000300a00 */
[----:B------:R-:W-:-:S02]  /*47d80*/  F2FP.F16.E4M3.UNPACK_B R8, R8 ;  /* 0x00000008ff08723e */ /* 0x000fc400020006ff */
[----:B------:R-:W-:Y:S02]  /*47d90*/  F2FP.F16.E4M3.UNPACK_B R9, R9 ;  /* 0x00000009ff09723e */ /* 0x000fe400020006ff */
[----:B------:R-:W-:Y:S02]  /*47da0*/  F2FP.F16.E4M3.UNPACK_B R10, R10 ;  /* 0x0000000aff0a723e */ /* 0x000fe400020006ff */
[----:B------:R-:W-:Y:S01]  /*47db0*/  F2FP.F16.E4M3.UNPACK_B R11, R11 ;  /* 0x0000000bff0b723e */ /* 0x000fe200020006ff */
[----:B------:R0:W-:Y:S04]  /*47dc0*/  STL.64 [R1+0x550], R12 ;  /* 0x0005500c01007387 */ /* 0x0001e80000100a00 */
[----:B------:R1:W-:Y:S04]  /*47dd0*/  STL.64 [R1+0x558], R14 ;  /* 0x0005580e01007387 */ /* 0x0003e80000100a00 */
[----:B0-----:R-:W2:Y:S04]  /*47de0*/  LDL.LU R12, [R1+0x250c] ;  /* 0x00250c00010c7983 */ /* 0x001ea80000300800 */
[----:B------:R-:W2:Y:S04]  /*47df0*/  LDL.LU R13, [R1+0x2518] ;  /* 0x00251800010d7983 */ /* 0x000ea80000300800 */
[----:B-1----:R-:W2:Y:S04]  /*47e00*/  LDL.LU R14, [R1+0x2514] ;  /* 0x00251400010e7983 */ /* 0x002ea80000300800 */
[----:B------:R-:W2:Y:S01]  /*47e10*/  LDL.LU R15, [R1+0x2520] ;  /* 0x00252000010f7983 */ /* 0x000ea20000300800 */
[----:B---3--:R-:W-:-:S15]  /*47e20*/  HMMA.16816.F32 R20, R8, R24, R20 ;  /* 0x000000180814723c */ /* 0x008fde0000001814 */
[----:B------:R-:W-:-:S08]  /*47e30*/  NOP ;  /* 0x0000000000007918 */ /* 0x000fd00000000000 */
[----:B------:R-:W-:Y:S04]  /*47e40*/  STL.64 [R1+0x7a0], R20 ;  /* 0x0007a01401007387 */ /* 0x000fe80000100a00 */
[----:B------:R0:W-:Y:S04]  /*47e50*/  STL.64 [R1+0x7a8], R22 ;  /* 0x0007a81601007387 */ /* 0x0001e80000100a00 */
[----:B0-----:R-:W3:Y:S04]  /*47e60*/  LDL.LU.64 R22, [R1+0x2d68] ;  /* 0x002d680001167983 */ /* 0x001ee80000300a00 */
[----:B------:R-:W2:Y:S04]  /*47e70*/  LDL.LU.64 R20, [R1+0x2d60] ;  /* 0x002d600001147983 */ /* 0x000ea80000300a00 */
[----:B----4-:R-:W-:Y:S04]  /*47e80*/  STL.64 [R1+0x2d10], R26 ;  /* 0x002d101a01007387 */ /* 0x010fe80000100a00 */
[----:B------:R0:W-:Y:S04]  /*47e90*/  STL.64 [R1+0x2d08], R24 ;  /* 0x002d081801007387 */ /* 0x0001e80000100a00 */
[----:B0-----:R-:W4:Y:S04]  /*47ea0*/  LDL.LU R24, [R1+0x790] ;  /* 0x0007900001187983 */ /* 0x001f280000300800 */
[----:B------:R-:W4:Y:S04]  /*47eb0*/  LDL.LU R25, [R1+0x794] ;  /* 0x0007940001197983 */ /* 0x000f280000300800 */
[----:B------:R-:W4:Y:S04]  /*47ec0*/  LDL.LU R26, [R1+0x798] ;  /* 0x00079800011a7983 */ /* 0x000f280000300800 */
[----:B------:R-:W4:Y:S01]  /*47ed0*/  LDL.LU R27, [R1+0x79c] ;  /* 0x00079c00011b7983 */ /* 0x000f220000300800 */
[----:B---3--:R-:W-:-:S15]  /*47ee0*/  HMMA.16816.F32 R16, R8, R22, R16 ;  /* 0x000000160810723c */ /* 0x008fde0000001810 */
        /* <DEDUP_REMOVED lines=13> */
[----:B0-----:R-:W4:Y:S04]  /*47fc0*/  LDL.LU R20, [R1+0x780] ;  /* 0x0007800001147983 */ /* 0x001f280000300800 */
[----:B------:R-:W4:Y:S04]  /*47fd0*/  LDL.LU R21, [R1+0x784] ;  /* 0x0007840001157983 */ /* 0x000f280000300800 */
[----:B------:R-:W4:Y:S04]  /*47fe0*/  LDL.LU R22, [R1+0x788] ;  /* 0x0007880001167983 */ /* 0x000f280000300800 */
[----:B------:R-:W4:Y:S01]  /*47ff0*/  LDL.LU R23, [R1+0x78c] ;  /* 0x00078c0001177983 */ /* 0x000f220000300800 */
[----:B--2---:R-:W-:Y:S01]  /*48000*/  HMMA.16816.F32 R4, R8, R18, R4 ;  /* 0x000000120804723c */ /* 0x004fe20000001804 */
[----:B---3--:R-:W-:-:S15]  /*48010*/  IMAD R12, R12, 0x100, R17 ;  /* 0x000001000c0c7824 */ /* 0x008fde00078e0211 */
[----:B------:R-:W-:-:S07]  /*48020*/  NOP ;  /* 0x0000000000007918 */ /* 0x000fce0000000000 */
[----:B------:R-:W-:Y:S04]  /*48030*/  STL.64 [R1+0x520], R4 ;  /* 0x0005200401007387 */ /* 0x000fe80000100a00 */
[----:B------:R0:W-:Y:S04]  /*48040*/  STL.64 [R1+0x528], R6 ;  /* 0x0005280601007387 */ /* 0x0001e80000100a00 */
[----:B0-----:R-:W2:Y:S04]  /*48050*/  LDL.LU.64 R6, [R1+0x2d38] ;  /* 0x002d380001067983 */ /* 0x001ea80000300a00 */
[----:B------:R-:W2:Y:S04]  /*48060*/  LDL.LU.64 R4, [R1+0x2d30] ;  /* 0x002d300001047983 */ /* 0x000ea80000300a00 */
[----:B------:R-:W2:Y:S02]  /*48070*/  LDL.LU R17, [R1+0x2d28] ;  /* 0x002d280001117983 */ /* 0x000ea40000300800 */
[----:B--2---:R-:W-:-:S15]  /*48080*/  HMMA.16816.F32 R4, R8, R16, R4 ;  /* 0x000000100804723c */ /* 0x004fde0000001804 */
[----:B------:R-:W-:-:S08]  /*48090*/  NOP ;  /* 0x0000000000007918 */ /* 0x000fd00000000000 */
[----:B------:R-:W-:Y:S04]  /*480a0*/  STL.64 [R1+0x510], R4 ;  /* 0x0005100401007387 */ /* 0x000fe80000100a00 */
[----:B------:R0:W-:Y:S04]  /*480b0*/  STL.64 [R1+0x518], R6 ;  /* 0x0005180601007387 */ /* 0x0001e80000100a00 */
[----:B0-----:R-:W4:Y:S04]  /*480c0*/  LDL.LU.64 R6, [R1+0x2d20] ;  /* 0x002d200001067983 */ /* 0x001f280000300a00 */
[----:B------:R-:W2:Y:S04]  /*480d0*/  LDL.LU.64 R4, [R1+0x2d18] ;  /* 0x002d180001047983 */ /* 0x000ea80000300a00 */
[----:B------:R-:W-:Y:S01]  /*480e0*/  STL [R1+0x2cc0], R17 ;  /* 0x002cc01101007387 */ /* 0x000fe20000100800 */
[----:B------:R-:W-:-:S02]  /*480f0*/  IMAD R13, R14, 0x100, R13 ;  /* 0x000001000e0d7824 */ /* 0x000fc400078e020d */
[----:B------:R-:W-:Y:S02]  /*48100*/  IMAD R14, R0, 0x100, R15 ;  /* 0x00000100000e7824 */ /* 0x000fe400078e020f */
[----:B------:R-:W-:Y:S01]  /*48110*/  IMAD R15, R28, 0x100, R29 ;  /* 0x000001001c0f7824 */ /* 0x000fe200078e021d */
[C---:B----4-:R-:W-:Y:S06]  /*48120*/  HMMA.16816.F32 R24, R8.reuse, R6, R24 ;  /* 0x000000060818723c */ /* 0x050fec0000001818 */
[----:B--2---:R-:W-:-:S15]  /*48130*/  HMMA.16816.F32 R20, R8, R4, R20 ;  /* 0x000000040814723c */ /* 0x004fde0000001814 */
[----:B------:R-:W-:-:S02]  /*48140*/  NOP ;  /* 0x0000000000007918 */ /* 0x000fc40000000000 */
[----:B------:R0:W-:Y:S04]  /*48150*/  STL.64 [R1+0x790], R24 ;  /* 0x0007901801007387 */ /* 0x0001e80000100a00 */
[----:B------:R1:W-:Y:S04]  /*48160*/  STL.64 [R1+0x798], R26 ;  /* 0x0007981a01007387 */ /* 0x0003e80000100a00 */
[----:B0-----:R-:W2:Y:S04]  /*48170*/  LDL.LU R24, [R1+0x4f0] ;  /* 0x0004f00001187983 */ /* 0x001ea80000300800 */
[----:B------:R-:W2:Y:S04]  /*48180*/  LDL.LU R25, [R1+0x4f4] ;  /* 0x0004f40001197983 */ /* 0x000ea80000300800 */
[----:B-1----:R-:W2:Y:S04]  /*48190*/  LDL.LU R26, [R1+0x4f8] ;  /* 0x0004f800011a7983 */ /* 0x002ea80000300800 */
[----:B------:R-:W2:Y:S04]  /*481a0*/  LDL.LU R27, [R1+0x4fc] ;  /* 0x0004fc00011b7983 */ /* 0x000ea80000300800 */
[----:B------:R-:W3:Y:S04]  /*481b0*/  LDL.LU R0, [R1+0x253c] ;  /* 0x00253c0001007983 */ /* 0x000ee80000300800 */
[----:B------:R-:W4:Y:S04]  /*481c0*/  LDL.LU R29, [R1+0x2548] ;  /* 0x00254800011d7983 */ /* 0x000f280000300800 */
[----:B------:R-:W4:Y:S04]  /*481d0*/  LDL.LU R28, [R1+0x2544] ;  /* 0x00254400011c7983 */ /* 0x000f280000300800 */
[----:B------:R0:W-:Y:S04]  /*481e0*/  STL.64 [R1+0x500], R20 ;  /* 0x0005001401007387 */ /* 0x0001e80000100a00 */
[----:B------:R1:W-:Y:S04]  /*481f0*/  STL.64 [R1+0x508], R22 ;  /* 0x0005081601007387 */ /* 0x0003e80000100a00 */
[----:B0-----:R-:W3:Y:S04]  /*48200*/  LDL.LU R20, [R1+0x4e0] ;  /* 0x0004e00001147983 */ /* 0x001ee80000300800 */
[----:B------:R-:W3:Y:S04]  /*48210*/  LDL.LU R21, [R1+0x4e4] ;  /* 0x0004e40001157983 */ /* 0x000ee80000300800 */
[----:B-1----:R-:W3:Y:S04]  /*48220*/  LDL.LU R22, [R1+0x4e8] ;  /* 0x0004e80001167983 */ /* 0x002ee80000300800 */
[----:B------:R-:W3:Y:S04]  /*48230*/  LDL.LU R23, [R1+0x4ec] ;  /* 0x0004ec0001177983 */ /* 0x000ee80000300800 */
[----:B------:R-:W2:Y:S04]  /*48240*/  LDL.LU R17, [R1+0x2530] ;  /* 0x0025300001117983 */ /* 0x000ea80000300800 */
[----:B------:R-:W-:Y:S04]  /*48250*/  STL.64 [R1+0x2ce0], R18 ;  /* 0x002ce01201007387 */ /* 0x000fe80000100a00 */
[----:B--2---:R-:W-:Y:S04]  /*48260*/  STL.64 [R1+0x2cd8], R16 ;  /* 0x002cd81001007387 */ /* 0x004fe80000100a00 */
[----:B------:R-:W-:Y:S04]  /*48270*/  STL.64 [R1+0x2cb8], R6 ;  /* 0x002cb80601007387 */ /* 0x000fe80000100a00 */
[----:B------:R0:W-:Y:S04]  /*48280*/  STL.64 [R1+0x2cb0], R4 ;  /* 0x002cb00401007387 */ /* 0x0001e80000100a00 */
[----:B0-----:R-:W2:Y:S04]  /*48290*/  LDL.LU R4, [R1+0x4a0] ;  /* 0x0004a00001047983 */ /* 0x001ea80000300800 */
[----:B------:R-:W2:Y:S04]  /*482a0*/  LDL.LU R5, [R1+0x4a4] ;  /* 0x0004a40001057983 */ /* 0x000ea80000300800 */
[----:B------:R-:W4:Y:S04]  /*482b0*/  LDL.LU R6, [R1+0x4a8] ;  /* 0x0004a80001067983 */ /* 0x000f280000300800 */
[----:B------:R-:W4:Y:S04]  /*482c0*/  LDL.LU R7, [R1+0x4ac] ;  /* 0x0004ac0001077983 */ /* 0x000f280000300800 */
[----:B------:R-:W3:Y:S04]  /*482d0*/  LDL.LU R16, [R1+0x4c0] ;  /* 0x0004c00001107983 */ /* 0x000ee80000300800 */
[----:B------:R-:W3:Y:S04]  /*482e0*/  LDL.LU R17, [R1+0x4c4] ;  /* 0x0004c40001117983 */ /* 0x000ee80000300800 */
[----:B------:R-:W2:Y:S04]  /*482f0*/  LDL.LU R18, [R1+0x4c8] ;  /* 0x0004c80001127983 */ /* 0x000ea80000300800 */
[----:B------:R-:W2:Y:S01]  /*48300*/  LDL.LU R19, [R1+0x4cc] ;  /* 0x0004cc0001137983 */ /* 0x000ea20000300800 */
[----:B------:R-:W-:Y:S03]  /*48310*/  HMMA.16816.F32 R8, R8, R2, R24 ;  /* 0x000000020808723c */ /* 0x000fe60000001818 */
[----:B--2---:R-:W-:Y:S04]  /*48320*/  STL.64 [R1+0x2cf0], R18 ;  /* 0x002cf01201007387 */ /* 0x004fe80000100a00 */
[----:B---3--:R0:W-:Y:S04]  /*48330*/  STL.64 [R1+0x2ce8], R16 ;  /* 0x002ce81001007387 */ /* 0x0081e80000100a00 */
[----:B0-----:R-:W2:Y:S04]  /*48340*/  LDL.LU R16, [R1+0x4d0] ;  /* 0x0004d00001107983 */ /* 0x001ea80000300800 */
[----:B------:R-:W2:Y:S04]  /*48350*/  LDL.LU R17, [R1+0x4d4] ;  /* 0x0004d40001117983 */ /* 0x000ea80000300800 */
[----:B------:R-:W2:Y:S04]  /*48360*/  LDL.LU R18, [R1+0x4d8] ;  /* 0x0004d80001127983 */ /* 0x000ea80000300800 */
[----:B------:R-:W2:Y:S04]  /*48370*/  LDL.LU R19, [R1+0x4dc] ;  /* 0x0004dc0001137983 */ /* 0x000ea80000300800 */
[----:B----4-:R-:W-:Y:S04]  /*48380*/  STL.64 [R1+0x2cd0], R6 ;  /* 0x002cd00601007387 */ /* 0x010fe80000100a00 */
[----:B------:R0:W-:Y:S04]  /*48390*/  STL.64 [R1+0x2cc8], R4 ;  /* 0x002cc80401007387 */ /* 0x0001e80000100a00 */
[----:B0-----:R-:W3:Y:S04]  /*483a0*/  LDL.LU R4, [R1+0x4b0] ;  /* 0x0004b00001047983 */ /* 0x001ee80000300800 */
[----:B------:R-:W3:Y:S04]  /*483b0*/  LDL.LU R5, [R1+0x4b4] ;  /* 0x0004b40001057983 */ /* 0x000ee80000300800 */
[----:B------:R-:W3:Y:S04]  /*483c0*/  LDL.LU R6, [R1+0x4b8] ;  /* 0x0004b80001067983 */ /* 0x000ee80000300800 */
[----:B------:R-:W3:Y:S04]  /*483d0*/  LDL.LU R7, [R1+0x4bc] ;  /* 0x0004bc0001077983 */ /* 0x000ee80000300800 */
[----:B------:R-:W4:Y:S04]  /*483e0*/  LDL.LU.64 R26, [R1+0x2d10] ;  /* 0x002d1000011a7983 */ /* 0x000f280000300a00 */
[----:B------:R-:W2:Y:S01]  /*483f0*/  LDL.LU.64 R24, [R1+0x2d08] ;  /* 0x002d080001187983 */ /* 0x000ea20000300a00 */
[----:B------:R-:W-:-:S02]  /*48400*/  F2FP.F16.E4M3.UNPACK_B R12, R12 ;  /* 0x0000000cff0c723e */ /* 0x000fc400020006ff */
[----:B------:R-:W-:Y:S02]  /*48410*/  F2FP.F16.E4M3.UNPACK_B R13, R13 ;  /* 0x0000000dff0d723e */ /* 0x000fe400020006ff */
[----:B------:R-:W-:Y:S02]  /*48420*/  F2FP.F16.E4M3.UNPACK_B R14, R14 ;  /* 0x0000000eff0e723e */ /* 0x000fe400020006ff */
[----:B------:R-:W-:Y:S01]  /*48430*/  F2FP.F16.E4M3.UNPACK_B R15, R15 ;  /* 0x0000000fff0f723e */ /* 0x000fe200020006ff */
        /* <DEDUP_REMOVED lines=11> */
[----:B------:R-:W3:Y:S04]  /*484f0*/  LDL.LU.64 R20, [R1+0x2cf8] ;  /* 0x002cf80001147983 */ /* 0x000ee80000300a00 */
[----:B----4-:R-:W-:Y:S04]  /*48500*/  STL.64 [R1+0x2c88], R26 ;  /* 0x002c881a01007387 */ /* 0x010fe80000100a00 */
[----:B------:R0:W-:Y:S04]  /*48510*/  STL.64 [R1+0x2c80], R24 ;  /* 0x002c801801007387 */ /* 0x0001e80000100a00 */
[----:B0-----:R-:W4:Y:S04]  /*48520*/  LDL.LU R24, [R1+0x490] ;  /* 0x0004900001187983 */ /* 0x001f280000300800 */
        /* <DEDUP_REMOVED lines=25> */
[----:B------:R-:W4:Y:S01]  /*486c0*/  LDL.LU.64 R16, [R1+0x2cd8] ;  /* 0x002cd80001107983 */ /* 0x000f220000300a00 */
[----:B---3--:R-:W-:Y:S01]  /*486d0*/  HMMA.16816.F32 R4, R12, R18, R4 ;  /* 0x000000120c04723c */ /* 0x008fe20000001804 */
[----:B----4-:R-:W-:-:S15]  /*486e0*/  IMAD R8, R8, 0x100, R17 ;  /* 0x0000010008087824 */ /* 0x010fde00078e0211 */
[----:B------:R-:W-:-:S07]  /*486f0*/  NOP ;  /* 0x0000000000007918 */ /* 0x000fce0000000000 */
[----:B------:R-:W-:Y:S04]  /*48700*/  STL.64 [R1+0x4c0], R4 ;  /* 0x0004c00401007387 */ /* 0x000fe80000100a00 */
[----:B------:R0:W-:Y:S04]  /*48710*/  STL.64 [R1+0x4c8], R6 ;  /* 0x0004c80601007387 */ /* 0x0001e80000100a00 */
[----:B0-----:R-:W3:Y:S04]  /*48720*/  LDL.LU.64 R6, [R1+0x2cd0] ;  /* 0x002cd00001067983 */ /* 0x001ee80000300a00 */
[----:B------:R-:W3:Y:S04]  /*48730*/  LDL.LU.64 R4, [R1+0x2cc8] ;  /* 0x002cc80001047983 */ /* 0x000ee80000300a00 */
[----:B------:R-:W3:Y:S02]  /*48740*/  LDL.LU R17, [R1+0x2cc0] ;  /* 0x002cc00001117983 */ /* 0x000ee40000300800 */
[----:B---3--:R-:W-:-:S15]  /*48750*/  HMMA.16816.F32 R4, R12, R16, R4 ;  /* 0x000000100c04723c */ /* 0x008fde0000001804 */
[----:B------:R-:W-:-:S08]  /*48760*/  NOP ;  /* 0x0000000000007918 */ /* 0x000fd00000000000 */
[----:B------:R-:W-:Y:S04]  /*48770*/  STL.64 [R1+0x4b0], R4 ;  /* 0x0004b00401007387 */ /* 0x000fe80000100a00 */
[----:B------:R0:W-:Y:S04]  /*48780*/  STL.64 [R1+0x4b8], R6 ;  /* 0x0004b80601007387 */ /* 0x0001e80000100a00 */
[----:B0-----:R-:W2:Y:S04]  /*48790*/  LDL.LU.64 R6, [R1+0x2cb8] ;  /* 0x002cb80001067983 */ /* 0x001ea80000300a00 */
[----:B------:R-:W3:Y:S04]  /*487a0*/  LDL.LU.64 R4, [R1+0x2cb0] ;  /* 0x002cb00001047983 */ /* 0x000ee80000300a00 */
[----:B------:R-:W-:Y:S01]  /*487b0*/  STL [R1+0x2c68], R17 ;  /* 0x002c681101007387 */ /* 0x000fe20000100800 */
        /* <DEDUP_REMOVED lines=14> */
[----:B0-----:R-:W3:Y:S04]  /*488a0*/  LDL.LU R4, [R1+0x470] ;  /* 0x0004700001047983 */ /* 0x001ee80000300800 */
[----:B------:R-:W3:Y:S04]  /*488b0*/  LDL.LU R5, [R1+0x474] ;  /* 0x0004740001057983 */ /* 0x000ee80000300800 */
[----:B------:R-:W3:Y:S04]  /*488c0*/  LDL.LU R6, [R1+0x478] ;  /* 0x0004780001067983 */ /* 0x000ee80000300800 */
[----:B------:R-:W3:Y:S01]  /*488d0*/  LDL.LU R7, [R1+0x47c] ;  /* 0x00047c0001077983 */ /* 0x000ee20000300800 */
[----:B--2---:R-:W-:Y:S03]  /*488e0*/  HMMA.16816.F32 R12, R12, R2, R24 ;  /* 0x000000020c0c723c */ /* 0x004fe60000001818 */
[----:B------:R-:W2:Y:S04]  /*488f0*/  LDL.LU.64 R26, [R1+0x2c88] ;  /* 0x002c8800011a7983 */ /* 0x000ea80000300a00 */
[----:B------:R-:W4:-:S15]  /*48900*/  LDL.LU.64 R24, [R1+0x2c80] ;  /* 0x002c800001187983 */ /* 0x000f1e0000300a00 */
[----:B------:R-:W-:-:S01]  /*48910*/  NOP ;  /* 0x0000000000007918 */ /* 0x000fc20000000000 */
[----:B------:R0:W-:Y:S04]  /*48920*/  STL.64 [R1+0x490], R12 ;  /* 0x0004900c01007387 */ /* 0x0001e80000100a00 */
[----:B------:R1:W-:Y:S04]  /*48930*/  STL.64 [R1+0x498], R14 ;  /* 0x0004980e01007387 */ /* 0x0003e80000100a00 */
[----:B0-----:R-:W3:Y:S04]  /*48940*/  LDL.LU R12, [R1+0x480] ;  /* 0x00048000010c7983 */ /* 0x001ee80000300800 */
[----:B------:R-:W3:Y:S04]  /*48950*/  LDL.LU R13, [R1+0x484] ;  /* 0x00048400010d7983 */ /* 0x000ee80000300800 */
[----:B-1----:R-:W3:Y:S04]  /*48960*/  LDL.LU R14, [R1+0x488] ;  /* 0x00048800010e7983 */ /* 0x002ee80000300800 */
[----:B------:R-:W3:Y:S01]  /*48970*/  LDL.LU R15, [R1+0x48c] ;  /* 0x00048c00010f7983 */ /* 0x000ee20000300800 */
[----:B------:R-:W-:-:S02]  /*48980*/  IMAD R9, R10, 0x100, R9 ;  /* 0x000001000a097824 */ /* 0x000fc400078e0209 */
[----:B------:R-:W-:Y:S02]  /*48990*/  IMAD R10, R0, 0x100, R11 ;  /* 0x00000100000a7824 */ /* 0x000fe400078e020b */
[----:B------:R-:W-:Y:S01]  /*489a0*/  IMAD R11, R28, 0x100, R29 ;  /* 0x000001001c0b7824 */ /* 0x000fe200078e021d */
[----:B------:R-:W-:Y:S02]  /*489b0*/  F2FP.F16.E4M3.UNPACK_B R8, R8 ;  /* 0x00000008ff08723e */ /* 0x000fe400020006ff */
[----:B------:R-:W-:Y:S02]  /*489c0*/  F2FP.F16.E4M3.UNPACK_B R9, R9 ;  /* 0x00000009ff09723e */ /* 0x000fe400020006ff */
[----:B------:R-:W-:Y:S02]  /*489d0*/  F2FP.F16.E4M3.UNPACK_B R10, R10 ;  /* 0x0000000aff0a723e */ /* 0x000fe400020006ff */
[----:B------:R-:W-:Y:S01]  /*489e0*/  F2FP.F16.E4M3.UNPACK_B R11, R11 ;  /* 0x0000000bff0b723e */ /* 0x000fe200020006ff */
[----:B--2---:R-:W-:Y:S04]  /*489f0*/  STL.64 [R1+0x2c30], R26 ;  /* 0x002c301a01007387 */ /* 0x004fe80000100a00 */
[----:B----4-:R0:W-:Y:S02]  /*48a00*/  STL.64 [R1+0x2c28], R24 ;  /* 0x002c281801007387 */ /* 0x0101e40000100a00 */
[----:B---3--:R-:W-:-:S15]  /*48a10*/  HMMA.16816.F32 R12, R8, R24, R12 ;  /* 0x00000018080c723c */ /* 0x008fde000000180c */
[----:B------:R-:W-:-:S08]  /*48a20*/  NOP ;  /* 0x0000000000007918 */ /* 0x000fd00000000000 */
[----:B------:R-:W-:Y:S04]  /*48a30*/  STL.64 [R1+0x760], R12 ;  /* 0x0007600c01007387 */ /* 0x000fe80000100a00 */
[----:B------:R-:W-:Y:S04]  /*48a40*/  STL.64 [R1+0x768], R14 ;  /* 0x0007680e01007387 */ /* 0x000fe80000100a00 */
        /* <DEDUP_REMOVED lines=13> */
[----:B------:R0:W-:Y:S04]  /*48b20*/  STL.64 [R1+0x480], R4 ;  /* 0x0004800401007387 */ /* 0x0001e80000100a00 */
[----:B------:R1:W-:Y:S04]  /*48b30*/  STL.64 [R1+0x488], R6 ;  /* 0x0004880601007387 */ /* 0x0003e80000100a00 */
[----:B------:R-:W4:Y:S04]  /*48b40*/  LDL.LU R13, [R1+0x2558] ;  /* 0x00255800010d7983 */ /* 0x000f280000300800 */
[----:B------:R-:W4:Y:S04]  /*48b50*/  LDL.LU R14, [R1+0x2554] ;  /* 0x00255400010e7983 */ /* 0x000f280000300800 */
        /* <DEDUP_REMOVED lines=10> */
[----:B------:R-:W-:Y:S04]  /*48c00*/  STL.64 [R1+0x2c20], R22 ;  /* 0x002c201601007387 */ /* 0x000fe80000100a00 */
[----:B------:R2:W-:Y:S02]  /*48c10*/  STL.64 [R1+0x2c18], R20 ;  /* 0x002c181401007387 */ /* 0x0005e40000100a00 */
[----:B--2---:R-:W-:Y:S02]  /*48c20*/  HMMA.16816.F32 R20, R8, R18, R24 ;  /* 0x000000120814723c */ /* 0x004fe40000001818 */
[----:B------:R-:W2:-:S15]  /*48c30*/  LDL.LU R24, [R1+0x430] ;  /* 0x0004300001187983 */ /* 0x000e9e0000300800 */
[----:B------:R-:W-:-:S06]  /*48c40*/  NOP ;  /* 0x0000000000007918 */ /* 0x000fcc0000000000 */
[----:B------:R-:W-:Y:S04]  /*48c50*/  STL.64 [R1+0x460], R20 ;  /* 0x0004601401007387 */ /* 0x000fe80000100a00 */
[----:B------:R-:W-:Y:S04]  /*48c60*/  STL.64 [R1+0x468], R22 ;  /* 0x0004681601007387 */ /* 0x000fe80000100a00 */
[----:B------:R-:W2:Y:S04]  /*48c70*/  LDL.LU R25, [R1+0x434] ;  /* 0x0004340001197983 */ /* 0x000ea80000300800 */
[----:B------:R-:W3:Y:S04]  /*48c80*/  LDL.LU R26, [R1+0x438] ;  /* 0x00043800011a7983 */ /* 0x000ee80000300800 */
[----:B------:R-:W3:Y:S04]  /*48c90*/  LDL.LU R27, [R1+0x43c] ;  /* 0x00043c00011b7983 */ /* 0x000ee80000300800 */
[----:B------:R-:W4:Y:S04]  /*48ca0*/  LDL.LU R15, [R1+0x2560] ;  /* 0x00256000010f7983 */ /* 0x000f280000300800 */
[----:B------:R-:W4:Y:S04]  /*48cb0*/  LDL.LU R0, [R1+0x255c] ;  /* 0x00255c0001007983 */ /* 0x000f280000300800 */
[----:B------:R-:W4:Y:S04]  /*48cc0*/  LDL.LU R29, [R1+0x2568] ;  /* 0x00256800011d7983 */ /* 0x000f280000300800 */
[----:B------:R-:W4:Y:S04]  /*48cd0*/  LDL.LU R28, [R1+0x2564] ;  /* 0x00256400011c7983 */ /* 0x000f280000300800 */
[----:B---3--:R-:W-:Y:S04]  /*48ce0*/  STL.64 [R1+0x2c40], R26 ;  /* 0x002c401a01007387 */ /* 0x008fe80000100a00 */
[----:B--2---:R0:W-:Y:S04]  /*48cf0*/  STL.64 [R1+0x2c38], R24 ;  /* 0x002c381801007387 */ /* 0x0041e80000100a00 */
[----:B0-----:R-:W2:Y:S04]  /*48d00*/  LDL.LU R24, [R1+0x740] ;  /* 0x0007400001187983 */ /* 0x001ea80000300800 */
[----:B------:R-:W2:Y:S04]  /*48d10*/  LDL.LU R25, [R1+0x744] ;  /* 0x0007440001197983 */ /* 0x000ea80000300800 */
[----:B------:R-:W3:Y:S04]  /*48d20*/  LDL.LU R26, [R1+0x748] ;  /* 0x00074800011a7983 */ /* 0x000ee80000300800 */
[----:B------:R-:W3:Y:S01]  /*48d30*/  LDL.LU R27, [R1+0x74c] ;  /* 0x00074c00011b7983 */ /* 0x000ee20000300800 */
[----:B------:R-:W-:-:S03]  /*48d40*/  IMAD R12, R12, 0x100, R17 ;  /* 0x000001000c0c7824 */ /* 0x000fc600078e0211 */
        /* <DEDUP_REMOVED lines=10> */
[----:B------:R-:W4:Y:S02]  /*48df0*/  LDL.LU R17, [R1+0x2c68] ;  /* 0x002c680001117983 */ /* 0x000f240000300800 */
        /* <DEDUP_REMOVED lines=8> */
[----:B0-----:R-:W3:Y:S04]  /*48e80*/  LDL.LU R16, [R1+0x400] ;  /* 0x0004000001107983 */ /* 0x001ee80000300800 */
[----:B------:R-:W3:Y:S04]  /*48e90*/  LDL.LU R17, [R1+0x404] ;  /* 0x0004040001117983 */ /* 0x000ee80000300800 */
[----:B------:R-:W4:Y:S04]  /*48ea0*/  LDL.LU R18, [R1+0x408] ;  /* 0x0004080001127983 */ /* 0x000f280000300800 */
        /* <DEDUP_REMOVED lines=27> */
[----:B------:R-:W3:Y:S04]  /*49060*/  LDL.LU.64 R26, [R1+0x2c30] ;  /* 0x002c3000011a7983 */ /* 0x000ee80000300a00 */
[----:B------:R-:W2:Y:S01]  /*49070*/  LDL.LU.64 R24, [R1+0x2c28] ;  /* 0x002c280001187983 */ /* 0x000ea20000300a00 */
[----:B------:R-:W-:-:S02]  /*49080*/  F2FP.F16.E4M3.UNPACK_B R13, R13 ;  /* 0x0000000dff0d723e */ /* 0x000fc400020006ff */
[----:B------:R-:W-:Y:S02]  /*49090*/  F2FP.F16.E4M3.UNPACK_B R14, R14 ;  /* 0x0000000eff0e723e */ /* 0x000fe400020006ff */
[----:B------:R-:W-:-:S13]  /*490a0*/  F2FP.F16.E4M3.UNPACK_B R15, R15 ;  /* 0x0000000fff0f723e */ /* 0x000fda00020006ff */
        /* <DEDUP_REMOVED lines=405> */
[----:B------:R-:W3:Y:S01]  /*4aa00*/  LDL.LU.64 R24, [R1+0x2a60] ;  /* 0x002a600001187983 */ /* 0x000ee20000300a00 */
[----:B------:R-:W-:-:S02]  /*4aa10*/  IMAD R13, R14, 0x100, R13 ;  /* 0x000001000e0d7824 */ /* 0x000fc400078e020d */
[----:B------:R-:W-:Y:S02]  /*4aa20*/  IMAD R14, R0, 0x100, R15 ;  /* 0x00000100000e7824 */ /* 0x000fe400078e020f */
[----:B------:R-:W-:Y:S01]  /*4aa30*/  IMAD R15, R28, 0x100, R29 ;  /* 0x000001001c0f7824 */ /* 0x000fe200078e021d */
[----:B------:R-:W-:Y:S02]  /*4aa40*/  F2FP.F16.E4M3.UNPACK_B R12, R12 ;  /* 0x0000000cff0c723e */ /* 0x000fe400020006ff */
[----:B------:R-:W-:Y:S02]  /*4aa50*/  F2FP.F16.E4M3.UNPACK_B R13, R13 ;  /* 0x0000000dff0d723e */ /* 0x000fe400020006ff */
[----:B------:R-:W-:Y:S02]  /*4aa60*/  F2FP.F16.E4M3.UNPACK_B R14, R14 ;  /* 0x0000000eff0e723e */ /* 0x000fe400020006ff */
[----:B------:R-:W-:-:S04]  /*4aa70*/  F2FP.F16.E4M3.UNPACK_B R15, R15 ;  /* 0x0000000fff0f723e */ /* 0x000fc800020006ff */
[----:B------:R-:W-:Y:S04]  /*4aa80*/  STL.64 [R1+0x2b0], R8 ;  /* 0x0002b00801007387 */ /* 0x000fe80000100a00 */
[----:B------:R3:W-:Y:S02]  /*4aa90*/  STL.64 [R1+0x2b8], R10 ;  /* 0x0002b80a01007387 */ /* 0x0007e40000100a00 */
[----:B---3--:R-:W-:Y:S02]  /*4aaa0*/  HMMA.16816.F32 R8, R12, R24, R4 ;  /* 0x000000180c08723c */ /* 0x008fe40000001804 */
[----:B------:R-:W3:-:S15]  /*4aab0*/  LDL.LU R4, [R1+0x260] ;  /* 0x0002600001047983 */ /* 0x000ede0000300800 */
[----:B------:R-:W-:-:S06]  /*4aac0*/  NOP ;  /* 0x0000000000007918 */ /* 0x000fcc0000000000 */
[----:B------:R-:W-:Y:S04]  /*4aad0*/  STL.64 [R1+0x6c0], R8 ;  /* 0x0006c00801007387 */ /* 0x000fe80000100a00 */
[----:B------:R-:W-:Y:S04]  /*4aae0*/  STL.64 [R1+0x6c8], R10 ;  /* 0x0006c80a01007387 */ /* 0x000fe80000100a00 */
[----:B------:R-:W3:Y:S04]  /*4aaf0*/  LDL.LU R5, [R1+0x264] ;  /* 0x0002640001057983 */ /* 0x000ee80000300800 */
[----:B------:R-:W4:Y:S04]  /*4ab00*/  LDL.LU R6, [R1+0x268] ;  /* 0x0002680001067983 */ /* 0x000f280000300800 */
[----:B------:R-:W4:Y:S04]  /*4ab10*/  LDL.LU R7, [R1+0x26c] ;  /* 0x00026c0001077983 */ /* 0x000f280000300800 */
        /* <DEDUP_REMOVED lines=26> */
[----:B--2---:R-:W-:Y:S04]  /*4acc0*/  STL.64 [R1+0x29f0], R26 ;  /* 0x0029f01a01007387 */ /* 0x004fe80000100a00 */
        /* <DEDUP_REMOVED lines=29> */
[----:B------:R0:W-:Y:S01]  /*4aea0*/  STL.64 [R1+0x29d8], R20 ;  /* 0x0029d81401007387 */ /* 0x0001e20000100a00 */
[----:B----4-:R-:W-:-:S03]  /*4aeb0*/  IMAD R8, R8, 0x100, R17 ;  /* 0x0000010008087824 */ /* 0x010fc600078e0211 */
        /* <DEDUP_REMOVED lines=17> */
[----:B------:R-:W-:Y:S04]  /*4afd0*/  STL [R1+0x29c4], R16 ;  /* 0x0029c41001007387 */ /* 0x000fe80000100800 */
[----:B------:R-:W-:Y:S01]  /*4afe0*/  STL [R1+0x29c0], R17 ;  /* 0x0029c01101007387 */ /* 0x000fe20000100800 */
[----:B--2---:R-:W-:-:S15]  /*4aff0*/  HMMA.16816.F32 R24, R12, R6, R24 ;  /* 0x000000060c18723c */ /* 0x004fde0000001818 */
        /* <DEDUP_REMOVED lines=10> */
[----:B0-----:R-:W2:Y:S04]  /*4b0a0*/  LDL.LU.64 R26, [R1+0x2a00] ;  /* 0x002a0000011a7983 */ /* 0x001ea80000300a00 */
[----:B------:R-:W2:Y:S01]  /*4b0b0*/  LDL.LU.64 R24, [R1+0x29f8] ;  /* 0x0029f80001187983 */ /* 0x000ea20000300a00 */
[----:B------:R-:W-:-:S02]  /*4b0c0*/  IMAD R9, R10, 0x100, R9 ;  /* 0x000001000a097824 */ /* 0x000fc400078e0209 */
[----:B------:R-:W-:Y:S02]  /*4b0d0*/  IMAD R10, R0, 0x100, R11 ;  /* 0x00000100000a7824 */ /* 0x000fe400078e020b */
[----:B------:R-:W-:Y:S02]  /*4b0e0*/  IMAD R11, R28, 0x100, R29 ;  /* 0x000001001c0b7824 */ /* 0x000fe400078e021d */
[----:B------:R-:W3:Y:S04]  /*4b0f0*/  LDL.LU R29, [R1+0x2638] ;  /* 0x00263800011d7983 */ /* 0x000ee80000300800 */
[----:B------:R-:W3:Y:S01]  /*4b100*/  LDL.LU R28, [R1+0x2634] ;  /* 0x00263400011c7983 */ /* 0x000ee20000300800 */
[----:B--2---:R-:W-:Y:S03]  /*4b110*/  HMMA.16816.F32 R12, R12, R2, R24 ;  /* 0x000000020c0c723c */ /* 0x004fe60000001818 */
[----:B------:R-:W2:Y:S04]  /*4b120*/  LDL.LU.64 R26, [R1+0x29f0] ;  /* 0x0029f000011a7983 */ /* 0x000ea80000300a00 */
[----:B------:R-:W4:Y:S01]  /*4b130*/  LDL.LU.64 R24, [R1+0x29e8] ;  /* 0x0029e80001187983 */ /* 0x000f220000300a00 */
[----:B------:R-:W-:-:S02]  /*4b140*/  F2FP.F16.E4M3.UNPACK_B R8, R8 ;  /* 0x00000008ff08723e */ /* 0x000fc400020006ff */
[----:B------:R-:W-:Y:S02]  /*4b150*/  F2FP.F16.E4M3.UNPACK_B R9, R9 ;  /* 0x00000009ff09723e */ /* 0x000fe400020006ff */
[----:B------:R-:W-:Y:S02]  /*4b160*/  F2FP.F16.E4M3.UNPACK_B R10, R10 ;  /* 0x0000000aff0a723e */ /* 0x000fe400020006ff */
[----:B------:R-:W-:-:S09]  /*4b170*/  F2FP.F16.E4M3.UNPACK_B R11, R11 ;  /* 0x0000000bff0b723e */ /* 0x000fd200020006ff */
        /* <DEDUP_REMOVED lines=10> */
[----:B0-----:R-:W4:Y:S04]  /*4b220*/  LDL.LU.64 R22, [R1+0x29e0] ;  /* 0x0029e00001167983 */ /* 0x001f280000300a00 */
[----:B------:R-:W3:Y:S04]  /*4b230*/  LDL.LU.64 R20, [R1+0x29d8] ;  /* 0x0029d80001147983 */ /* 0x000ee80000300a00 */
[----:B--2---:R-:W-:Y:S04]  /*4b240*/  STL.64 [R1+0x2980], R26 ;  /* 0x0029801a01007387 */ /* 0x004fe80000100a00 */
[----:B------:R0:W-:Y:S04]  /*4b250*/  STL.64 [R1+0x2978], R24 ;  /* 0x0029781801007387 */ /* 0x0001e80000100a00 */
[----:B0-----:R-:W4:Y:S04]  /*4b260*/  LDL.LU R24, [R1+0x230] ;  /* 0x0002300001187983 */ /* 0x001f280000300800 */
[----:B------:R-:W4:Y:S04]  /*4b270*/  LDL.LU R25, [R1+0x234] ;  /* 0x0002340001197983 */ /* 0x000f280000300800 */
[----:B------:R-:W4:Y:S04]  /*4b280*/  LDL.LU R26, [R1+0x238] ;  /* 0x00023800011a7983 */ /* 0x000f280000300800 */
[----:B------:R-:W4:Y:S01]  /*4b290*/  LDL.LU R27, [R1+0x23c] ;  /* 0x00023c00011b7983 */ /* 0x000f220000300800 */
[C---:B---3--:R-:W-:Y:S06]  /*4b2a0*/  HMMA.16816.F32 R12, R8.reuse, R20, R12 ;  /* 0x00000014080c723c */ /* 0x048fec000000180c */
[----:B----4-:R-:W-:-:S15]  /*4b2b0*/  HMMA.16816.F32 R24, R8, R22, R24 ;  /* 0x000000160818723c */ /* 0x010fde0000001818 */
[----:B------:R-:W-:-:S08]  /*4b2c0*/  NOP ;  /* 0x0000000000007918 */ /* 0x000fd00000000000 */
[----:B------:R0:W-:Y:S04]  /*4b2d0*/  STL.64 [R1+0x240], R24 ;  /* 0x0002401801007387 */ /* 0x0001e80000100a00 */
[----:B------:R1:W-:Y:S04]  /*4b2e0*/  STL.64 [R1+0x248], R26 ;  /* 0x0002481a01007387 */ /* 0x0003e80000100a00 */
[----:B0-----:R-:W2:Y:S04]  /*4b2f0*/  LDL.LU R24, [R1+0x1f0] ;  /* 0x0001f00001187983 */ /* 0x001ea80000300800 */
[----:B------:R0:W-:Y:S04]  /*4b300*/  STL.64 [R1+0x230], R12 ;  /* 0x0002300c01007387 */ /* 0x0001e80000100a00 */
[----:B------:R-:W-:Y:S04]  /*4b310*/  STL.64 [R1+0x238], R14 ;  /* 0x0002380e01007387 */ /* 0x000fe80000100a00 */
[----:B------:R-:W2:Y:S04]  /*4b320*/  LDL.LU R25, [R1+0x1f4] ;  /* 0x0001f40001197983 */ /* 0x000ea80000300800 */
[----:B-1----:R-:W3:Y:S04]  /*4b330*/  LDL.LU R26, [R1+0x1f8] ;  /* 0x0001f800011a7983 */ /* 0x002ee80000300800 */
[----:B------:R-:W3:Y:S04]  /*4b340*/  LDL.LU R27, [R1+0x1fc] ;  /* 0x0001fc00011b7983 */ /* 0x000ee80000300800 */
[----:B------:R-:W4:Y:S04]  /*4b350*/  LDL.LU R16, [R1+0x2610] ;  /* 0x0026100001107983 */ /* 0x000f280000300800 */
[----:B0-----:R-:W4:Y:S04]  /*4b360*/  LDL.LU R12, [R1+0x260c] ;  /* 0x00260c00010c7983 */ /* 0x001f280000300800 */
[----:B------:R-:W4:Y:S04]  /*4b370*/  LDL.LU R17, [R1+0x2618] ;  /* 0x0026180001117983 */ /* 0x000f280000300800 */
[----:B------:R-:W4:Y:S04]  /*4b380*/  LDL.LU R13, [R1+0x2614] ;  /* 0x00261400010d7983 */ /* 0x000f280000300800 */
[----:B------:R-:W2:Y:S04]  /*4b390*/  LDL.LU R7, [R1+0x2620] ;  /* 0x0026200001077983 */ /* 0x000ea80000300800 */
        /* <DEDUP_REMOVED lines=15> */
[----:B------:R-:W-:Y:S04]  /*4b490*/  STL.64 [R1+0x2990], R26 ;  /* 0x0029901a01007387 */ /* 0x000fe80000100a00 */
[----:B------:R0:W-:Y:S04]  /*4b4a0*/  STL.64 [R1+0x2988], R24 ;  /* 0x0029881801007387 */ /* 0x0001e80000100a00 */
[----:B0-----:R-:W3:Y:S04]  /*4b4b0*/  LDL.LU R24, [R1+0x680] ;  /* 0x0006800001187983 */ /* 0x001ee80000300800 */
[----:B------:R-:W3:Y:S04]  /*4b4c0*/  LDL.LU R25, [R1+0x684] ;  /* 0x0006840001197983 */ /* 0x000ee80000300800 */
[----:B------:R-:W3:Y:S04]  /*4b4d0*/  LDL.LU R26, [R1+0x688] ;  /* 0x00068800011a7983 */ /* 0x000ee80000300800 */
[----:B------:R-:W3:Y:S01]  /*4b4e0*/  LDL.LU R27, [R1+0x68c] ;  /* 0x00068c00011b7983 */ /* 0x000ee20000300800 */
[----:B----4-:R-:W-:-:S02]  /*4b4f0*/  IMAD R12, R12, 0x100, R16 ;  /* 0x000001000c0c7824 */ /* 0x010fc400078e0210 */
[----:B------:R-:W-:Y:S01]  /*4b500*/  IMAD R13, R13, 0x100, R17 ;  /* 0x000001000d0d7824 */ /* 0x000fe200078e0211 */
[C---:B--2---:R-:W-:Y:S01]  /*4b510*/  HMMA.16816.F32 R4, R8.reuse, R18, R4 ;  /* 0x000000120804723c */ /* 0x044fe20000001804 */
[----:B---3--:R-:W-:Y:S04]  /*4b520*/  STL.64 [R1+0x29a0], R26 ;  /* 0x0029a01a01007387 */ /* 0x008fe80000100a00 */
[----:B------:R0:W-:Y:S04]  /*4b530*/  STL.64 [R1+0x2998], R24 ;  /* 0x0029981801007387 */ /* 0x0001e80000100a00 */
        /* <DEDUP_REMOVED lines=13> */
[----:B------:R-:W4:Y:S04]  /*4b610*/  LDL.LU.64 R4, [R1+0x29c8] ;  /* 0x0029c80001047983 */ /* 0x000f280000300a00 */
[----:B------:R-:W4:Y:S04]  /*4b620*/  LDL.LU R16, [R1+0x29c4] ;  /* 0x0029c40001107983 */ /* 0x000f280000300800 */
[----:B------:R-:W4:Y:S02]  /*4b630*/  LDL.LU R17, [R1+0x29c0] ;  /* 0x0029c00001117983 */ /* 0x000f240000300800 */
        /* <DEDUP_REMOVED lines=8> */
[----:B0-----:R-:W2:Y:S04]  /*4b6c0*/  LDL.LU R16, [R1+0x1c0] ;  /* 0x0001c00001107983 */ /* 0x001ea80000300800 */
[----:B------:R-:W2:Y:S04]  /*4b6d0*/  LDL.LU R17, [R1+0x1c4] ;  /* 0x0001c40001117983 */ /* 0x000ea80000300800 */
[----:B------:R-:W3:Y:S04]  /*4b6e0*/  LDL.LU R18, [R1+0x1c8] ;  /* 0x0001c80001127983 */ /* 0x000ee80000300800 */
[----:B------:R-:W3:Y:S01]  /*4b6f0*/  LDL.LU R19, [R1+0x1cc] ;  /* 0x0001cc0001137983 */ /* 0x000ee20000300800 */
[----:B----4-:R-:W-:-:S03]  /*4b700*/  IMAD R14, R14, 0x100, R7 ;  /* 0x000001000e0e7824 */ /* 0x010fc600078e0207 */
[----:B---3--:R-:W-:Y:S04]  /*4b710*/  STL.64 [R1+0x2960], R18 ;  /* 0x0029601201007387 */ /* 0x008fe80000100a00 */
[----:B--2---:R0:W-:Y:S04]  /*4b720*/  STL.64 [R1+0x2958], R16 ;  /* 0x0029581001007387 */ /* 0x0041e80000100a00 */
[----:B0-----:R-:W2:Y:S04]  /*4b730*/  LDL.LU R16, [R1+0x1d0] ;  /* 0x0001d00001107983 */ /* 0x001ea80000300800 */
[----:B------:R-:W2:Y:S04]  /*4b740*/  LDL.LU R17, [R1+0x1d4] ;  /* 0x0001d40001117983 */ /* 0x000ea80000300800 */
[----:B------:R-:W2:Y:S04]  /*4b750*/  LDL.LU R18, [R1+0x1d8] ;  /* 0x0001d80001127983 */ /* 0x000ea80000300800 */
[----:B------:R-:W2:Y:S04]  /*4b760*/  LDL.LU R19, [R1+0x1dc] ;  /* 0x0001dc0001137983 */ /* 0x000ea80000300800 */
[----:B------:R-:W3:Y:S01]  /*4b770*/  LDL.LU R7, [R1+0x29ac] ;  /* 0x0029ac0001077983 */ /* 0x000ee20000300800 */
[----:B------:R-:W-:-:S03]  /*4b780*/  IMAD R15, R15, 0x100, R0 ;  /* 0x000001000f0f7824 */ /* 0x000fc600078e0200 */
[----:B------:R-:W4:Y:S01]  /*4b790*/  LDL.LU R0, [R1+0x29a8] ;  /* 0x0029a80001007983 */ /* 0x000f220000300800 */
        /* <DEDUP_REMOVED lines=53> */
[----:B------:R-:W2:Y:S01]  /*4baf0*/  LDL.LU R23, [R1+0x1bc] ;  /* 0x0001bc0001177983 */ /* 0x000ea20000300800 */
        /* <DEDUP_REMOVED lines=40> */
[----:B------:R-:W-:-:S02]  /*4bd80*/  IMAD R10, R10, 0x100, R28 ;  /* 0x000001000a0a7824 */ /* 0x000fc400078e021c */
[----:B---3--:R-:W-:Y:S01]  /*4bd90*/  IMAD R11, R11, 0x100, R29 ;  /* 0x000001000b0b7824 */ /* 0x008fe200078e021d */
[C---:B--2---:R-:W-:Y:S01]  /*4bda0*/  HMMA.16816.F32 R24, R12.reuse, R6, R24 ;  /* 0x000000060c18723c */ /* 0x044fe20000001818 */
[----:B----4-:R-:W-:Y:S04]  /*4bdb0*/  STL.64 [R1+0x28f8], R18 ;  /* 0x0028f81201007387 */ /* 0x010fe80000100a00 */
[----:B------:R0:W-:Y:S04]  /*4bdc0*/  STL.64 [R1+0x28f0], R16 ;  /* 0x0028f01001007387 */ /* 0x0001e80000100a00 */
        /* <DEDUP_REMOVED lines=31> */
[----:B0-----:R-:W2:Y:S04]  /*4bfc0*/  LDL.LU R12, [R1+0x2650] ;  /* 0x00265000010c7983 */ /* 0x001ea80000300800 */
[----:B------:R-:W2:Y:S04]  /*4bfd0*/  LDL.LU R13, [R1+0x264c] ;  /* 0x00264c00010d7983 */ /* 0x000ea80000300800 */
[----:B-1----:R-:W2:Y:S04]  /*4bfe0*/  LDL.LU R14, [R1+0x2658] ;  /* 0x00265800010e7983 */ /* 0x002ea80000300800 */
[----:B------:R-:W2:Y:S01]  /*4bff0*/  LDL.LU R15, [R1+0x2654] ;  /* 0x00265400010f7983 */ /* 0x000ea20000300800 */
[----:B----4-:R-:W-:-:S15]  /*4c000*/  HMMA.16816.F32 R20, R8, R24, R20 ;  /* 0x000000180814723c */ /* 0x010fde0000001814 */
[----:B------:R-:W-:-:S08]  /*4c010*/  NOP ;  /* 0x0000000000007918 */ /* 0x000fd00000000000 */
[----:B------:R-:W-:Y:S04]  /*4c020*/  STL.64 [R1+0x660], R20 ;  /* 0x0006601401007387 */ /* 0x000fe80000100a00 */
[----:B------:R0:W-:Y:S04]  /*4c030*/  STL.64 [R1+0x668], R22 ;  /* 0x0006681601007387 */ /* 0x0001e80000100a00 */
[----:B0-----:R-:W4:Y:S04]  /*4c040*/  LDL.LU.64 R22, [R1+0x2908] ;  /* 0x0029080001167983 */ /* 0x001f280000300a00 */
[----:B------:R-:W3:Y:S01]  /*4c050*/  LDL.LU.64 R20, [R1+0x2900] ;  /* 0x0029000001147983 */ /* 0x000ee20000300a00 */
[----:B----4-:R-:W-:-:S15]  /*4c060*/  HMMA.16816.F32 R16, R8, R22, R16 ;  /* 0x000000160810723c */ /* 0x010fde0000001810 */
        /* <DEDUP_REMOVED lines=17> */
[C---:B---3--:R-:W-:Y:S06]  /*4c180*/  HMMA.16816.F32 R4, R8.reuse, R18, R4 ;  /* 0x000000120804723c */ /* 0x048fec0000001804 */
[----:B----4-:R-:W-:-:S15]  /*4c190*/  HMMA.16816.F32 R20, R8, R16, R20 ;  /* 0x000000100814723c */ /* 0x010fde0000001814 */
[----:B------:R-:W-:-:S02]  /*4c1a0*/  NOP ;  /* 0x0000000000007918 */ /* 0x000fc40000000000 */
[----:B------:R-:W-:Y:S04]  /*4c1b0*/  STL.64 [R1+0x160], R4 ;  /* 0x0001600401007387 */ /* 0x000fe80000100a00 */
[----:B------:R0:W-:Y:S04]  /*4c1c0*/  STL.64 [R1+0x168], R6 ;  /* 0x0001680601007387 */ /* 0x0001e80000100a00 */
[----:B0-----:R-:W3:Y:S04]  /*4c1d0*/  LDL.LU.64 R6, [R1+0x28d8] ;  /* 0x0028d80001067983 */ /* 0x001ee80000300a00 */
[----:B------:R-:W4:Y:S04]  /*4c1e0*/  LDL.LU.64 R4, [R1+0x28d0] ;  /* 0x0028d00001047983 */ /* 0x000f280000300a00 */
[----:B------:R0:W-:Y:S04]  /*4c1f0*/  STL.64 [R1+0x150], R20 ;  /* 0x0001501401007387 */ /* 0x0001e80000100a00 */
[----:B------:R1:W-:Y:S04]  /*4c200*/  STL.64 [R1+0x158], R22 ;  /* 0x0001581601007387 */ /* 0x0003e80000100a00 */
[----:B0-----:R-:W3:Y:S01]  /*4c210*/  LDL.LU R20, [R1+0x120] ;  /* 0x0001200001147983 */ /* 0x001ee20000300800 */
[----:B-1----:R-:W-:-:S02]  /*4c220*/  IMAD.MOV.U32 R22, RZ, RZ, R28 ;  /* 0x000000ffff167224 */ /* 0x002fc400078e001c */
[----:B--2---:R-:W-:Y:S02]  /*4c230*/  IMAD.MOV.U32 R23, RZ, RZ, R27 ;  /* 0x000000ffff177224 */ /* 0x004fe400078e001b */
[----:B------:R-:W-:Y:S01]  /*4c240*/  IMAD.MOV.U32 R21, RZ, RZ, R29 ;  /* 0x000000ffff157224 */ /* 0x000fe200078e001d */
[----:B------:R-:W2:Y:S04]  /*4c250*/  LDL.LU R27, [R1+0x2660] ;  /* 0x00266000011b7983 */ /* 0x000ea80000300800 */
[----:B------:R-:W2:Y:S04]  /*4c260*/  LDL.LU R28, [R1+0x265c] ;  /* 0x00265c00011c7983 */ /* 0x000ea80000300800 */
[----:B------:R-:W4:Y:S04]  /*4c270*/  LDL.LU R29, [R1+0x2668] ;  /* 0x00266800011d7983 */ /* 0x000f280000300800 */
[----:B------:R-:W-:Y:S04]  /*4c280*/  STL.64 [R1+0x28a0], R22 ;  /* 0x0028a01601007387 */ /* 0x000fe80000100a00 */
[----:B---3--:R0:W-:Y:S04]  /*4c290*/  STL.64 [R1+0x2898], R20 ;  /* 0x0028981401007387 */ /* 0x0081e80000100a00 */
[----:B0-----:R-:W3:Y:S04]  /*4c2a0*/  LDL.LU R20, [R1+0x130] ;  /* 0x0001300001147983 */ /* 0x001ee80000300800 */
        /* <DEDUP_REMOVED lines=19> */
[----:B------:R-:W4:Y:S01]  /*4c3e0*/  LDL.LU R18, [R1+0x108] ;  /* 0x0001080001127983 */ /* 0x000f220000300800 */
[----:B------:R-:W-:-:S03]  /*4c3f0*/  IMAD.MOV.U32 R19, RZ, RZ, R0 ;  /* 0x000000ffff137224 */ /* 0x000fc600078e0000 */
[----:B------:R-:W3:Y:S01]  /*4c400*/  LDL.LU R0, [R1+0x28c8] ;  /* 0x0028c80001007983 */ /* 0x000ee20000300800 */
[----:B------:R-:W-:Y:S02]  /*4c410*/  IMAD R12, R13, 0x100, R12 ;  /* 0x000001000d0c7824 */ /* 0x000fe400078e020c */
[----:B------:R-:W-:Y:S02]  /*4c420*/  IMAD R13, R15, 0x100, R14 ;  /* 0x000001000f0d7824 */ /* 0x000fe400078e020e */
[----:B------:R-:W-:Y:S01]  /*4c430*/  IMAD R14, R28, 0x100, R27 ;  /* 0x000001001c0e7824 */ /* 0x000fe200078e021b */
[----:B--2---:R-:W-:Y:S01]  /*4c440*/  HMMA.16816.F32 R20, R8, R6, R20 ;  /* 0x000000060814723c */ /* 0x004fe20000001814 */
[----:B----4-:R-:W-:Y:S04]  /*4c450*/  STL.64 [R1+0x2880], R18 ;  /* 0x0028801201007387 */ /* 0x010fe80000100a00 */
[----:B---3--:R0:W-:Y:S04]  /*4c460*/  STL.64 [R1+0x2878], R16 ;  /* 0x0028781001007387 */ /* 0x0081e80000100a00 */
[----:B0-----:R-:W2:Y:S04]  /*4c470*/  LDL.LU R16, [R1+0x110] ;  /* 0x0001100001107983 */ /* 0x001ea80000300800 */
[----:B------:R-:W2:Y:S04]  /*4c480*/  LDL.LU R17, [R1+0x114] ;  /* 0x0001140001117983 */ /* 0x000ea80000300800 */
[----:B------:R-:W2:Y:S04]  /*4c490*/  LDL.LU R18, [R1+0x118] ;  /* 0x0001180001127983 */ /* 0x000ea80000300800 */
[----:B------:R-:W2:Y:S04]  /*4c4a0*/  LDL.LU R19, [R1+0x11c] ;  /* 0x00011c0001137983 */ /* 0x000ea80000300800 */
[----:B------:R-:W3:Y:S04]  /*4c4b0*/  LDL.LU R27, [R1+0x10e8] ;  /* 0x0010e800011b7983 */ /* 0x000ee80000300800 */
[----:B------:R-:W-:Y:S04]  /*4c4c0*/  STL.64 [R1+0x650], R20 ;  /* 0x0006501401007387 */ /* 0x000fe80000100a00 */
[----:B------:R0:W-:Y:S04]  /*4c4d0*/  STL.64 [R1+0x658], R22 ;  /* 0x0006581601007387 */ /* 0x0001e80000100a00 */
[----:B0-----:R-:W4:Y:S04]  /*4c4e0*/  LDL.LU.64 R22, [R1+0x28c0] ;  /* 0x0028c00001167983 */ /* 0x001f280000300a00 */
[----:B------:R-:W4:Y:S04]  /*4c4f0*/  LDL.LU.64 R20, [R1+0x28b8] ;  /* 0x0028b80001147983 */ /* 0x000f280000300a00 */
[----:B------:R0:W-:Y:S01]  /*4c500*/  STL [R1+0x2864], R6 ;  /* 0x0028640601007387 */ /* 0x0001e20000100800 */
[----:B------:R-:W-:-:S03]  /*4c510*/  IMAD R15, R0, 0x100, R29 ;  /* 0x00000100000f7824 */ /* 0x000fc600078e021d */
[----:B0-----:R-:W2:Y:S04]  /*4c520*/  LDL.LU R6, [R1+0x2674] ;  /* 0x0026740001067983 */ /* 0x001ea80000300800 */
        /* <DEDUP_REMOVED lines=16> */
[----:B------:R-:W4:Y:S04]  /*4c630*/  LDL.LU.64 R22, [R1+0x28a0] ;  /* 0x0028a00001167983 */ /* 0x000f280000300a00 */
[----:B------:R-:W4:-:S15]  /*4c640*/  LDL.LU.64 R20, [R1+0x2898] ;  /* 0x0028980001147983 */ /* 0x000f1e0000300a00 */
[----:B------:R-:W-:-:S03]  /*4c650*/  NOP ;  /* 0x0000000000007918 */ /* 0x000fc60000000000 */
[----:B------:R-:W-:Y:S04]  /*4c660*/  STL.64 [R1+0x130], R8 ;  /* 0x0001300801007387 */ /* 0x000fe80000100a00 */
[----:B------:R0:W-:Y:S04]  /*4c670*/  STL.64 [R1+0x138], R10 ;  /* 0x0001380a01007387 */ /* 0x0001e80000100a00 */
[----:B0-----:R-:W2:Y:S04]  /*4c680*/  LDL.LU R10, [R1+0x2670] ;  /* 0x00267000010a7983 */ /* 0x001ea80000300800 */
[----:B------:R-:W2:Y:S01]  /*4c690*/  LDL.LU R11, [R1+0x266c] ;  /* 0x00266c00010b7983 */ /* 0x000ea20000300800 */
[----:B----4-:R-:W-:-:S15]  /*4c6a0*/  HMMA.16816.F32 R20, R12, R24, R20 ;  /* 0x000000180c14723c */ /* 0x010fde0000001814 */
        /* <DEDUP_REMOVED lines=71> */
[----:B----4-:R-:W-:Y:S04]  /*4cb20*/  STL.64 [R1+0x2818], R18 ;  /* 0x0028181201007387 */ /* 0x010fe80000100a00 */
[----:B------:R0:W-:Y:S04]  /*4cb30*/  STL.64 [R1+0x2810], R16 ;  /* 0x0028101001007387 */ /* 0x0001e80000100a00 */
[----:B0-----:R-:W4:Y:S04]  /*4cb40*/  LDL.LU R16, [R1+0xa0] ;  /* 0x0000a00001107983 */ /* 0x001f280000300800 */
[----:B------:R-:W4:Y:S04]  /*4cb50*/  LDL.LU R17, [R1+0xa4] ;  /* 0x0000a40001117983 */ /* 0x000f280000300800 */
[----:B------:R-:W4:Y:S04]  /*4cb60*/  LDL.LU R18, [R1+0xa8] ;  /* 0x0000a80001127983 */ /* 0x000f280000300800 */
[----:B------:R-:W4:Y:S04]  /*4cb70*/  LDL.LU R19, [R1+0xac] ;  /* 0x0000ac0001137983 */ /* 0x000f280000300800 */
[----:B------:R-:W2:Y:S04]  /*4cb80*/  LDL.LU R6, [R1+0x2864] ;  /* 0x0028640001067983 */ /* 0x000ea80000300800 */
[----:B------:R-:W2:Y:S02]  /*4cb90*/  LDL.LU R7, [R1+0x2860] ;  /* 0x0028600001077983 */ /* 0x000ea40000300800 */
[----:B--2---:R-:W-:-:S15]  /*4cba0*/  HMMA.16816.F32 R24, R12, R6, R24 ;  /* 0x000000060c18723c */ /* 0x004fde0000001818 */
        /* <DEDUP_REMOVED lines=24> */
[----:B------:R-:W3:Y:S04]  /*4cd30*/  LDL.LU.64 R26, [R1+0x2838] ;  /* 0x00283800011a7983 */ /* 0x000ee80000300a00 */
[----:B------:R-:W4:Y:S01]  /*4cd40*/  LDL.LU.64 R24, [R1+0x2830] ;  /* 0x0028300001187983 */ /* 0x000f220000300a00 */
[----:B------:R-:W-:-:S02]  /*4cd50*/  F2FP.F16.E4M3.UNPACK_B R8, R8 ;  /* 0x00000008ff08723e */ /* 0x000fc400020006ff */
[----:B------:R-:W-:Y:S02]  /*4cd60*/  F2FP.F16.E4M3.UNPACK_B R9, R9 ;  /* 0x00000009ff09723e */ /* 0x000fe400020006ff */
[----:B------:R-:W-:Y:S02]  /*4cd70*/  F2FP.F16.E4M3.UNPACK_B R10, R10 ;  /* 0x0000000aff0a723e */ /* 0x000fe400020006ff */
[----:B------:R-:W-:Y:S01]  /*4cd80*/  F2FP.F16.E4M3.UNPACK_B R11, R11 ;  /* 0x0000000bff0b723e */ /* 0x000fe200020006ff */
[----:B------:R0:W-:Y:S04]  /*4cd90*/  STL.64 [R1+0xe0], R12 ;  /* 0x0000e00c01007387 */ /* 0x0001e80000100a00 */
[----:B------:R1:W-:Y:S04]  /*4cda0*/  STL.64 [R1+0xe8], R14 ;  /* 0x0000e80e01007387 */ /* 0x0003e80000100a00 */
[----:B0-----:R-:W2:Y:S04]  /*4cdb0*/  LDL.LU R12, [R1] ;  /* 0x00000000010c7983 */ /* 0x001ea80000300800 */
[----:B------:R-:W2:Y:S04]  /*4cdc0*/  LDL.LU R13, [R1+0x4] ;  /* 0x00000400010d7983 */ /* 0x000ea80000300800 */
[----:B-1----:R-:W2:Y:S04]  /*4cdd0*/  LDL.LU R14, [R1+0x8] ;  /* 0x00000800010e7983 */ /* 0x002ea80000300800 */
[----:B------:R-:W2:Y:S01]  /*4cde0*/  LDL.LU R15, [R1+0xc] ;  /* 0x00000c00010f7983 */ /* 0x000ea20000300800 */
[----:B----4-:R-:W-:Y:S01]  /*4cdf0*/  HMMA.16816.F32 R20, R8, R24, R20 ;  /* 0x000000180814723c */ /* 0x010fe20000001814 */
[----:B---3--:R-:W-:Y:S01]  /*4ce00*/  VIADD R27, R27, 0x1 ;  /* 0x000000011b1b7836 */ /* 0x008fe20000000000 */
[----:B------:R-:W-:-:S02]  /*4ce10*/  IADD3 R28, P4, R28, UR5, RZ ;  /* 0x000000051c1c7c10 */ /* 0x000fc4000ff9e0ff */
[----:B------:R-:W-:Y:S02]  /*4ce20*/  IADD3 R29, P5, R29, UR5, RZ ;  /* 0x000000051d1d7c10 */ /* 0x000fe4000ffbe0ff */
[----:B------:R-:W-:Y:S01]  /*4ce30*/  IADD3 R0, P6, R0, UR5, RZ ;  /* 0x0000000500007c10 */ /* 0x000fe2000ffde0ff */
[----:B------:R-:W0:-:S15]  /*4ce40*/  LDC R25, c[0x0][0x230] ;  /* 0x00008c00ff197b82 */ /* 0x000e1e0000000800 */
[----:B------:R-:W-:-:S01]  /*4ce50*/  NOP ;  /* 0x0000000000007918 */ /* 0x000fc20000000000 */
[----:B------:R-:W-:Y:S04]  /*4ce60*/  STL.64 [R1+0x860], R20 ;  /* 0x0008601401007387 */ /* 0x000fe80000100a00 */
[----:B------:R1:W-:Y:S04]  /*4ce70*/  STL.64 [R1+0x868], R22 ;  /* 0x0008681601007387 */ /* 0x0003e80000100a00 */
[----:B-1----:R-:W3:Y:S04]  /*4ce80*/  LDL.LU.64 R22, [R1+0x2828] ;  /* 0x0028280001167983 */ /* 0x002ee80000300a00 */
[----:B------:R-:W4:Y:S01]  /*4ce90*/  LDL.LU.64 R20, [R1+0x2820] ;  /* 0x0028200001147983 */ /* 0x000f220000300a00 */
[----:B---3--:R-:W-:-:S15]  /*4cea0*/  HMMA.16816.F32 R16, R8, R22, R16 ;  /* 0x000000160810723c */ /* 0x008fde0000001810 */
[----:B------:R-:W-:-:S08]  /*4ceb0*/  NOP ;  /* 0x0000000000007918 */ /* 0x000fd00000000000 */
[----:B------:R-:W-:Y:S04]  /*4cec0*/  STL.64 [R1+0xb0], R16 ;  /* 0x0000b01001007387 */ /* 0x000fe80000100a00 */
[----:B------:R1:W-:Y:S04]  /*4ced0*/  STL.64 [R1+0xb8], R18 ;  /* 0x0000b81201007387 */ /* 0x0003e80000100a00 */
[----:B-1----:R-:W4:Y:S04]  /*4cee0*/  LDL.LU.64 R18, [R1+0x2818] ;  /* 0x0028180001127983 */ /* 0x002f280000300a00 */
[----:B------:R-:W4:Y:S02]  /*4cef0*/  LDL.LU.64 R16, [R1+0x2810] ;  /* 0x0028100001107983 */ /* 0x000f240000300a00 */
[----:B----4-:R-:W-:Y:S02]  /*4cf00*/  HMMA.16816.F32 R20, R8, R20, R16 ;  /* 0x000000140814723c */ /* 0x010fe40000001810 */
[----:B------:R-:W2:Y:S04]  /*4cf10*/  LDL.LU.64 R18, [R1+0x2808] ;  /* 0x0028080001127983 */ /* 0x000ea80000300a00 */
[----:B------:R-:W3:-:S15]  /*4cf20*/  LDL.LU.64 R16, [R1+0x2800] ;  /* 0x0028000001107983 */ /* 0x000ede0000300a00 */
[----:B------:R-:W-:-:S02]  /*4cf30*/  NOP ;  /* 0x0000000000007918 */ /* 0x000fc40000000000 */
[----:B------:R1:W-:Y:S04]  /*4cf40*/  STL.64 [R1+0x80], R20 ;  /* 0x0000801401007387 */ /* 0x0003e80000100a00 */
[----:B------:R4:W-:Y:S04]  /*4cf50*/  STL.64 [R1+0x88], R22 ;  /* 0x0000881601007387 */ /* 0x0009e80000100a00 */
[----:B-1----:R-:W3:Y:S04]  /*4cf60*/  LDL.LU R20, [R1+0x10] ;  /* 0x0000100001147983 */ /* 0x002ee80000300800 */
[----:B------:R-:W3:Y:S04]  /*4cf70*/  LDL.LU R21, [R1+0x14] ;  /* 0x0000140001157983 */ /* 0x000ee80000300800 */
[----:B----4-:R-:W4:Y:S01]  /*4cf80*/  LDL.LU R22, [R1+0x18] ;  /* 0x0000180001167983 */ /* 0x010f220000300800 */
[----:B--2---:R-:W-:-:S15]  /*4cf90*/  HMMA.16816.F32 R4, R8, R18, R4 ;  /* 0x000000120804723c */ /* 0x004fde0000001804 */
[----:B------:R-:W-:-:S08]  /*4cfa0*/  NOP ;  /* 0x0000000000007918 */ /* 0x000fd00000000000 */
[----:B------:R-:W-:Y:S04]  /*4cfb0*/  STL.64 [R1+0x850], R4 ;  /* 0x0008500401007387 */ /* 0x000fe80000100a00 */
[----:B------:R1:W-:Y:S04]  /*4cfc0*/  STL.64 [R1+0x858], R6 ;  /* 0x0008580601007387 */ /* 0x0003e80000100a00 */
[----:B-1----:R-:W3:Y:S04]  /*4cfd0*/  LDL.LU.64 R6, [R1+0x27f8] ;  /* 0x0027f80001067983 */ /* 0x002ee80000300a00 */
[----:B------:R-:W3:Y:S02]  /*4cfe0*/  LDL.LU.64 R4, [R1+0x27f0] ;  /* 0x0027f00001047983 */ /* 0x000ee40000300a00 */
[----:B---3--:R-:W-:Y:S02]  /*4cff0*/  HMMA.16816.F32 R16, R8, R16, R4 ;  /* 0x000000100810723c */ /* 0x008fe40000001804 */
[----:B------:R-:W2:Y:S04]  /*4d000*/  LDL.LU.64 R6, [R1+0x27e8] ;  /* 0x0027e80001067983 */ /* 0x000ea80000300a00 */
[----:B------:R-:W4:-:S15]  /*4d010*/  LDL.LU.64 R4, [R1+0x27e0] ;  /* 0x0027e00001047983 */ /* 0x000f1e0000300a00 */
[----:B------:R-:W-:-:S02]  /*4d020*/  NOP ;  /* 0x0000000000007918 */ /* 0x000fc40000000000 */
[----:B------:R1:W-:Y:S04]  /*4d030*/  STL.64 [R1+0x840], R16 ;  /* 0x0008401001007387 */ /* 0x0003e80000100a00 */
[----:B------:R3:W-:Y:S04]  /*4d040*/  STL.64 [R1+0x848], R18 ;  /* 0x0008481201007387 */ /* 0x0007e80000100a00 */
[----:B-1----:R-:W2:Y:S04]  /*4d050*/  LDL.LU R16, [R1+0x20] ;  /* 0x0000200001107983 */ /* 0x002ea80000300800 */
[----:B------:R-:W2:Y:S04]  /*4d060*/  LDL.LU R17, [R1+0x24] ;  /* 0x0000240001117983 */ /* 0x000ea80000300800 */
[----:B---3--:R-:W2:Y:S04]  /*4d070*/  LDL.LU R18, [R1+0x28] ;  /* 0x0000280001127983 */ /* 0x008ea80000300800 */
[----:B------:R-:W2:Y:S01]  /*4d080*/  LDL.LU R19, [R1+0x2c] ;  /* 0x00002c0001137983 */ /* 0x000ea20000300800 */
[----:B------:R-:W-:Y:S01]  /*4d090*/  IMAD.MOV.U32 R23, RZ, RZ, R26 ;  /* 0x000000ffff177224 */ /* 0x000fe200078e001a */
[C---:B--2---:R-:W-:Y:S06]  /*4d0a0*/  HMMA.16816.F32 R16, R8.reuse, R6, R16 ;  /* 0x000000060810723c */ /* 0x044fec0000001810 */
[----:B----4-:R-:W-:-:S15]  /*4d0b0*/  HMMA.16816.F32 R4, R8, R4, R20 ;  /* 0x000000040804723c */ /* 0x010fde0000001814 */
[----:B------:R-:W-:-:S02]  /*4d0c0*/  NOP ;  /* 0x0000000000007918 */ /* 0x000fc40000000000 */
[----:B------:R-:W-:Y:S04]  /*4d0d0*/  STL.64 [R1+0x820], R16 ;  /* 0x0008201001007387 */ /* 0x000fe80000100a00 */
[----:B------:R-:W-:Y:S04]  /*4d0e0*/  STL.64 [R1+0x828], R18 ;  /* 0x0008281201007387 */ /* 0x000fe80000100a00 */
[----:B------:R-:W-:Y:S04]  /*4d0f0*/  STL.64 [R1+0x810], R4 ;  /* 0x0008100401007387 */ /* 0x000fe80000100a00 */
[----:B------:R1:W-:Y:S02]  /*4d100*/  STL.64 [R1+0x818], R6 ;  /* 0x0008180601007387 */ /* 0x0003e40000100a00 */
[----:B-1----:R-:W-:Y:S02]  /*4d110*/  HMMA.16816.F32 R4, R8, R2, R12 ;  /* 0x000000020804723c */ /* 0x002fe4000000180c */
[----:B------:R-:W-:-:S15]  /*4d120*/  STL [R1+0x10e8], R27 ;  /* 0x0010e81b01007387 */ /* 0x000fde0000100800 */
[----:B------:R-:W-:-:S06]  /*4d130*/  NOP ;  /* 0x0000000000007918 */ /* 0x000fcc0000000000 */
[----:B------:R-:W-:Y:S04]  /*4d140*/  STL.64 [R1+0xa0], R4 ;  /* 0x0000a00401007387 */ /* 0x000fe80000100a00 */
[----:B------:R-:W-:Y:S04]  /*4d150*/  STL.64 [R1+0xa8], R6 ;  /* 0x0000a80601007387 */ /* 0x000fe80000100a00 */
[----:B------:R-:W2:Y:S04]  /*4d160*/  LDL.LU R8, [R1+0xffc] ;  /* 0x000ffc0001087983 */ /* 0x000ea80000300800 */
[----:B------:R-:W-:Y:S04]  /*4d170*/  STL [R1+0xfd4], R28 ;  /* 0x000fd41c01007387 */ /* 0x000fe80000100800 */
[----:B--2---:R1:W-:Y:S04]  /*4d180*/  STL [R1+0x27d4], R8 ;  /* 0x0027d40801007387 */ /* 0x0043e80000100800 */
[----:B------:R-:W-:Y:S04]  /*4d190*/  STL [R1+0xfdc], R29 ;  /* 0x000fdc1d01007387 */ /* 0x000fe80000100800 */
[----:B-1----:R-:W2:Y:S04]  /*4d1a0*/  LDL.LU R8, [R1+0xff4] ;  /* 0x000ff40001087983 */ /* 0x002ea80000300800 */
[----:B------:R-:W-:Y:S01]  /*4d1b0*/  STL [R1+0xfe4], R0 ;  /* 0x000fe40001007387 */ /* 0x000fe20000100800 */
[----:B0-----:R-:W-:-:S05]  /*4d1c0*/  VIADD R25, R25, 0x3f ;  /* 0x0000003f19197836 */ /* 0x001fca0000000000 */
[----:B------:R-:W-:Y:S01]  /*4d1d0*/  SHF.R.S32.HI R26, RZ, 0x1f, R25 ;  /* 0x0000001fff1a7819 */ /* 0x000fe20000011419 */
[----:B--2---:R0:W-:Y:S04]  /*4d1e0*/  STL [R1+0x27d8], R8 ;  /* 0x0027d80801007387 */ /* 0x0041e80000100800 */
        /* <DEDUP_REMOVED lines=13> */
[----:B------:R-:W4:Y:S01]  /*4d2c0*/  LDL.LU R19, [R1+0x1000] ;  /* 0x0010000001137983 */ /* 0x000f220000300800 */
[----:B------:R-:W-:-:S03]  /*4d2d0*/  LEA.HI R26, R26, R25, RZ, 0x6 ;  /* 0x000000191a1a7211 */ /* 0x000fc600078f30ff */
[----:B------:R-:W4:Y:S04]  /*4d2e0*/  LDL.LU R20, [R1+0x21ec] ;  /* 0x0021ec0001147983 */ /* 0x000f280000300800 */
[----:B------:R-:W4:Y:S04]  /*4d2f0*/  LDL.LU R21, [R1+0x1008] ;  /* 0x0010080001157983 */ /* 0x000f280000300800 */
[----:B------:R-:W4:Y:S04]  /*4d300*/  LDL.LU R22, [R1+0x21e4] ;  /* 0x0021e40001167983 */ /* 0x000f280000300800 */
[----:B------:R-:W4:Y:S01]  /*4d310*/  LDL.LU R23, [R1+0x2208] ;  /* 0x0022080001177983 */ /* 0x000f220000300800 */
[----:B------:R-:W-:-:S03]  /*4d320*/  SHF.R.S32.HI R26, RZ, 0x6, R26 ;  /* 0x00000006ff1a7819 */ /* 0x000fc6000001141a */
[----:B------:R-:W4:Y:S04]  /*4d330*/  LDL.LU R24, [R1+0x21dc] ;  /* 0x0021dc0001187983 */ /* 0x000f280000300800 */
[----:B------:R-:W4:Y:S04]  /*4d340*/  LDL.LU R25, [R1+0x2200] ;  /* 0x0022000001197983 */ /* 0x000f280000300800 */
[----:B------:R-:W4:Y:S04]  /*4d350*/  LDL.LU R12, [R1+0x21d4] ;  /* 0x0021d400010c7983 */ /* 0x000f280000300800 */
[----:B------:R-:W4:Y:S04]  /*4d360*/  LDL.LU R13, [R1+0x21f8] ;  /* 0x0021f800010d7983 */ /* 0x000f280000300800 */
[----:B------:R-:W4:Y:S01]  /*4d370*/  LDL.LU R14, [R1+0x21cc] ;  /* 0x0021cc00010e7983 */ /* 0x000f220000300800 */
[----:B------:R-:W-:-:S03]  /*4d380*/  ISETP.NE.U32.AND P0, PT, R27, R26, PT ;  /* 0x0000001a1b00720c */ /* 0x000fc60003f05070 */
[----:B------:R-:W4:Y:S04]  /*4d390*/  LDL.LU R15, [R1+0x21f0] ;  /* 0x0021f000010f7983 */ /* 0x000f280000300800 */
[----:B------:R-:W4:Y:S04]  /*4d3a0*/  LDL.LU R26, [R1+0x21c4] ;  /* 0x0021c400011a7983 */ /* 0x000f280000300800 */
[----:B------:R-:W4:Y:S04]  /*4d3b0*/  LDL.LU R27, [R1+0x21e8] ;  /* 0x0021e800011b7983 */ /* 0x000f280000300800 */
[----:B------:R-:W4:Y:S04]  /*4d3c0*/  LDL.LU R28, [R1+0x21bc] ;  /* 0x0021bc00011c7983 */ /* 0x000f280000300800 */
[----:B------:R-:W4:Y:S04]  /*4d3d0*/  LDL.LU R29, [R1+0x21e0] ;  /* 0x0021e000011d7983 */ /* 0x000f280000300800 */
[----:B------:R-:W4:Y:S01]  /*4d3e0*/  LDL.LU R0, [R1+0x21b4] ;  /* 0x0021b40001007983 */ /* 0x000f220000300800 */
[----:B--2---:R-:W-:-:S05]  /*4d3f0*/  IADD3 R8, P1, R8, UR5, RZ ;  /* 0x0000000508087c10 */ /* 0x004fca000ff3e0ff */
[----:B------:R0:W-:Y:S04]  /*4d400*/  STL [R1+0xfec], R8 ;  /* 0x000fec0801007387 */ /* 0x0001e80000100800 */
[----:B0-----:R-:W2:Y:S02]  /*4d410*/  LDL.LU R8, [R1+0x27d8] ;  /* 0x0027d80001087983 */ /* 0x001ea40000300800 */
[----:B--2---:R-:W-:-:S05]  /*4d420*/  IADD3 R8, P2, R8, UR5, RZ ;  /* 0x0000000508087c10 */ /* 0x004fca000ff5e0ff */
[----:B------:R0:W-:Y:S04]  /*4d430*/  STL [R1+0xff4], R8 ;  /* 0x000ff40801007387 */ /* 0x0001e80000100800 */
[----:B0-----:R-:W2:Y:S01]  /*4d440*/  LDL.LU R8, [R1+0x27d4] ;  /* 0x0027d40001087983 */ /* 0x001ea20000300800 */
[----:B---3--:R-:W-:Y:S02]  /*4d450*/  IADD3.X R9, R9, UR15, RZ, P4, !PT ;  /* 0x0000000f09097c10 */ /* 0x008fe4000a7fe4ff */
[----:B----4-:R-:W-:Y:S02]  /*4d460*/  IADD3 R10, P4, R10, UR5, RZ ;  /* 0x000000050a0a7c10 */ /* 0x010fe4000ff9e0ff */
[----:B------:R-:W-:Y:S02]  /*4d470*/  IADD3.X R11, R11, UR15, RZ, P5, !PT ;  /* 0x0000000f0b0b7c10 */ /* 0x000fe4000affe4ff */
[----:B------:R-:W-:-:S02]  /*4d480*/  IADD3 R2, P5, R2, UR5, RZ ;  /* 0x0000000502027c10 */ /* 0x000fc4000ffbe0ff */
[----:B------:R-:W-:Y:S02]  /*4d490*/  IADD3.X R3, R3, UR15, RZ, P6, !PT ;  /* 0x0000000f03037c10 */ /* 0x000fe4000b7fe4ff */
[----:B------:R-:W-:Y:S02]  /*4d4a0*/  IADD3 R4, P6, R4, UR5, RZ ;  /* 0x0000000504047c10 */ /* 0x000fe4000ffde0ff */
[----:B------:R-:W-:Y:S02]  /*4d4b0*/  IADD3.X R5, R5, UR15, RZ, P1, !PT ;  /* 0x0000000f05057c10 */ /* 0x000fe40008ffe4ff */
[----:B------:R-:W-:Y:S02]  /*4d4c0*/  IADD3 R6, P1, R6, UR5, RZ ;  /* 0x0000000506067c10 */ /* 0x000fe4000ff3e0ff */
        /* <DEDUP_REMOVED lines=13> */
[----:B--2---:R-:W-:-:S05]  /*4d5a0*/  IADD3 R8, P3, R8, UR5, RZ ;  /* 0x0000000508087c10 */ /* 0x004fca000ff7e0ff */
[----:B------:R0:W-:Y:S04]  /*4d5b0*/  STL [R1+0xffc], R8 ;  /* 0x000ffc0801007387 */ /* 0x0001e80000100800 */
[----:B------:R-:W-:Y:S04]  /*4d5c0*/  STL [R1+0xfd0], R9 ;  /* 0x000fd00901007387 */ /* 0x000fe80000100800 */
[----:B------:R-:W-:Y:S04]  /*4d5d0*/  STL [R1+0x1004], R10 ;  /* 0x0010040a01007387 */ /* 0x000fe80000100800 */
[----:B------:R-:W-:Y:S04]  /*4d5e0*/  STL [R1+0xfd8], R11 ;  /* 0x000fd80b01007387 */ /* 0x000fe80000100800 */
[----:B------:R-:W-:Y:S04]  /*4d5f0*/  STL [R1+0x100c], R2 ;  /* 0x00100c0201007387 */ /* 0x000fe80000100800 */
[----:B------:R-:W-:Y:S04]  /*4d600*/  STL [R1+0xfe0], R3 ;  /* 0x000fe00301007387 */ /* 0x000fe80000100800 */
[----:B------:R-:W-:Y:S01]  /*4d610*/  STL [R1+0x220c], R4 ;  /* 0x00220c0401007387 */ /* 0x000fe20000100800 */
[----:B------:R-:W-:-:S03]  /*4d620*/  IADD3.X R17, R17, UR15, RZ, P3, !PT ;  /* 0x0000000f11117c10 */ /* 0x000fc60009ffe4ff */
[----:B------:R-:W-:Y:S01]  /*4d630*/  STL [R1+0xfe8], R5 ;  /* 0x000fe80501007387 */ /* 0x000fe20000100800 */
[----:B------:R-:W-:-:S03]  /*4d640*/  IADD3 R18, P3, R18, UR5, RZ ;  /* 0x0000000512127c10 */ /* 0x000fc6000ff7e0ff */
        /* <DEDUP_REMOVED lines=20> */
[----:B0-----:R-:W2:Y:S01]  /*4d790*/  LDL.LU R8, [R1+0x21d0] ;  /* 0x0021d00001087983 */ /* 0x001ea20000300800 */
[----:B------:R-:W-:-:S02]  /*4d7a0*/  IADD3 R28, P4, R28, UR5, RZ ;  /* 0x000000051c1c7c10 */ /* 0x000fc4000ff9e0ff */
[----:B------:R-:W-:-:S03]  /*4d7b0*/  IADD3.X R29, R29, UR15, RZ, P5, !PT ;  /* 0x0000000f1d1d7c10 */ /* 0x000fc6000affe4ff */
[----:B------:R-:W-:Y:S04]  /*4d7c0*/  STL [R1+0x21bc], R28 ;  /* 0x0021bc1c01007387 */ /* 0x000fe80000100800 */
[----:B--2---:R0:W-:Y:S04]  /*4d7d0*/  STL [R1+0x27cc], R8 ;  /* 0x0027cc0801007387 */ /* 0x0041e80000100800 */
[----:B------:R-:W-:Y:S04]  /*4d7e0*/  STL [R1+0x21e0], R29 ;  /* 0x0021e01d01007387 */ /* 0x000fe80000100800 */
[----:B0-----:R-:W2:Y:S01]  /*4d7f0*/  LDL.LU R8, [R1+0x21ac] ;  /* 0x0021ac0001087983 */ /* 0x001ea20000300800 */
[----:B------:R-:W-:-:S05]  /*4d800*/  IADD3 R0, P5, R0, UR5, RZ ;  /* 0x0000000500007c10 */ /* 0x000fca000ffbe0ff */
[----:B------:R-:W-:Y:S04]  /*4d810*/  STL [R1+0x21b4], R0 ;  /* 0x0021b40001007387 */ /* 0x000fe80000100800 */
[----:B--2---:R0:W-:Y:S04]  /*4d820*/  STL [R1+0x27d0], R8 ;  /* 0x0027d00801007387 */ /* 0x0041e80000100800 */
[----:B0-----:R-:W2:Y:S04]  /*4d830*/  LDL.LU R8, [R1+0x21d8] ;  /* 0x0021d80001087983 */ /* 0x001ea80000300800 */
[----:B------:R-:W3:Y:S04]  /*4d840*/  LDL.LU R9, [R1+0x21a4] ;  /* 0x0021a40001097983 */ /* 0x000ee80000300800 */
        /* <DEDUP_REMOVED lines=26> */
[----:B------:R-:W3:Y:S01]  /*4d9f0*/  LDL.LU R0, [R1+0x2160] ;  /* 0x0021600001007983 */ /* 0x000ee20000300800 */
[----:B--2---:R-:W-:-:S05]  /*4da00*/  IADD3.X R8, R8, UR15, RZ, P6, !PT ;  /* 0x0000000f08087c10 */ /* 0x004fca000b7fe4ff */
[----:B------:R0:W-:Y:S04]  /*4da10*/  STL [R1+0x21d8], R8 ;  /* 0x0021d80801007387 */ /* 0x0001e80000100800 */
[----:B0-----:R-:W2:Y:S02]  /*4da20*/  LDL.LU R8, [R1+0x27d0] ;  /* 0x0027d00001087983 */ /* 0x001ea40000300800 */
[----:B--2---:R-:W-:-:S05]  /*4da30*/  IADD3 R8, P6, R8, UR5, RZ ;  /* 0x0000000508087c10 */ /* 0x004fca000ffde0ff */
[----:B------:R0:W-:Y:S04]  /*4da40*/  STL [R1+0x21ac], R8 ;  /* 0x0021ac0801007387 */ /* 0x0001e80000100800 */
[----:B0-----:R-:W2:Y:S01]  /*4da50*/  LDL.LU R8, [R1+0x27cc] ;  /* 0x0027cc0001087983 */ /* 0x001ea20000300800 */
[----:B----4-:R-:W-:Y:S02]  /*4da60*/  IADD3.X R10, R10, UR15, RZ, P2, !PT ;  /* 0x0000000f0a0a7c10 */ /* 0x010fe400097fe4ff */
[----:B---3--:R-:W-:Y:S02]  /*4da70*/  IADD3 R11, P2, R11, UR5, RZ ;  /* 0x000000050b0b7c10 */ /* 0x008fe4000ff5e0ff */
        /* <DEDUP_REMOVED lines=18> */
[----:B--2---:R-:W-:Y:S02]  /*4dba0*/  IADD3.X R8, R8, UR15, RZ, P1, !PT ;  /* 0x0000000f08087c10 */ /* 0x004fe40008ffe4ff */
[----:B------:R-:W-:-:S03]  /*4dbb0*/  IADD3 R9, P1, R9, UR5, RZ ;  /* 0x0000000509097c10 */ /* 0x000fc6000ff3e0ff */
[----:B------:R0:W-:Y:S04]  /*4dbc0*/  STL [R1+0x21d0], R8 ;  /* 0x0021d00801007387 */ /* 0x0001e80000100800 */
        /* <DEDUP_REMOVED lines=29> */
[----:B0-----:R-:W2:Y:S01]  /*4dda0*/  LDL.LU R8, [R1+0x212c] ;  /* 0x00212c0001087983 */ /* 0x001ea20000300800 */
[----:B------:R-:W-:-:S02]  /*4ddb0*/  IADD3.X R28, R28, UR15, RZ, P2, !PT ;  /* 0x0000000f1c1c7c10 */ /* 0x000fc400097fe4ff */
[----:B------:R-:W-:-:S03]  /*4ddc0*/  IADD3 R29, P2, R29, UR5, RZ ;  /* 0x000000051d1d7c10 */ /* 0x000fc6000ff5e0ff */
[----:B------:R-:W-:Y:S04]  /*4ddd0*/  STL [R1+0x2168], R28 ;  /* 0x0021681c01007387 */ /* 0x000fe80000100800 */
[----:B--2---:R0:W-:Y:S04]  /*4dde0*/  STL [R1+0x27c4], R8 ;  /* 0x0027c40801007387 */ /* 0x0041e80000100800 */
[----:B------:R-:W-:Y:S04]  /*4ddf0*/  STL [R1+0x213c], R29 ;  /* 0x00213c1d01007387 */ /* 0x000fe80000100800 */
[----:B0-----:R-:W2:Y:S01]  /*4de00*/  LDL.LU R8, [R1+0x2158] ;  /* 0x0021580001087983 */ /* 0x001ea20000300800 */
[----:B------:R-:W-:-:S05]  /*4de10*/  IADD3.X R0, R0, UR15, RZ, P3, !PT ;  /* 0x0000000f00007c10 */ /* 0x000fca0009ffe4ff */
[----:B------:R-:W-:Y:S04]  /*4de20*/  STL [R1+0x2160], R0 ;  /* 0x0021600001007387 */ /* 0x000fe80000100800 */
        /* <DEDUP_REMOVED lines=33> */
[----:B--2---:R-:W-:-:S05]  /*4e040*/  IADD3.X R8, R8, UR15, RZ, P4, !PT ;  /* 0x0000000f08087c10 */ /* 0x004fca000a7fe4ff */
        /* <DEDUP_REMOVED lines=3224> */
[----:B------:R-:W-:-:S02]  /*5a9d0*/  IADD3.X R28, R28, UR21, RZ, P1, !PT ;  /* 0x000000151c1c7c10 */ /* 0x000fc40008ffe4ff */
[----:B--2---:R-:W-:Y:S02]  /*5a9e0*/  IADD3.X R8, R8, UR21, RZ, P6, !PT ;  /* 0x0000001508087c10 */ /* 0x004fe4000b7fe4ff */
        /* <DEDUP_REMOVED lines=31> */
[----:B------:R0:W-:Y:S04]  /*5abe0*/  STL [R1+0x2350], R0 ;  /* 0x0023500001007387 */ /* 0x0001e80000100800 */
[----:B------:R-:W-:Y:S04]  /*5abf0*/  STL [R1+0x2348], R28 ;  /* 0x0023481c01007387 */ /* 0x000fe80000100800 */
[----:B0-----:R-:W2:Y:S01]  /*5ac00*/  LDL.LU R0, [R1+0x23c4] ;  /* 0x0023c40001007983 */ /* 0x001ea20000300800 */
[----:B------:R-:W-:-:S05]  /*5ac10*/  IADD3 R29, P1, R29, UR9, RZ ;  /* 0x000000091d1d7c10 */ /* 0x000fca000ff3e0ff */
[----:B------:R-:W-:Y:S04]  /*5ac20*/  STL [R1+0x23b4], R29 ;  /* 0x0023b41d01007387 */ /* 0x000fe80000100800 */
[----:B--2---:R0:W-:Y:S04]  /*5ac30*/  STL [R1+0x26b4], R0 ;  /* 0x0026b40001007387 */ /* 0x0041e80000100800 */
[----:B0-----:R-:W2:Y:S04]  /*5ac40*/  LDL.LU R0, [R1+0x2358] ;  /* 0x0023580001007983 */ /* 0x001ea80000300800 */
        /* <DEDUP_REMOVED lines=58> */
[----:B------:R-:W-:Y:S02]  /*5aff0*/  IADD3.X R27, R27, UR21, RZ, P5, !PT ;  /* 0x000000151b1b7c10 */ /* 0x000fe4000affe4ff */
[----:B------:R-:W-:Y:S02]  /*5b000*/  IADD3.X R28, R28, UR21, RZ, P6, !PT ;  /* 0x000000151c1c7c10 */ /* 0x000fe4000b7fe4ff */
[----:B--2---:R-:W-:-:S05]  /*5b010*/  IADD3 R0, P3, R0, UR9, RZ ;  /* 0x0000000900007c10 */ /* 0x004fca000ff7e0ff */
[----:B------:R0:W-:Y:S01]  /*5b020*/  STL [R1+0x23c4], R0 ;  /* 0x0023c40001007387 */ /* 0x0001e20000100800 */
[----:B------:R-:W-:Y:S02]  /*5b030*/  IADD3.X R16, R16, UR21, RZ, P3, !PT ;  /* 0x0000001510107c10 */ /* 0x000fe40009ffe4ff */
[----:B------:R-:W-:Y:S01]  /*5b040*/  IADD3 R17, P3, R17, UR9, RZ ;  /* 0x0000000911117c10 */ /* 0x000fe2000ff7e0ff */
[----:B0-----:R1:W5:Y:S04]  /*5b050*/  LDL.LU R0, [R1+0x26b0] ;  /* 0x0026b00001007983 */ /* 0x0013680000300800 */
        /* <DEDUP_REMOVED lines=30> */
[----:B0-----:R-:W2:Y:S04]  /*5b240*/  LDL.LU R28, [R1+0x23e0] ;  /* 0x0023e000011c7983 */ /* 0x001ea80000300800 */
[----:B------:R-:W3:Y:S01]  /*5b250*/  LDL.LU R29, [R1+0x23e8] ;  /* 0x0023e800011d7983 */ /* 0x000ee20000300800 */
[----:B--2---:R-:W-:-:S02]  /*5b260*/  IADD3.X R28, R28, UR21, RZ, P2, !PT ;  /* 0x000000151c1c7c10 */ /* 0x004fc400097fe4ff */
[----:B---3--:R-:W-:-:S05]  /*5b270*/  IADD3.X R29, R29, UR21, RZ, P3, !PT ;  /* 0x000000151d1d7c10 */ /* 0x008fca0009ffe4ff */
[----:B------:R1:W-:Y:S04]  /*5b280*/  STL [R1+0x23e8], R29 ;  /* 0x0023e81d01007387 */ /* 0x0003e80000100800 */
[----:B------:R1:W-:Y:S01]  /*5b290*/  STL [R1+0x23e0], R28 ;  /* 0x0023e01c01007387 */ /* 0x0003e20000100800 */
[----:B------:R-:W-:Y:S05]  /*5b2a0*/  @P0 BRA `(.L_x_2) ;  /* 0xfffffb9000580947 */ /* 0x000fea000383ffff */
.L_x_1:
[----:B------:R-:W2:Y:S01]  /*5b2b0*/  LDL.LU R15, [R1+0x800] ;  /* 0x00080000010f7983 */ /* 0x000ea20000300800 */
[----:B------:R-:W-:Y:S01]  /*5b2c0*/  ULDC UR4, c[0x0][0x22c] ;  /* 0x00008b0000047ab9 */ /* 0x000fe20000000800 */
[----:B------:R-:W3:Y:S01]  /*5b2d0*/  S2UR UR5, SR_CgaCtaId ;  /* 0x00000000000579c3 */ /* 0x000ee20000008800 */
[----:B------:R-:W-:Y:S01]  /*5b2e0*/  ULDC.64 UR6, c[0x0][0x228] ;  /* 0x00008a0000067ab9 */ /* 0x000fe20000000a00 */
[----:B------:R-:W2:Y:S01]  /*5b2f0*/  LDL.LU R14, [R1+0x804] ;  /* 0x00080400010e7983 */ /* 0x000ea20000300800 */
[----:B------:R-:W-:Y:S01]  /*5b300*/  ULDC.64 UR26, c[0x0][0x228] ;  /* 0x00008a00001a7ab9 */ /* 0x000fe20000000a00 */
[----:B------:R-:W-:Y:S01]  /*5b310*/  ULDC.64 UR22, c[0x0][0x228] ;  /* 0x00008a0000167ab9 */ /* 0x000fe20000000a00 */
[----:B------:R-:W-:Y:S01]  /*5b320*/  ULDC.64 UR18, c[0x0][0x228] ;  /* 0x00008a0000127ab9 */ /* 0x000fe20000000a00 */
[----:B------:R-:W0:Y:S01]  /*5b330*/  LDL.LU R13, [R1+0x808] ;  /* 0x00080800010d7983 */ /* 0x000e220000300800 */
[----:B------:R-:W-:Y:S01]  /*5b340*/  ULDC.64 UR20, c[0x0][0x228] ;  /* 0x00008a0000147ab9 */ /* 0x000fe20000000a00 */
[----:B------:R-:W-:Y:S01]  /*5b350*/  ULDC.64 UR16, c[0x0][0x228] ;  /* 0x00008a0000107ab9 */ /* 0x000fe20000000a00 */
[----:B------:R-:W-:Y:S01]  /*5b360*/  ULDC.64 UR14, c[0x0][0x228] ;  /* 0x00008a00000e7ab9 */ /* 0x000fe20000000a00 */
[----:B------:R-:W0:Y:S01]  /*5b370*/  LDL.LU R12, [R1+0x80c] ;  /* 0x00080c00010c7983 */ /* 0x000e220000300800 */
[----:B------:R-:W-:Y:S01]  /*5b380*/  ULDC.64 UR12, c[0x0][0x228] ;  /* 0x00008a00000c7ab9 */ /* 0x000fe20000000a00 */
[----:B------:R-:W-:Y:S01]  /*5b390*/  ULDC.64 UR10, c[0x0][0x228] ;  /* 0x00008a00000a7ab9 */ /* 0x000fe20000000a00 */
[----:B------:R-:W-:Y:S01]  /*5b3a0*/  ULDC.64 UR8, c[0x0][0x228] ;  /* 0x00008a0000087ab9 */ /* 0x000fe20000000a00 */
[----:B------:R-:W4:Y:S01]  /*5b3b0*/  LDL.LU R11, [R1+0x830] ;  /* 0x00083000010b7983 */ /* 0x000f220000300800 */
[----:B------:R-:W-:Y:S01]  /*5b3c0*/  ULDC.64 UR24, c[0x0][0x228] ;  /* 0x00008a0000187ab9 */ /* 0x000fe20000000a00 */
[----:B------:R-:W-:Y:S01]  /*5b3d0*/  ULDC UR28, c[0x0][0x248] ;  /* 0x00009200001c7ab9 */ /* 0x000fe20000000800 */
[----:B------:R-:W-:Y:S01]  /*5b3e0*/  ULDC UR31, c[0x0][0x248] ;  /* 0x00009200001f7ab9 */ /* 0x000fe20000000800 */
[----:B------:R-:W4:Y:S01]  /*5b3f0*/  LDL.LU R10, [R1+0x834] ;  /* 0x00083400010a7983 */ /* 0x000f220000300800 */
[----:B------:R-:W-:Y:S01]  /*5b400*/  ULDC UR36, c[0x0][0x248] ;  /* 0x0000920000247ab9 */ /* 0x000fe20000000800 */
[----:B------:R-:W-:Y:S01]  /*5b410*/  ULDC UR39, c[0x0][0x248] ;  /* 0x0000920000277ab9 */ /* 0x000fe20000000800 */
[----:B------:R-:W-:Y:S01]  /*5b420*/  ULDC UR42, c[0x0][0x248] ;  /* 0x00009200002a7ab9 */ /* 0x000fe20000000800 */
[----:B------:R-:W3:Y:S01]  /*5b430*/  LDL.LU R9, [R1+0x838] ;  /* 0x0008380001097983 */ /* 0x000ee20000300800 */
        /* <DEDUP_REMOVED lines=31> */
[----:B------:R-:W-:Y:S01]  /*5b630*/  ULDC UR59, c[0x0][0x248] ;  /* 0x00009200003b7ab9 */ /* 0x000fe20000000800 */
[----:B------:R-:W-:Y:S01]  /*5b640*/  ULDC UR58, c[0x0][0x248] ;  /* 0x00009200003a7ab9 */ /* 0x000fe20000000800 */
[----:B------:R-:W-:Y:S01]  /*5b650*/  ULDC UR60, c[0x0][0x248] ;  /* 0x00009200003c7ab9 */ /* 0x000fe20000000800 */
[----:B------:R-:W-:Y:S01]  /*5b660*/  BAR.SYNC.DEFER_BLOCKING 0x0 ;  /* 0x0000000000007b1d */ /* 0x000fe20000010000 */
[----:B--2---:R-:W-:-:S05]  /*5b670*/  F2FP.SATFINITE.E4M3.F32.PACK_AB_MERGE_C R14, R14, R15, RZ ;  /* 0x0000000f0e0e723e */ /* 0x004fca00048070ff */
[----:B------:R-:W-:Y:S01]  /*5b680*/  STL [R1+0x804], R14 ;  /* 0x0008040e01007387 */ /* 0x000fe20000100800 */
[----:B0----5:R-:W-:-:S05]  /*5b690*/  F2FP.SATFINITE.E4M3.F32.PACK_AB_MERGE_C R0, R12, R13, RZ ;  /* 0x0000000d0c00723e */ /* 0x021fca00048070ff */
[----:B------:R0:W-:Y:S01]  /*5b6a0*/  STL [R1+0x800], R0 ;  /* 0x0008000001007387 */ /* 0x0001e20000100800 */
[----:B----4-:R-:W-:-:S05]  /*5b6b0*/  F2FP.SATFINITE.E4M3.F32.PACK_AB_MERGE_C R10, R10, R11, RZ ;  /* 0x0000000b0a0a723e */ /* 0x010fca00048070ff */
[----:B------:R-:W-:Y:S01]  /*5b6c0*/  STL [R1+0x830], R10 ;  /* 0x0008300a01007387 */ /* 0x000fe20000100800 */
[----:B---3--:R-:W-:-:S05]  /*5b6d0*/  F2FP.SATFINITE.E4M3.F32.PACK_AB_MERGE_C R8, R8, R9, RZ ;  /* 0x000000090808723e */ /* 0x008fca00048070ff */
[----:B------:R-:W-:Y:S01]  /*5b6e0*/  STL [R1+0x834], R8 ;  /* 0x0008340801007387 */ /* 0x000fe20000100800 */
[----:B0-----:R-:W-:-:S05]  /*5b6f0*/  F2FP.SATFINITE.E4M3.F32.PACK_AB_MERGE_C R0, R6, R7, RZ ;  /* 0x000000070600723e */ /* 0x001fca00048070ff */
[----:B------:R0:W-:Y:S01]  /*5b700*/  STL [R1+0x894], R0 ;  /* 0x0008940001007387 */ /* 0x0001e20000100800 */
[----:B------:R-:W-:-:S03]  /*5b710*/  F2FP.SATFINITE.E4M3.F32.PACK_AB_MERGE_C R4, R4, R5, RZ ;  /* 0x000000050404723e */ /* 0x000fc600048070ff */
[----:B0-----:R-:W2:Y:S01]  /*5b720*/  LDL.LU R0, [R1+0x5ec] ;  /* 0x0005ec0001007983 */ /* 0x001ea20000300800 */
[----:B------:R-:W-:-:S03]  /*5b730*/  F2FP.SATFINITE.E4M3.F32.PACK_AB_MERGE_C R2, R2, R3, RZ ;  /* 0x000000030202723e */ /* 0x000fc600048070ff */
[----:B------:R-:W-:Y:S04]  /*5b740*/  STL [R1+0x890], R4 ;  /* 0x0008900401007387 */ /* 0x000fe80000100800 */
[----:B--2---:R0:W-:Y:S04]  /*5b750*/  STL [R1+0x2f30], R0 ;  /* 0x002f300001007387 */ /* 0x0041e80000100800 */
[----:B------:R-:W-:Y:S04]  /*5b760*/  STL [R1+0x83c], R2 ;  /* 0x00083c0201007387 */ /* 0x000fe80000100800 */
[----:B0-----:R-:W2:Y:S04]  /*5b770*/  LDL.LU R0, [R1+0x5e4] ;  /* 0x0005e40001007983 */ /* 0x001ea80000300800 */
[----:B--2---:R0:W-:Y:S04]  /*5b780*/  STL [R1+0x2f38], R0 ;  /* 0x002f380001007387 */ /* 0x0041e80000100800 */
        /* <DEDUP_REMOVED lines=29> */
[----:B-1----:R-:W3:Y:S04]  /*5b960*/  LDL.LU R29, [R1+0x5d0] ;  /* 0x0005d000011d7983 */ /* 0x002ee80000300800 */
[----:B---3--:R0:W-:Y:S04]  /*5b970*/  STL [R1+0x2f2c], R29 ;  /* 0x002f2c1d01007387 */ /* 0x0081e80000100800 */
[----:B0-----:R-:W3:Y:S04]  /*5b980*/  LDL.LU R29, [R1+0x5e8] ;  /* 0x0005e800011d7983 */ /* 0x001ee80000300800 */
        /* <DEDUP_REMOVED lines=31> */
[----:B0-----:R-:W2:Y:S04]  /*5bb80*/  LDL.LU R29, [R1+0x98] ;  /* 0x00009800011d7983 */ /* 0x001ea80000300800 */
[----:B------:R-:W3:Y:S04]  /*5bb90*/  LDL.LU R28, [R1+0x5d4] ;  /* 0x0005d400011c7983 */ /* 0x000ee80000300800 */
        /* <DEDUP_REMOVED lines=26> */
[----:B--2---:R-:W-:-:S03]  /*5bd40*/  F2FP.SATFINITE.E4M3.F32.PACK_AB_MERGE_C R0, R0, R29, RZ ;  /* 0x0000001d0000723e */ /* 0x004fc600048070ff */
[----:B------:R-:W2:Y:S04]  /*5bd50*/  LDL.LU R29, [R1+0x2fac] ;  /* 0x002fac00011d7983 */ /* 0x000ea80000300800 */
[----:B------:R0:W-:Y:S04]  /*5bd60*/  STL [R1+0x838], R0 ;  /* 0x0008380001007387 */ /* 0x0001e80000100800 */
[----:B0-----:R-:W2:Y:S02]  /*5bd70*/  LDL.LU R0, [R1+0x2fa8] ;  /* 0x002fa80001007983 */ /* 0x001ea40000300800 */
[----:B--2---:R-:W-:-:S02]  /*5bd80*/  F2FP.SATFINITE.E4M3.F32.PACK_AB_MERGE_C R0, R0, R29, RZ ;  /* 0x0000001d0000723e */ /* 0x004fc400048070ff */
        /* <DEDUP_REMOVED lines=60> */
[----:B------:R-:W2:Y:S01]  /*5c150*/  LDL.LU R29, [R1+0x2f2c] ;  /* 0x002f2c00011d7983 */ /* 0x000ea20000300800 */
[----:B----4-:R-:W-:-:S03]  /*5c160*/  F2FP.SATFINITE.E4M3.F32.PACK_AB_MERGE_C R26, R26, R27, RZ ;  /* 0x0000001b1a1a723e */ /* 0x010fc600048070ff */
[----:B------:R0:W-:Y:S01]  /*5c170*/  STL [R1+0x5e4], R0 ;  /* 0x0005e40001007387 */ /* 0x0001e20000100800 */
[----:B---3--:R-:W-:Y:S02]  /*5c180*/  F2FP.SATFINITE.E4M3.F32.PACK_AB_MERGE_C R22, R22, R23, RZ ;  /* 0x000000171616723e */ /* 0x008fe400048070ff */
[----:B------:R-:W-:Y:S02]  /*5c190*/  F2FP.SATFINITE.E4M3.F32.PACK_AB_MERGE_C R20, R20, R21, RZ ;  /* 0x000000151414723e */ /* 0x000fe400048070ff */
[----:B0-----:R-:W-:Y:S02]  /*5c1a0*/  F2FP.SATFINITE.E4M3.F32.PACK_AB_MERGE_C R0, R24, R25, RZ ;  /* 0x000000191800723e */ /* 0x001fe400048070ff */
[----:B------:R-:W-:Y:S02]  /*5c1b0*/  F2FP.SATFINITE.E4M3.F32.PACK_AB_MERGE_C R16, R16, R17, RZ ;  /* 0x000000111010723e */ /* 0x000fe400048070ff */
[----:B------:R-:W-:Y:S02]  /*5c1c0*/  F2FP.SATFINITE.E4M3.F32.PACK_AB_MERGE_C R14, R14, R15, RZ ;  /* 0x0000000f0e0e723e */ /* 0x000fe400048070ff */
[----:B------:R-:W-:-:S02]  /*5c1d0*/  F2FP.SATFINITE.E4M3.F32.PACK_AB_MERGE_C R10, R10, R11, RZ ;  /* 0x0000000b0a0a723e */ /* 0x000fc400048070ff */
[----:B------:R-:W-:Y:S02]  /*5c1e0*/  F2FP.SATFINITE.E4M3.F32.PACK_AB_MERGE_C R8, R8, R9, RZ ;  /* 0x000000090808723e */ /* 0x000fe400048070ff */
[----:B--2---:R-:W-:-:S05]  /*5c1f0*/  F2FP.SATFINITE.E4M3.F32.PACK_AB_MERGE_C R28, R28, R29, RZ ;  /* 0x0000001d1c1c723e */ /* 0x004fca00048070ff */
[----:B------:R-:W-:Y:S04]  /*5c200*/  STL [R1+0x5e0], R28 ;  /* 0x0005e01c01007387 */ /* 0x000fe80000100800 */
[----:B------:R-:W-:Y:S04]  /*5c210*/  STL [R1+0x5d8], R26 ;  /* 0x0005d81a01007387 */ /* 0x000fe80000100800 */
[----:B------:R0:W-:Y:S04]  /*5c220*/  STL [R1+0x5d4], R0 ;  /* 0x0005d40001007387 */ /* 0x0001e80000100800 */
[----:B------:R-:W-:Y:S01]  /*5c230*/  STL [R1+0x5d0], R22 ;  /* 0x0005d01601007387 */ /* 0x000fe20000100800 */
[----:B0-----:R-:W-:-:S03]  /*5c240*/  F2FP.SATFINITE.E4M3.F32.PACK_AB_MERGE_C R0, R18, R19, RZ ;  /* 0x000000131200723e */ /* 0x001fc600048070ff */
        /* <DEDUP_REMOVED lines=10> */
[----:B0-----:R-:W2:Y:S01]  /*5c2f0*/  LDL.LU R0, [R1+0x524] ;  /* 0x0005240001007983 */ /* 0x001ea20000300800 */
[----:B------:R-:W-:Y:S02]  /*5c300*/  F2FP.SATFINITE.E4M3.F32.PACK_AB_MERGE_C R4, R4, R5, RZ ;  /* 0x000000050404723e */ /* 0x000fe400048070ff */
        /* <DEDUP_REMOVED lines=35> */
[----:B------:R-:W3:Y:S04]  /*5c540*/  LDL.LU R29, [R1+0x528] ;  /* 0x00052800011d7983 */ /* 0x000ee80000300800 */
        /* <DEDUP_REMOVED lines=697> */
[----:B------:R0:W-:Y:S01]  /*5f0e0*/  STL [R1+0x300], R0 ;  /* 0x0003000001007387 */ /* 0x0001e20000100800 */
[----:B---3--:R-:W-:Y:S02]  /*5f0f0*/  F2FP.SATFINITE.E4M3.F32.PACK_AB_MERGE_C R24, R24, R25, RZ ;  /* 0x000000191818723e */ /* 0x008fe400048070ff */
[----:B----4-:R-:W-:Y:S02]  /*5f100*/  F2FP.SATFINITE.E4M3.F32.PACK_AB_MERGE_C R22, R22, R23, RZ ;  /* 0x000000171616723e */ /* 0x010fe400048070ff */
[----:B0-----:R-:W-:Y:S02]  /*5f110*/  F2FP.SATFINITE.E4M3.F32.PACK_AB_MERGE_C R0, R26, R27, RZ ;  /* 0x0000001b1a00723e */ /* 0x001fe400048070ff */
[----:B------:R-:W-:-:S02]  /*5f120*/  F2FP.SATFINITE.E4M3.F32.PACK_AB_MERGE_C R18, R18, R19, RZ ;  /* 0x000000131212723e */ /* 0x000fc400048070ff */
[----:B------:R-:W-:Y:S02]  /*5f130*/  F2FP.SATFINITE.E4M3.F32.PACK_AB_MERGE_C R16, R16, R17, RZ ;  /* 0x000000111010723e */ /* 0x000fe400048070ff */
[----:B------:R-:W-:Y:S02]  /*5f140*/  F2FP.SATFINITE.E4M3.F32.PACK_AB_MERGE_C R12, R12, R13, RZ ;  /* 0x0000000d0c0c723e */ /* 0x000fe400048070ff */
[----:B------:R-:W-:Y:S02]  /*5f150*/  F2FP.SATFINITE.E4M3.F32.PACK_AB_MERGE_C R10, R10, R11, RZ ;  /* 0x0000000b0a0a723e */ /* 0x000fe400048070ff */
[----:B------:R-:W-:Y:S02]  /*5f160*/  F2FP.SATFINITE.E4M3.F32.PACK_AB_MERGE_C R6, R6, R7, RZ ;  /* 0x000000070606723e */ /* 0x000fe400048070ff */
[----:B--2---:R-:W-:-:S05]  /*5f170*/  F2FP.SATFINITE.E4M3.F32.PACK_AB_MERGE_C R28, R28, R29, RZ ;  /* 0x0000001d1c1c723e */ /* 0x004fca00048070ff */
        /* <DEDUP_REMOVED lines=14> */
[----:B------:R-:W-:Y:S04]  /*5f260*/  STL [R1+0x14], R6 ;  /* 0x0000140601007387 */ /* 0x000fe80000100800 */
[----:B------:R-:W2:Y:S01]  /*5f270*/  LDL.LU R29, [R1+0x264] ;  /* 0x00026400011d7983 */ /* 0x000ea20000300800 */
[----:B------:R-:W-:-:S02]  /*5f280*/  F2FP.SATFINITE.E4M3.F32.PACK_AB_MERGE_C R4, R4, R5, RZ ;  /* 0x000000050404723e */ /* 0x000fc400048070ff */
[----:B0-----:R-:W-:-:S03]  /*5f290*/  F2FP.SATFINITE.E4M3.F32.PACK_AB_MERGE_C R0, R2, R3, RZ ;  /* 0x000000030200723e */ /* 0x001fc600048070ff */
        /* <DEDUP_REMOVED lines=69> */
[----:B------:R-:W2:Y:S04]  /*5f6f0*/  LDL.LU R9, [R1+0x218] ;  /* 0x0002180001097983 */ /* 0x000ea80000300800 */
[----:B------:R-:W2:Y:S04]  /*5f700*/  LDL.LU R8, [R1+0x21c] ;  /* 0x00021c0001087983 */ /* 0x000ea80000300800 */
[----:B------:R-:W2:Y:S04]  /*5f710*/  LDL.LU R5, [R1+0x690] ;  /* 0x0006900001057983 */ /* 0x000ea80000300800 */
[----:B------:R-:W2:Y:S04]  /*5f720*/  LDL.LU R4, [R1+0x694] ;  /* 0x0006940001047983 */ /* 0x000ea80000300800 */
[----:B------:R-:W2:Y:S04]  /*5f730*/  LDL.LU R3, [R1+0x698] ;  /* 0x0006980001037983 */ /* 0x000ea80000300800 */
[----:B------:R-:W2:Y:S04]  /*5f740*/  LDL.LU R2, [R1+0x69c] ;  /* 0x00069c0001027983 */ /* 0x000ea80000300800 */
[----:B------:R-:W3:Y:S04]  /*5f750*/  LDL.LU R27, [R1+0x2d18] ;  /* 0x002d1800011b7983 */ /* 0x000ee80000300800 */
[----:B------:R0:W-:Y:S04]  /*5f760*/  STL [R1+0x2a0], R29 ;  /* 0x0002a01d01007387 */ /* 0x0001e80000100800 */
[----:B0-----:R-:W3:Y:S02]  /*5f770*/  LDL.LU R29, [R1+0x2d14] ;  /* 0x002d1400011d7983 */ /* 0x001ee40000300800 */
[----:B---3--:R-:W-:-:S02]  /*5f780*/  F2FP.SATFINITE.E4M3.F32.PACK_AB_MERGE_C R29, R29, R27, RZ ;  /* 0x0000001b1d1d723e */ /* 0x008fc400048070ff */
        /* <DEDUP_REMOVED lines=38> */
[----:B0-----:R-:W2:Y:S01]  /*5f9f0*/  LDL.LU R29, [R1+0x250] ;  /* 0x00025000011d7983 */ /* 0x001ea20000300800 */
[----:B---3--:R-:W-:-:S03]  /*5fa00*/  F2FP.SATFINITE.E4M3.F32.PACK_AB_MERGE_C R27, R27, R7, RZ ;  /* 0x000000071b1b723e */ /* 0x008fc600048070ff */
[----:B------:R-:W2:Y:S01]  /*5fa10*/  LDL.LU R7, [R1+0x2cc4] ;  /* 0x002cc40001077983 */ /* 0x000ea20000300800 */
[----:B----4-:R-:W-:Y:S02]  /*5fa20*/  F2FP.SATFINITE.E4M3.F32.PACK_AB_MERGE_C R6, R6, R0, RZ ;  /* 0x000000000606723e */ /* 0x010fe400048070ff */
[----:B------:R-:W-:Y:S01]  /*5fa30*/  F2FP.SATFINITE.E4M3.F32.PACK_AB_MERGE_C R0, R26, R28, RZ ;  /* 0x0000001c1a00723e */ /* 0x000fe200048070ff */
[----:B------:R-:W-:Y:S01]  /*5fa40*/  STL [R1+0x2bc8], R27 ;  /* 0x002bc81b01007387 */ /* 0x000fe20000100800 */
[----:B--2---:R-:W-:-:S05]  /*5fa50*/  F2FP.SATFINITE.E4M3.F32.PACK_AB_MERGE_C R7, R7, R29, RZ ;  /* 0x0000001d0707723e */ /* 0x004fca00048070ff */
[----:B------:R0:W-:Y:S04]  /*5fa60*/  STL [R1+0x2bcc], R7 ;  /* 0x002bcc0701007387 */ /* 0x0001e80000100800 */
[----:B------:R1:W-:Y:S04]  /*5fa70*/  STL [R1+0x2bd0], R6 ;  /* 0x002bd00601007387 */ /* 0x0003e80000100800 */
[----:B------:R2:W-:Y:S01]  /*5fa80*/  STL [R1+0x48], R0 ;  /* 0x0000480001007387 */ /* 0x0005e20000100800 */
[----:B0-----:R-:W-:Y:S02]  /*5fa90*/  F2FP.SATFINITE.E4M3.F32.PACK_AB_MERGE_C R7, R24, R25, RZ ;  /* 0x000000191807723e */ /* 0x001fe400048070ff */
[----:B-1----:R-:W-:-:S03]  /*5faa0*/  F2FP.SATFINITE.E4M3.F32.PACK_AB_MERGE_C R6, R22, R23, RZ ;  /* 0x000000171606723e */ /* 0x002fc600048070ff */
[----:B------:R0:W-:Y:S01]  /*5fab0*/  STL [R1+0x40], R7 ;  /* 0x0000400701007387 */ /* 0x0001e20000100800 */
[----:B--2---:R-:W-:-:S03]  /*5fac0*/  F2FP.SATFINITE.E4M3.F32.PACK_AB_MERGE_C R0, R20, R21, RZ ;  /* 0x000000151400723e */ /* 0x004fc600048070ff */
[----:B------:R1:W-:Y:S04]  /*5fad0*/  STL [R1+0x98], R6 ;  /* 0x0000980601007387 */ /* 0x0003e80000100800 */
[----:B------:R2:W-:Y:S01]  /*5fae0*/  STL [R1+0x7c], R0 ;  /* 0x00007c0001007387 */ /* 0x0005e20000100800 */
[----:B0-----:R-:W-:Y:S02]  /*5faf0*/  F2FP.SATFINITE.E4M3.F32.PACK_AB_MERGE_C R7, R18, R19, RZ ;  /* 0x000000131207723e */ /* 0x001fe400048070ff */
[----:B-1----:R-:W-:-:S03]  /*5fb00*/  F2FP.SATFINITE.E4M3.F32.PACK_AB_MERGE_C R6, R16, R17, RZ ;  /* 0x000000111006723e */ /* 0x002fc600048070ff */
[----:B------:R0:W-:Y:S01]  /*5fb10*/  STL [R1+0x230], R7 ;  /* 0x0002300701007387 */ /* 0x0001e20000100800 */
[----:B--2---:R-:W-:-:S03]  /*5fb20*/  F2FP.SATFINITE.E4M3.F32.PACK_AB_MERGE_C R0, R14, R15, RZ ;  /* 0x0000000f0e00723e */ /* 0x004fc600048070ff */
[----:B------:R1:W-:Y:S01]  /*5fb30*/  STL [R1+0xdc], R6 ;  /* 0x0000dc0601007387 */ /* 0x0003e20000100800 */
[----:B------:R-:W-:-:S03]  /*5fb40*/  F2FP.SATFINITE.E4M3.F32.PACK_AB_MERGE_C R23, R4, R5, RZ ;  /* 0x000000050417723e */ /* 0x000fc600048070ff */
[----:B------:R2:W-:Y:S01]  /*5fb50*/  STL [R1+0x94], R0 ;  /* 0x0000940001007387 */ /* 0x0005e20000100800 */
[----:B0-----:R-:W-:Y:S02]  /*5fb60*/  F2FP.SATFINITE.E4M3.F32.PACK_AB_MERGE_C R7, R12, R13, RZ ;  /* 0x0000000d0c07723e */ /* 0x001fe400048070ff */
[----:B-1----:R-:W-:-:S03]  /*5fb70*/  F2FP.SATFINITE.E4M3.F32.PACK_AB_MERGE_C R6, R10, R11, RZ ;  /* 0x0000000b0a06723e */ /* 0x002fc600048070ff */
[----:B------:R-:W-:Y:S01]  /*5fb80*/  STL [R1+0xcc], R7 ;  /* 0x0000cc0701007387 */ /* 0x000fe20000100800 */
[----:B--2---:R-:W-:-:S03]  /*5fb90*/  F2FP.SATFINITE.E4M3.F32.PACK_AB_MERGE_C R0, R8, R9, RZ ;  /* 0x000000090800723e */ /* 0x004fc600048070ff */
[----:B------:R-:W-:Y:S04]  /*5fba0*/  STL [R1+0x30], R6 ;  /* 0x0000300601007387 */ /* 0x000fe80000100800 */
[----:B------:R-:W-:Y:S04]  /*5fbb0*/  STL [R1+0x2bac], R23 ;  /* 0x002bac1701007387 */ /* 0x000fe80000100800 */
[----:B------:R0:W-:Y:S04]  /*5fbc0*/  STL [R1+0x28], R0 ;  /* 0x0000280001007387 */ /* 0x0001e80000100800 */
[----:B------:R-:W2:Y:S04]  /*5fbd0*/  LDL.LU R22, [R1+0x204] ;  /* 0x0002040001167983 */ /* 0x000ea80000300800 */
[----:B------:R-:W3:Y:S01]  /*5fbe0*/  LDL.LU R19, [R1+0x20c] ;  /* 0x00020c0001137983 */ /* 0x000ee20000300800 */
[----:B0-----:R-:W-:-:S05]  /*5fbf0*/  F2FP.SATFINITE.E4M3.F32.PACK_AB_MERGE_C R0, R2, R3, RZ ;  /* 0x000000030200723e */ /* 0x001fca00048070ff */
[----:B------:R-:W-:Y:S04]  /*5fc00*/  STL [R1+0xc8], R0 ;  /* 0x0000c80001007387 */ /* 0x000fe80000100800 */
[----:B---3--:R0:W-:Y:S04]  /*5fc10*/  STL [R1+0x2cc0], R19 ;  /* 0x002cc01301007387 */ /* 0x0081e80000100800 */
[----:B0-----:R-:W2:Y:S04]  /*5fc20*/  LDL.LU R19, [R1+0x200] ;  /* 0x0002000001137983 */ /* 0x001ea80000300800 */
[----:B------:R-:W3:Y:S04]  /*5fc30*/  LDL.LU R12, [R1+0x1f4] ;  /* 0x0001f400010c7983 */ /* 0x000ee80000300800 */
[----:B---3--:R0:W-:Y:S04]  /*5fc40*/  STL [R1+0x2cbc], R12 ;  /* 0x002cbc0c01007387 */ /* 0x0081e80000100800 */
[----:B0-----:R-:W3:Y:S04]  /*5fc50*/  LDL.LU R12, [R1+0x208] ;  /* 0x00020800010c7983 */ /* 0x001ee80000300800 */
[----:B------:R-:W4:Y:S04]  /*5fc60*/  LDL.LU R5, [R1+0x1fc] ;  /* 0x0001fc0001057983 */ /* 0x000f280000300800 */
[----:B----4-:R0:W-:Y:S04]  /*5fc70*/  STL [R1+0x2cb8], R5 ;  /* 0x002cb80501007387 */ /* 0x0101e80000100800 */
[----:B0-----:R-:W4:Y:S04]  /*5fc80*/  LDL.LU R5, [R1+0x1f0] ;  /* 0x0001f00001057983 */ /* 0x001f280000300800 */
[----:B------:R-:W2:Y:S04]  /*5fc90*/  LDL.LU R28, [R1+0x68c] ;  /* 0x00068c00011c7983 */ /* 0x000ea80000300800 */
[----:B--2---:R0:W-:Y:S04]  /*5fca0*/  STL [R1+0x2cac], R28 ;  /* 0x002cac1c01007387 */ /* 0x0041e80000100800 */
[----:B0-----:R-:W2:Y:S04]  /*5fcb0*/  LDL.LU R28, [R1+0x684] ;  /* 0x00068400011c7983 */ /* 0x001ea80000300800 */
[----:B--2---:R0:W-:Y:S04]  /*5fcc0*/  STL [R1+0x2cb4], R28 ;  /* 0x002cb41c01007387 */ /* 0x0041e80000100800 */
[----:B0-----:R-:W2:Y:S04]  /*5fcd0*/  LDL.LU R28, [R1+0x1f8] ;  /* 0x0001f800011c7983 */ /* 0x001ea80000300800 */
[----:B------:R-:W3:Y:S04]  /*5fce0*/  LDL.LU R23, [R1+0x1d0] ;  /* 0x0001d00001177983 */ /* 0x000ee80000300800 */
[----:B---3--:R0:W-:Y:S04]  /*5fcf0*/  STL [R1+0x2ca8], R23 ;  /* 0x002ca81701007387 */ /* 0x0081e80000100800 */
[----:B0-----:R-:W3:Y:S01]  /*5fd00*/  LDL.LU R23, [R1+0x688] ;  /* 0x0006880001177983 */ /* 0x001ee20000300800 */
[----:B------:R-:W-:-:S03]  /*5fd10*/  F2FP.SATFINITE.E4M3.F32.PACK_AB_MERGE_C R22, R22, R19, RZ ;  /* 0x000000131616723e */ /* 0x000fc600048070ff */
[----:B---3--:R0:W-:Y:S04]  /*5fd20*/  STL [R1+0x2cb0], R23 ;  /* 0x002cb01701007387 */ /* 0x0081e80000100800 */
        /* <DEDUP_REMOVED lines=24> */
[----:B------:R-:W4:Y:S04]  /*5feb0*/  LDL.LU R19, [R1+0x2cc0] ;  /* 0x002cc00001137983 */ /* 0x000f280000300800 */
[----:B------:R0:W-:Y:S04]  /*5fec0*/  STL [R1+0x2bbc], R22 ;  /* 0x002bbc1601007387 */ /* 0x0001e80000100800 */
[----:B0-----:R-:W3:Y:S01]  /*5fed0*/  LDL.LU R22, [R1+0x1ec] ;  /* 0x0001ec0001167983 */ /* 0x001ee20000300800 */
[----:B----4-:R-:W-:-:S03]  /*5fee0*/  F2FP.SATFINITE.E4M3.F32.PACK_AB_MERGE_C R19, R19, R12, RZ ;  /* 0x0000000c1313723e */ /* 0x010fc600048070ff */
[----:B------:R-:W4:Y:S04]  /*5fef0*/  LDL.LU R12, [R1+0x2cbc] ;  /* 0x002cbc00010c7983 */ /* 0x000f280000300800 */
[----:B------:R0:W-:Y:S04]  /*5ff00*/  STL [R1+0x2bd4], R19 ;  /* 0x002bd41301007387 */ /* 0x0001e80000100800 */
[----:B0-----:R-:W3:Y:S01]  /*5ff10*/  LDL.LU R19, [R1+0x1e8] ;  /* 0x0001e80001137983 */ /* 0x001ee20000300800 */
[----:B----4-:R-:W-:-:S03]  /*5ff20*/  F2FP.SATFINITE.E4M3.F32.PACK_AB_MERGE_C R12, R12, R5, RZ ;  /* 0x000000050c0c723e */ /* 0x010fc600048070ff */
[----:B------:R-:W2:Y:S04]  /*5ff30*/  LDL.LU R5, [R1+0x2cb8] ;  /* 0x002cb80001057983 */ /* 0x000ea80000300800 */
[----:B------:R0:W-:Y:S04]  /*5ff40*/  STL [R1+0x2bd8], R12 ;  /* 0x002bd80c01007387 */ /* 0x0001e80000100800 */
[----:B0-----:R-:W4:Y:S01]  /*5ff50*/  LDL.LU R12, [R1+0x1e4] ;  /* 0x0001e400010c7983 */ /* 0x001f220000300800 */
[----:B--2---:R-:W-:-:S03]  /*5ff60*/  F2FP.SATFINITE.E4M3.F32.PACK_AB_MERGE_C R5, R5, R28, RZ ;  /* 0x0000001c0505723e */ /* 0x004fc600048070ff */
[----:B------:R-:W3:Y:S04]  /*5ff70*/  LDL.LU R28, [R1+0x2cb4] ;  /* 0x002cb400011c7983 */ /* 0x000ee80000300800 */
[----:B------:R0:W-:Y:S04]  /*5ff80*/  STL [R1+0x2bdc], R5 ;  /* 0x002bdc0501007387 */ /* 0x0001e80000100800 */
[----:B0-----:R-:W4:Y:S01]  /*5ff90*/  LDL.LU R5, [R1+0x1e0] ;  /* 0x0001e00001057983 */ /* 0x001f220000300800 */
[----:B---3--:R-:W-:-:S03]  /*5ffa0*/  F2FP.SATFINITE.E4M3.F32.PACK_AB_MERGE_C R28, R28, R23, RZ ;  /* 0x000000171c1c723e */ /* 0x008fc600048070ff */
[----:B------:R-:W2:Y:S04]  /*5ffb0*/  LDL.LU R23, [R1+0x2cb0] ;  /* 0x002cb00001177983 */ /* 0x000ea80000300800 */
[----:B------:R0:W-:Y:S04]  /*5ffc0*/  STL [R1+0x8], R28 ;  /* 0x0000081c01007387 */ /* 0x0001e80000100800 */
[----:B0-----:R-:W2:Y:S02]  /*5ffd0*/  LDL.LU R28, [R1+0x2cac] ;  /* 0x002cac00011c7983 */ /* 0x001ea40000300800 */
[----:B--2---:R-:W-:-:S02]  /*5ffe0*/  F2FP.SATFINITE.E4M3.F32.PACK_AB_MERGE_C R28, R28, R23, RZ ;  /* 0x000000171c1c723e */ /* 0x004fc400048070ff */
[----:B------:R-:W2:Y:S04]  /*5fff0*/  LDL.LU R23, [R1+0x2ca8] ;  /* 0x002ca80001177983 */ /* 0x000ea80000300800 */
[----:B------:R4:W-:Y:S02]  /*60000*/  STL [R1+0x2ba8], R28 ;  /* 0x002ba81c01007387 */ /* 0x0009e40000100800 */
[----:B----4-:R-:W-:Y:S02]  /*60010*/  F2FP.SATFINITE.E4M3.F32.PACK_AB_MERGE_C R28, R12, R5, RZ ;  /* 0x000000050c1c723e */ /* 0x010fe400048070ff */
[----:B------:R-:W-:-:S03]  /*60020*/  F2FP.SATFINITE.E4M3.F32.PACK_AB_MERGE_C R5, R22, R19, RZ ;  /* 0x000000131605723e */ /* 0x000fc600048070ff */
[----:B------:R-:W-:Y:S04]  /*60030*/  STL [R1+0x4c], R28 ;  /* 0x00004c1c01007387 */ /* 0x000fe80000100800 */
[----:B------:R0:W-:Y:S01]  /*60040*/  STL [R1+0x24], R5 ;  /* 0x0000240501007387 */ /* 0x0001e20000100800 */
[----:B------:R-:W-:Y:S02]  /*60050*/  F2FP.SATFINITE.E4M3.F32.PACK_AB_MERGE_C R16, R16, R17, RZ ;  /* 0x000000111010723e */ /* 0x000fe400048070ff */
[----:B------:R-:W-:Y:S02]  /*60060*/  F2FP.SATFINITE.E4M3.F32.PACK_AB_MERGE_C R15, R14, R15, RZ ;  /* 0x0000000f0e0f723e */ /* 0x000fe400048070ff */
[----:B0-----:R-:W-:Y:S02]  /*60070*/  F2FP.SATFINITE.E4M3.F32.PACK_AB_MERGE_C R5, R0, R29, RZ ;  /* 0x0000001d0005723e */ /* 0x001fe400048070ff */
[----:B------:R-:W-:-:S02]  /*60080*/  F2FP.SATFINITE.E4M3.F32.PACK_AB_MERGE_C R0, R25, R26, RZ ;  /* 0x0000001a1900723e */ /* 0x000fc400048070ff */
[----:B------:R-:W-:Y:S02]  /*60090*/  F2FP.SATFINITE.E4M3.F32.PACK_AB_MERGE_C R26, R21, R24, RZ ;  /* 0x00000018151a723e */ /* 0x000fe400048070ff */
[----:B------:R-:W-:Y:S02]  /*600a0*/  F2FP.SATFINITE.E4M3.F32.PACK_AB_MERGE_C R25, R18, R20, RZ ;  /* 0x000000141219723e */ /* 0x000fe400048070ff */
[----:B------:R-:W-:Y:S02]  /*600b0*/  F2FP.SATFINITE.E4M3.F32.PACK_AB_MERGE_C R14, R11, R13, RZ ;  /* 0x0000000d0b0e723e */ /* 0x000fe400048070ff */
[----:B------:R-:W-:Y:S02]  /*600c0*/  F2FP.SATFINITE.E4M3.F32.PACK_AB_MERGE_C R11, R9, R10, RZ ;  /* 0x0000000a090b723e */ /* 0x000fe400048070ff */
[----:B------:R-:W-:Y:S02]  /*600d0*/  F2FP.SATFINITE.E4M3.F32.PACK_AB_MERGE_C R4, R4, R8, RZ ;  /* 0x000000080404723e */ /* 0x000fe400048070ff */
[----:B--2---:R-:W-:-:S02]  /*600e0*/  F2FP.SATFINITE.E4M3.F32.PACK_AB_MERGE_C R12, R6, R23, RZ ;  /* 0x00000017060c723e */ /* 0x004fc400048070ff */
[----:B------:R-:W-:-:S03]  /*600f0*/  F2FP.SATFINITE.E4M3.F32.PACK_AB_MERGE_C R6, R27, R7, RZ ;  /* 0x000000071b06723e */ /* 0x000fc600048070ff */
        /* <DEDUP_REMOVED lines=11> */
[----:B------:R-:W2:Y:S04]  /*601b0*/  LDL.LU R21, [R1+0x664] ;  /* 0x0006640001157983 */ /* 0x000ea80000300800 */
[----:B------:R-:W3:Y:S04]  /*601c0*/  LDL.LU R20, [R1+0x66c] ;  /* 0x00066c0001147983 */ /* 0x000ee80000300800 */
[----:B---3--:R0:W-:Y:S04]  /*601d0*/  STL [R1+0x2ca4], R20 ;  /* 0x002ca41401007387 */ /* 0x0081e80000100800 */
        /* <DEDUP_REMOVED lines=14> */
[----:B------:R-:W4:Y:S04]  /*602c0*/  LDL.LU R18, [R1+0x154] ;  /* 0x0001540001127983 */ /* 0x000f280000300800 */
[----:B----4-:R0:W-:Y:S04]  /*602d0*/  STL [R1+0x2c84], R18 ;  /* 0x002c841201007387 */ /* 0x0101e80000100800 */
[----:B0-----:R-:W4:Y:S04]  /*602e0*/  LDL.LU R18, [R1+0x178] ;  /* 0x0001780001127983 */ /* 0x001f280000300800 */
[----:B----4-:R0:W-:Y:S04]  /*602f0*/  STL [R1+0x2c8c], R18 ;  /* 0x002c8c1201007387 */ /* 0x0101e80000100800 */
[----:B0-----:R-:W4:Y:S04]  /*60300*/  LDL.LU R18, [R1+0x170] ;  /* 0x0001700001127983 */ /* 0x001f280000300800 */
[----:B----4-:R0:W-:Y:S04]  /*60310*/  STL [R1+0x2c94], R18 ;  /* 0x002c941201007387 */ /* 0x0101e80000100800 */
[----:B0-----:R-:W4:Y:S01]  /*60320*/  LDL.LU R18, [R1+0x188] ;  /* 0x0001880001127983 */ /* 0x001f220000300800 */
[----:B------:R-:W-:-:S02]  /*60330*/  F2FP.SATFINITE.E4M3.F32.PACK_AB_MERGE_C R3, R2, R3, RZ ;  /* 0x000000030203723e */ /* 0x000fc400048070ff */
[----:B--2---:R-:W-:Y:S01]  /*60340*/  F2FP.SATFINITE.E4M3.F32.PACK_AB_MERGE_C R21, R21, R20, RZ ;  /* 0x000000141515723e */ /* 0x004fe200048070ff */
[----:B----4-:R0:W-:Y:S04]  /*60350*/  STL [R1+0x2c9c], R18 ;  /* 0x002c9c1201007387 */ /* 0x0101e80000100800 */
[----:B0-----:R-:W2:Y:S04]  /*60360*/  LDL.LU R18, [R1+0x180] ;  /* 0x0001800001127983 */ /* 0x001ea80000300800 */
        /* <DEDUP_REMOVED lines=24> */
[----:B------:R0:W-:Y:S04]  /*604f0*/  STL [R1+0x2bec], R3 ;  /* 0x002bec0301007387 */ /* 0x0001e80000100800 */
[----:B0-----:R-:W4:Y:S04]  /*60500*/  LDL.LU R3, [R1+0x16c] ;  /* 0x00016c0001037983 */ /* 0x001f280000300800 */
[----:B------:R-:W3:Y:S04]  /*60510*/  LDL.LU R20, [R1+0x2ca4] ;  /* 0x002ca40001147983 */ /* 0x000ee80000300800 */
[----:B------:R0:W-:Y:S04]  /*60520*/  STL [R1+0x2bf0], R21 ;  /* 0x002bf01501007387 */ /* 0x0001e80000100800 */
[----:B0-----:R-:W4:Y:S01]  /*60530*/  LDL.LU R21, [R1+0x168] ;  /* 0x0001680001157983 */ /* 0x001f220000300800 */
[----:B---3--:R-:W-:-:S03]  /*60540*/  F2FP.SATFINITE.E4M3.F32.PACK_AB_MERGE_C R20, R20, R4, RZ ;  /* 0x000000041414723e */ /* 0x008fc600048070ff */
[----:B------:R-:W2:Y:S04]  /*60550*/  LDL.LU R4, [R1+0x2ca0] ;  /* 0x002ca00001047983 */ /* 0x000ea80000300800 */
[----:B------:R0:W-:Y:S04]  /*60560*/  STL [R1+0x2bf4], R20 ;  /* 0x002bf41401007387 */ /* 0x0001e80000100800 */
[----:B0-----:R-:W3:Y:S01]  /*60570*/  LDL.LU R20, [R1+0x164] ;  /* 0x0001640001147983 */ /* 0x001ee20000300800 */
        /* <DEDUP_REMOVED lines=15> */
[----:B0-----:R-:W3:Y:S02]  /*60670*/  LDL.LU R4, [R1+0x2c80] ;  /* 0x002c800001047983 */ /* 0x001ee40000300800 */
[----:B---3--:R-:W-:-:S02]  /*60680*/  F2FP.SATFINITE.E4M3.F32.PACK_AB_MERGE_C R20, R20, R4, RZ ;  /* 0x000000041414723e */ /* 0x008fc400048070ff */
[----:B------:R-:W2:Y:S01]  /*60690*/  LDL.LU R4, [R1+0x2c7c] ;  /* 0x002c7c0001047983 */ /* 0x000ea20000300800 */
[----:B----4-:R-:W-:Y:S02]  /*606a0*/  F2FP.SATFINITE.E4M3.F32.PACK_AB_MERGE_C R3, R3, R21, RZ ;  /* 0x000000150303723e */ /* 0x010fe400048070ff */
[----:B------:R-:W-:Y:S02]  /*606b0*/  F2FP.SATFINITE.E4M3.F32.PACK_AB_MERGE_C R17, R17, R11, RZ ;  /* 0x0000000b1111723e */ /* 0x000fe400048070ff */
[----:B------:R-:W-:Y:S01]  /*606c0*/  F2FP.SATFINITE.E4M3.F32.PACK_AB_MERGE_C R13, R13, R14, RZ ;  /* 0x0000000e0d0d723e */ /* 0x000fe200048070ff */
[----:B------:R-:W-:Y:S01]  /*606d0*/  STL [R1+0xc], R20 ;  /* 0x00000c1401007387 */ /* 0x000fe20000100800 */
[----:B------:R-:W-:Y:S02]  /*606e0*/  F2FP.SATFINITE.E4M3.F32.PACK_AB_MERGE_C R24, R24, R15, RZ ;  /* 0x0000000f1818723e */ /* 0x000fe400048070ff */
[----:B------:R-:W-:Y:S02]  /*606f0*/  F2FP.SATFINITE.E4M3.F32.PACK_AB_MERGE_C R10, R10, R16, RZ ;  /* 0x000000100a0a723e */ /* 0x000fe400048070ff */
[----:B------:R-:W-:-:S02]  /*60700*/  F2FP.SATFINITE.E4M3.F32.PACK_AB_MERGE_C R9, R9, R25, RZ ;  /* 0x000000190909723e */ /* 0x000fc400048070ff */
[----:B------:R-:W-:Y:S02]  /*60710*/  F2FP.SATFINITE.E4M3.F32.PACK_AB_MERGE_C R8, R8, R26, RZ ;  /* 0x0000001a0808723e */ /* 0x000fe400048070ff */
[----:B------:R-:W-:Y:S02]  /*60720*/  F2FP.SATFINITE.E4M3.F32.PACK_AB_MERGE_C R2, R2, R28, RZ ;  /* 0x0000001c0202723e */ /* 0x000fe400048070ff */
[----:B------:R-:W-:Y:S02]  /*60730*/  F2FP.SATFINITE.E4M3.F32.PACK_AB_MERGE_C R0, R0, R29, RZ ;  /* 0x0000001d0000723e */ /* 0x000fe400048070ff */
[----:B--2---:R-:W-:-:S05]  /*60740*/  F2FP.SATFINITE.E4M3.F32.PACK_AB_MERGE_C R18, R18, R4, RZ ;  /* 0x000000041212723e */ /* 0x004fca00048070ff */
[----:B------:R-:W-:Y:S04]  /*60750*/  STL [R1+0x2bf8], R18 ;  /* 0x002bf81201007387 */ /* 0x000fe80000100800 */
[----:B------:R0:W-:Y:S04]  /*60760*/  STL [R1], R3 ;  /* 0x0000000301007387 */ /* 0x0001e80000100800 */
[----:B------:R-:W-:Y:S04]  /*60770*/  STL [R1+0x2bfc], R17 ;  /* 0x002bfc1101007387 */ /* 0x000fe80000100800 */
[----:B------:R-:W-:Y:S04]  /*60780*/  STL [R1+0x2c00], R13 ;  /* 0x002c000d01007387 */ /* 0x000fe80000100800 */
[----:B------:R-:W-:Y:S04]  /*60790*/  STL [R1+0x2b7c], R24 ;  /* 0x002b7c1801007387 */ /* 0x000fe80000100800 */
[----:B------:R-:W-:Y:S04]  /*607a0*/  STL [R1+0x2c04], R10 ;  /* 0x002c040a01007387 */ /* 0x000fe80000100800 */
[----:B------:R-:W-:Y:S04]  /*607b0*/  STL [R1+0x2c08], R9 ;  /* 0x002c080901007387 */ /* 0x000fe80000100800 */
[----:B------:R-:W-:Y:S04]  /*607c0*/  STL [R1+0x2c0c], R8 ;  /* 0x002c0c0801007387 */ /* 0x000fe80000100800 */
[----:B------:R1:W-:Y:S01]  /*607d0*/  STL [R1+0x2c10], R2 ;  /* 0x002c100201007387 */ /* 0x0003e20000100800 */
[----:B------:R-:W-:-:S02]  /*607e0*/  F2FP.SATFINITE.E4M3.F32.PACK_AB_MERGE_C R4, R22, R19, RZ ;  /* 0x000000131604723e */ /* 0x000fc400048070ff */
[----:B0-----:R-:W-:Y:S02]  /*607f0*/  F2FP.SATFINITE.E4M3.F32.PACK_AB_MERGE_C R3, R6, R23, RZ ;  /* 0x000000170603723e */ /* 0x001fe400048070ff */
[----:B-1----:R-:W-:-:S05]  /*60800*/  F2FP.SATFINITE.E4M3.F32.PACK_AB_MERGE_C R2, R12, R5, RZ ;  /* 0x000000050c02723e */ /* 0x002fca00048070ff */
[----:B------:R0:W-:Y:S04]  /*60810*/  STL [R1+0x3a4], R2 ;  /* 0x0003a40201007387 */ /* 0x0001e80000100800 */
[----:B------:R-:W-:Y:S04]  /*60820*/  STL [R1+0x39c], R4 ;  /* 0x00039c0401007387 */ /* 0x000fe80000100800 */
[----:B------:R-:W-:Y:S01]  /*60830*/  STL [R1+0x3cc], R3 ;  /* 0x0003cc0301007387 */ /* 0x000fe20000100800 */
[----:B0-----:R-:W-:-:S03]  /*60840*/  F2FP.SATFINITE.E4M3.F32.PACK_AB_MERGE_C R2, R27, R7, RZ ;  /* 0x000000071b02723e */ /* 0x001fc600048070ff */
[----:B------:R-:W2:Y:S04]  /*60850*/  LDL.LU R27, [R1+0x118] ;  /* 0x00011800011b7983 */ /* 0x000ea80000300800 */
[----:B------:R-:W-:Y:S04]  /*60860*/  STL [R1+0x3c8], R2 ;  /* 0x0003c80201007387 */ /* 0x000fe80000100800 */
[----:B------:R-:W2:Y:S04]  /*60870*/  LDL.LU R29, [R1+0x11c] ;  /* 0x00011c00011d7983 */ /* 0x000ea80000300800 */
[----:B------:R0:W-:Y:S04]  /*60880*/  STL [R1+0x3e4], R0 ;  /* 0x0003e40001007387 */ /* 0x0001e80000100800 */
        /* <DEDUP_REMOVED lines=47> */
[----:B0-----:R-:W3:Y:S04]  /*60b80*/  LDL.LU R2, [R1+0x100] ;  /* 0x0001000001027983 */ /* 0x001ee80000300800 */
[----:B------:R-:W4:Y:S04]  /*60b90*/  LDL.LU R8, [R1+0x80] ;  /* 0x0000800001087983 */ /* 0x000f280000300800 */
[----:B----4-:R0:W-:Y:S04]  /*60ba0*/  STL [R1+0x2c14], R8 ;  /* 0x002c140801007387 */ /* 0x0101e80000100800 */
[----:B0-----:R-:W4:Y:S04]  /*60bb0*/  LDL.LU R8, [R1+0xb8] ;  /* 0x0000b80001087983 */ /* 0x001f280000300800 */
[----:B----4-:R0:W-:Y:S04]  /*60bc0*/  STL [R1+0x2c1c], R8 ;  /* 0x002c1c0801007387 */ /* 0x0101e80000100800 */
[----:B0-----:R-:W4:Y:S01]  /*60bd0*/  LDL.LU R8, [R1+0xb0] ;  /* 0x0000b00001087983 */ /* 0x001f220000300800 */
[----:B--2---:R-:W-:-:S02]  /*60be0*/  F2FP.SATFINITE.E4M3.F32.PACK_AB_MERGE_C R29, R29, R27, RZ ;  /* 0x0000001b1d1d723e */ /* 0x004fc400048070ff */
[----:B---3--:R-:W-:Y:S01]  /*60bf0*/  F2FP.SATFINITE.E4M3.F32.PACK_AB_MERGE_C R0, R0, R2, RZ ;  /* 0x000000020000723e */ /* 0x008fe200048070ff */
[----:B----4-:R0:W-:Y:S04]  /*60c00*/  STL [R1+0x2c24], R8 ;  /* 0x002c240801007387 */ /* 0x0101e80000100800 */
        /* <DEDUP_REMOVED lines=26> */
[----:B------:R0:W-:Y:S04]  /*60db0*/  STL [R1+0x3e0], R29 ;  /* 0x0003e01d01007387 */ /* 0x0001e80000100800 */
[----:B0-----:R-:W3:Y:S04]  /*60dc0*/  LDL.LU R29, [R1+0x14] ;  /* 0x00001400011d7983 */ /* 0x001ee80000300800 */
        /* <DEDUP_REMOVED lines=42> */
[----:B0-----:R-:W3:Y:S01]  /*61070*/  LDL R0, [R1+0x1010] ;  /* 0x0010100001007983 */ /* 0x001ee20000100800 */
        /* <DEDUP_REMOVED lines=11> */
[----:B----4-:R-:W-:Y:S02]  /*61130*/  F2FP.SATFINITE.E4M3.F32.PACK_AB_MERGE_C R13, R13, R10, RZ ;  /* 0x0000000a0d0d723e */ /* 0x010fe400048070ff */
[----:B---3--:R-:W-:Y:S02]  /*61140*/  F2FP.SATFINITE.E4M3.F32.PACK_AB_MERGE_C R18, R18, R17, RZ ;  /* 0x000000111212723e */ /* 0x008fe400048070ff */
[----:B------:R-:W-:Y:S01]  /*61150*/  F2FP.SATFINITE.E4M3.F32.PACK_AB_MERGE_C R21, R21, R20, RZ ;  /* 0x000000141515723e */ /* 0x000fe200048070ff */
[----:B0-----:R-:W3:Y:S01]  /*61160*/  LDL.LU R2, [R1+0x2c10] ;  /* 0x002c100001027983 */ /* 0x001ee20000300800 */
[----:B------:R-:W-:-:S02]  /*61170*/  F2FP.SATFINITE.E4M3.F32.PACK_AB_MERGE_C R4, R4, R3, RZ ;  /* 0x000000030404723e */ /* 0x000fc400048070ff */
[----:B------:R-:W-:Y:S02]  /*61180*/  F2FP.SATFINITE.E4M3.F32.PACK_AB_MERGE_C R14, R14, R11, RZ ;  /* 0x0000000b0e0e723e */ /* 0x000fe400048070ff */
[----:B------:R-:W-:Y:S02]  /*61190*/  F2FP.SATFINITE.E4M3.F32.PACK_AB_MERGE_C R12, R12, R5, RZ ;  /* 0x000000050c0c723e */ /* 0x000fe400048070ff */
[----:B------:R-:W-:Y:S02]  /*611a0*/  F2FP.SATFINITE.E4M3.F32.PACK_AB_MERGE_C R6, R6, R19, RZ ;  /* 0x000000130606723e */ /* 0x000fe400048070ff */
[----:B------:R-:W-:Y:S02]  /*611b0*/  F2FP.SATFINITE.E4M3.F32.PACK_AB_MERGE_C R24, R24, R7, RZ ;  /* 0x000000071818723e */ /* 0x000fe400048070ff */
[----:B--2---:R-:W-:Y:S02]  /*611c0*/  F2FP.SATFINITE.E4M3.F32.PACK_AB_MERGE_C R9, R9, R8, RZ ;  /* 0x000000080909723e */ /* 0x004fe400048070ff */
[----:B------:R-:W2:Y:S04]  /*611d0*/  LDL.LU R8, [R1+0x2c0c] ;  /* 0x002c0c0001087983 */ /* 0x000ea80000300800 */
[----:B------:R0:W-:Y:S04]  /*611e0*/  STL [R1+0x3d8], R9 ;  /* 0x0003d80901007387 */ /* 0x0001e80000100800 */
[----:B0-----:R-:W4:Y:S04]  /*611f0*/  LDL.LU R9, [R1+0x2c08] ;  /* 0x002c080001097983 */ /* 0x001f280000300800 */
[----:B------:R-:W4:Y:S04]  /*61200*/  LDL.LU R10, [R1+0x2c04] ;  /* 0x002c0400010a7983 */ /* 0x000f280000300800 */
        /* <DEDUP_REMOVED lines=21> */
[----:B------:R0:W-:Y:S02]  /*61360*/  STL [R1+0x448], R24 ;  /* 0x0004481801007387 */ /* 0x0001e40000100800 */
[----:B0-----:R-:W-:-:S02]  /*61370*/  F2FP.SATFINITE.E4M3.F32.PACK_AB_MERGE_C R24, R16, R15, RZ ;  /* 0x0000000f1018723e */ /* 0x001fc400048070ff */
[----:B------:R-:W-:Y:S02]  /*61380*/  F2FP.SATFINITE.E4M3.F32.PACK_AB_MERGE_C R16, R26, R25, RZ ;  /* 0x000000191a10723e */ /* 0x000fe400048070ff */
[----:B------:R-:W-:Y:S02]  /*61390*/  F2FP.SATFINITE.E4M3.F32.PACK_AB_MERGE_C R15, R22, R28, RZ ;  /* 0x0000001c160f723e */ /* 0x000fe400048070ff */
[----:B------:R-:W-:Y:S02]  /*613a0*/  LOP3.LUT R26, R23, 0xffff, RZ, 0xc0, !PT ;  /* 0x0000ffff171a7812 */ /* 0x000fe400078ec0ff */
[----:B------:R-:W-:Y:S01]  /*613b0*/  LOP3.LUT R25, R27, 0xffff, RZ, 0xc0, !PT ;  /* 0x0000ffff1b197812 */ /* 0x000fe200078ec0ff */
[----:B------:R-:W-:Y:S04]  /*613c0*/  STL [R1+0x42c], R24 ;  /* 0x00042c1801007387 */ /* 0x000fe80000100800 */
[----:B------:R0:W-:Y:S04]  /*613d0*/  STL [R1+0x478], R16 ;  /* 0x0004781001007387 */ /* 0x0001e80000100800 */
[----:B------:R1:W-:Y:S04]  /*613e0*/  STL [R1+0x46c], R15 ;  /* 0x00046c0f01007387 */ /* 0x0003e80000100800 */
[----:B------:R-:W4:Y:S04]  /*613f0*/  LDL.LU R23, [R1+0x614] ;  /* 0x0006140001177983 */ /* 0x000f280000300800 */
[----:B------:R-:W-:Y:S01]  /*61400*/  STL [R1+0x88], R26 ;  /* 0x0000881a01007387 */ /* 0x000fe20000100800 */
[----:B0-----:R-:W-:-:S03]  /*61410*/  LOP3.LUT R16, R29, 0xffff, RZ, 0xc0, !PT ;  /* 0x0000ffff1d107812 */ /* 0x001fc600078ec0ff */
[----:B-1----:R-:W4:Y:S04]  /*61420*/  LDL.LU R15, [R1+0x5b0] ;  /* 0x0005b000010f7983 */ /* 0x002f280000300800 */
[----:B------:R-:W-:Y:S04]  /*61430*/  STL [R1+0xb8], R25 ;  /* 0x0000b81901007387 */ /* 0x000fe80000100800 */
[----:B------:R-:W4:Y:S04]  /*61440*/  LDL.LU R27, [R1+0x554] ;  /* 0x00055400011b7983 */ /* 0x000f280000300800 */
[----:B------:R-:W-:Y:S04]  /*61450*/  STL [R1+0xbc], R16 ;  /* 0x0000bc1001007387 */ /* 0x000fe80000100800 */
[----:B------:R-:W4:Y:S04]  /*61460*/  LDL.LU R29, [R1+0x550] ;  /* 0x00055000011d7983 */ /* 0x000f280000300800 */
[----:B------:R-:W4:Y:S01]  /*61470*/  LDL.LU R24, [R1+0x4f0] ;  /* 0x0004f00001187983 */ /* 0x000f220000300800 */
[----:B---3--:R-:W-:Y:S01]  /*61480*/  LOP3.LUT R28, R2, 0xffff, RZ, 0xc0, !PT ;  /* 0x0000ffff021c7812 */ /* 0x008fe200078ec0ff */
[----:B------:R-:W-:-:S05]  /*61490*/  VIADD R0, R0, 0x1 ;  /* 0x0000000100007836 */ /* 0x000fca0000000000 */
[----:B------:R-:W-:Y:S02]  /*614a0*/  ISETP.GE.AND P0, PT, R0, UR4, PT ;  /* 0x0000000400007c0c */ /* 0x000fe4000bf06270 */
[----:B--2---:R-:W-:Y:S02]  /*614b0*/  LOP3.LUT R3, R3, 0xffff, RZ, 0xc0, !PT ;  /* 0x0000ffff03037812 */ /* 0x004fe400078ec0ff */
[----:B----4-:R-:W-:-:S04]  /*614c0*/  LOP3.LUT R4, R4, 0xffff, RZ, 0xc0, !PT ;  /* 0x0000ffff04047812 */ /* 0x010fc800078ec0ff */
[----:B------:R-:W-:Y:S02]  /*614d0*/  PRMT R2, R4, 0x3340, R1 ;  /* 0x0000334004027816 */ /* 0x000fe40000000001 */
[----:B------:R-:W-:Y:S02]  /*614e0*/  LOP3.LUT R22, R5, 0xffff, RZ, 0xc0, !PT ;  /* 0x0000ffff05167812 */ /* 0x000fe400078ec0ff */
[----:B------:R-:W-:Y:S02]  /*614f0*/  LOP3.LUT R7, R7, 0xffff, RZ, 0xc0, !PT ;  /* 0x0000ffff07077812 */ /* 0x000fe400078ec0ff */
[----:B------:R-:W-:Y:S02]  /*61500*/  LOP3.LUT R6, R6, 0xffff, RZ, 0xc0, !PT ;  /* 0x0000ffff06067812 */ /* 0x000fe400078ec0ff */
[----:B------:R-:W-:Y:S01]  /*61510*/  PRMT R5, R26, 0x3340, R7 ;  /* 0x000033401a057816 */ /* 0x000fe20000000007 */
[----:B------:R0:W-:Y:S04]  /*61520*/  STL [R1+0x84], R7 ;  /* 0x0000840701007387 */ /* 0x0001e80000100800 */
[----:B------:R-:W-:Y:S04]  /*61530*/  STL [R1+0x80], R4 ;  /* 0x0000800401007387 */ /* 0x000fe80000100800 */
[----:B------:R1:W-:Y:S04]  /*61540*/  STL [R1+0xb4], R6 ;  /* 0x0000b40601007387 */ /* 0x0003e80000100800 */
[----:B------:R2:W-:Y:S04]  /*61550*/  STL [R1+0x8c], R3 ;  /* 0x00008c0301007387 */ /* 0x0005e80000100800 */
[----:B------:R-:W-:Y:S04]  /*61560*/  STL [R1+0x638], R28 ;  /* 0x0006381c01007387 */ /* 0x000fe80000100800 */
[----:B------:R-:W-:Y:S04]  /*61570*/  STL [R1+0xa4], R22 ;  /* 0x0000a41601007387 */ /* 0x000fe80000100800 */
[----:B------:R-:W3:Y:S01]  /*61580*/  LDL.LU R0, [R1+0x490] ;  /* 0x0004900001007983 */ /* 0x000ee20000300800 */
[----:B0-----:R-:W-:-:S02]  /*61590*/  PRMT R7, R16, 0x3340, R22 ;  /* 0x0000334010077816 */ /* 0x001fc40000000016 */
[----:B------:R-:W-:Y:S02]  /*615a0*/  PRMT R16, R5, 0x5410, R2 ;  /* 0x0000541005107816 */ /* 0x000fe40000000002 */
[----:B-1----:R-:W-:Y:S02]  /*615b0*/  PRMT R6, R25, 0x3340, R6 ;  /* 0x0000334019067816 */ /* 0x002fe40000000006 */
[----:B--2---:R-:W-:Y:S01]  /*615c0*/  PRMT R3, R3, 0x3340, R1 ;  /* 0x0000334003037816 */ /* 0x004fe20000000001 */
[----:B------:R-:W2:Y:S04]  /*615d0*/  LDL.LU R2, [R1+0x494] ;  /* 0x0004940001027983 */ /* 0x000ea80000300800 */
[----:B------:R-:W4:Y:S04]  /*615e0*/  LDL.LU R5, [R1+0x18] ;  /* 0x0000180001057983 */ /* 0x000f280000300800 */
[----:B------:R0:W-:Y:S01]  /*615f0*/  STL [R1+0x640], R16 ;  /* 0x0006401001007387 */ /* 0x0001e20000100800 */
[----:B------:R-:W-:-:S03]  /*61600*/  PRMT R6, R6, 0x5410, R3 ;  /* 0x0000541006067816 */ /* 0x000fc60000000003 */
[----:B------:R-:W3:Y:S01]  /*61610*/  LDL.LU R3, [R1+0x610] ;  /* 0x0006100001037983 */ /* 0x000ee20000300800 */
[----:B------:R-:W-:-:S03]  /*61620*/  PRMT R4, R28, 0x3340, R1 ;  /* 0x000033401c047816 */ /* 0x000fc60000000001 */
[----:B0-----:R-:W4:Y:S04]  /*61630*/  LDL.LU R16, [R1+0x5b4] ;  /* 0x0005b40001107983 */ /* 0x001f280000300800 */
[----:B------:R0:W-:Y:S04]  /*61640*/  STL [R1+0x63c], R6 ;  /* 0x00063c0601007387 */ /* 0x0001e80000100800 */
[----:B------:R-:W4:Y:S04]  /*61650*/  LDL.LU R25, [R1+0x4f4] ;  /* 0x0004f40001197983 */ /* 0x000f280000300800 */
[----:B------:R-:W4:Y:S04]  /*61660*/  LDL.LU R26, [R1+0x434] ;  /* 0x00043400011a7983 */ /* 0x000f280000300800 */
[----:B------:R-:W4:Y:S01]  /*61670*/  LDL.LU R28, [R1+0x78] ;  /* 0x00007800011c7983 */ /* 0x000f220000300800 */
[----:B0-----:R-:W-:-:S03]  /*61680*/  PRMT R6, R7, 0x5410, R4 ;  /* 0x0000541007067816 */ /* 0x001fc60000000004 */
[----:B------:R-:W4:Y:S04]  /*61690*/  LDL.LU R4, [R1+0x430] ;  /* 0x0004300001047983 */ /* 0x000f280000300800 */
[----:B------:R-:W4:Y:S04]  /*616a0*/  LDL.LU R22, [R1+0x70] ;  /* 0x0000700001167983 */ /* 0x000f280000300800 */
[----:B------:R0:W-:Y:S01]  /*616b0*/  STL [R1+0x644], R6 ;  /* 0x0006440601007387 */ /* 0x0001e20000100800 */
[----:B------:R-:W-:Y:S02]  /*616c0*/  LOP3.LUT R27, R27, 0xffff, RZ, 0xc0, !PT ;  /* 0x0000ffff1b1b7812 */ /* 0x000fe400078ec0ff */
[----:B------:R-:W-:-:S02]  /*616d0*/  LOP3.LUT R15, R15, 0xffff, RZ, 0xc0, !PT ;  /* 0x0000ffff0f0f7812 */ /* 0x000fc400078ec0ff */
[----:B------:R-:W-:Y:S02]  /*616e0*/  LOP3.LUT R29, R29, 0xffff, RZ, 0xc0, !PT ;  /* 0x0000ffff1d1d7812 */ /* 0x000fe400078ec0ff */
[----:B------:R-:W-:Y:S02]  /*616f0*/  LOP3.LUT R24, R24, 0xffff, RZ, 0xc0, !PT ;  /* 0x0000ffff18187812 */ /* 0x000fe400078ec0ff */
[----:B0-----:R-:W-:Y:S02]  /*61700*/  LOP3.LUT R6, R23, 0xffff, RZ, 0xc0, !PT ;  /* 0x0000ffff17067812 */ /* 0x001fe400078ec0ff */
[----:B------:R-:W4:Y:S04]  /*61710*/  LDL.LU R23, [R1+0x38] ;  /* 0x0000380001177983 */ /* 0x000f280000300800 */
[----:B------:R0:W-:Y:S02]  /*61720*/  STL [R1+0xb0], R6 ;  /* 0x0000b00601007387 */ /* 0x0001e40000100800 */
[----:B0-----:R-:W-:-:S02]  /*61730*/  PRMT R6, R6, 0x3340, R27 ;  /* 0x0000334006067816 */ /* 0x001fc4000000001b */
[----:B--2---:R-:W-:Y:S02]  /*61740*/  LOP3.LUT R2, R2, 0xffff, RZ, 0xc0, !PT ;  /* 0x0000ffff02027812 */ /* 0x004fe400078ec0ff */
[----:B---3--:R-:W-:Y:S02]  /*61750*/  LOP3.LUT R7, R3, 0xffff, RZ, 0xc0, !PT ;  /* 0x0000ffff03077812 */ /* 0x008fe400078ec0ff */
[----:B------:R-:W-:Y:S02]  /*61760*/  LOP3.LUT R3, R0, 0xffff, RZ, 0xc0, !PT ;  /* 0x0000ffff00037812 */ /* 0x000fe400078ec0ff */
[----:B------:R-:W-:Y:S01]  /*61770*/  LOP3.LUT R0, R8, 0xffff, RZ, 0xc0, !PT ;  /* 0x0000ffff08007812 */ /* 0x000fe200078ec0ff */
[----:B------:R0:W-:Y:S04]  /*61780*/  STL [R1+0x100], R7 ;  /* 0x0001000701007387 */ /* 0x0001e80000100800 */
[----:B------:R1:W-:Y:S04]  /*61790*/  STL [R1+0xac], R27 ;  /* 0x0000ac1b01007387 */ /* 0x0003e80000100800 */
[----:B------:R-:W-:Y:S04]  /*617a0*/  STL [R1+0xe8], R15 ;  /* 0x0000e80f01007387 */ /* 0x000fe80000100800 */
[----:B------:R2:W-:Y:S04]  /*617b0*/  STL [R1+0x104], R29 ;  /* 0x0001041d01007387 */ /* 0x0005e80000100800 */
[----:B------:R-:W-:Y:S01]  /*617c0*/  STL [R1+0xec], R24 ;  /* 0x0000ec1801007387 */ /* 0x000fe20000100800 */
[----:B----4-:R-:W-:-:S03]  /*617d0*/  LOP3.LUT R5, R5, 0xffff, RZ, 0xc0, !PT ;  /* 0x0000ffff05057812 */ /* 0x010fc600078ec0ff */
[----:B------:R-:W-:Y:S01]  /*617e0*/  STL [R1+0xa8], R2 ;  /* 0x0000a80201007387 */ /* 0x000fe20000100800 */
[----:B------:R-:W-:-:S03]  /*617f0*/  LOP3.LUT R8, R12, 0xffff, RZ, 0xc0, !PT ;  /* 0x0000ffff0c087812 */ /* 0x000fc600078ec0ff */
[----:B------:R-:W-:Y:S04]  /*61800*/  STL [R1+0xe4], R3 ;  /* 0x0000e40301007387 */ /* 0x000fe80000100800 */
[----:B------:R3:W-:Y:S01]  /*61810*/  STL [R1+0x54], R0 ;  /* 0x0000540001007387 */ /* 0x0007e20000100800 */
[----:B------:R-:W-:Y:S02]  /*61820*/  LOP3.LUT R4, R4, 0xffff, RZ, 0xc0, !PT ;  /* 0x0000ffff04047812 */ /* 0x000fe400078ec0ff */
[----:B0-----:R-:W-:-:S03]  /*61830*/  PRMT R7, R7, 0x3340, R29 ;  /* 0x0000334007077816 */ /* 0x001fc6000000001d */
[----:B------:R-:W-:Y:S04]  /*61840*/  STL [R1+0xa0], R4 ;  /* 0x0000a00401007387 */ /* 0x000fe80000100800 */
[----:B------:R0:W-:Y:S04]  /*61850*/  STL [R1+0x58], R5 ;  /* 0x0000580501007387 */ /* 0x0001e80000100800 */
[----:B------:R4:W-:Y:S04]  /*61860*/  STL [R1+0x18], R8 ;  /* 0x0000180801007387 */ /* 0x0009e80000100800 */
[----:B-1----:R-:W4:Y:S04]  /*61870*/  LDL.LU R27, [R1+0x2bc8] ;  /* 0x002bc800011b7983 */ /* 0x002f280000300800 */
[----:B--2---:R-:W2:Y:S01]  /*61880*/  LDL.LU R29, [R1+0x2bc4] ;  /* 0x002bc400011d7983 */ /* 0x004ea20000300800 */
[----:B---3--:R-:W-:-:S02]  /*61890*/  PRMT R0, R0, 0x3340, R1 ;  /* 0x0000334000007816 */ /* 0x008fc40000000001 */
[--C-:B------:R-:W-:Y:S02]  /*618a0*/  PRMT R2, R2, 0x3340, R1.reuse ;  /* 0x0000334002027816 */ /* 0x100fe40000000001 */
[----:B0-----:R-:W-:Y:S02]  /*618b0*/  PRMT R5, R5, 0x3340, R8 ;  /* 0x0000334005057816 */ /* 0x001fe40000000008 */
[--C-:B------:R-:W-:Y:S02]  /*618c0*/  PRMT R3, R3, 0x3340, R1.reuse ;  /* 0x0000334003037816 */ /* 0x100fe40000000001 */
[----:B------:R-:W-:Y:S02]  /*618d0*/  PRMT R4, R4, 0x3340, R1 ;  /* 0x0000334004047816 */ /* 0x000fe40000000001 */
[----:B------:R-:W-:Y:S02]  /*618e0*/  PRMT R0, R5, 0x5410, R0 ;  /* 0x0000541005007816 */ /* 0x000fe40000000000 */
[----:B----4-:R-:W-:-:S02]  /*618f0*/  PRMT R8, R15, 0x3340, R24 ;  /* 0x000033400f087816 */ /* 0x010fc40000000018 */
[----:B------:R-:W-:Y:S02]  /*61900*/  PRMT R5, R6, 0x5410, R2 ;  /* 0x0000541006057816 */ /* 0x000fe40000000002 */
[----:B------:R-:W-:Y:S01]  /*61910*/  PRMT R2, R7, 0x5410, R3 ;  /* 0x0000541007027816 */ /* 0x000fe20000000003 */
[----:B------:R0:W-:Y:S04]  /*61920*/  STL [R1+0x634], R0 ;  /* 0x0006340001007387 */ /* 0x0001e80000100800 */
[----:B------:R1:W-:Y:S04]  /*61930*/  STL [R1+0x630], R5 ;  /* 0x0006300501007387 */ /* 0x0003e80000100800 */
[----:B------:R-:W-:Y:S01]  /*61940*/  STL [R1+0x614], R2 ;  /* 0x0006140201007387 */ /* 0x000fe20000100800 */
[----:B0-----:R-:W-:-:S02]  /*61950*/  PRMT R0, R8, 0x5410, R4 ;  /* 0x0000541008007816 */ /* 0x001fc40000000004 */
[----:B-1----:R-:W-:Y:S02]  /*61960*/  LOP3.LUT R5, R16, 0xffff, RZ, 0xc0, !PT ;  /* 0x0000ffff10057812 */ /* 0x002fe400078ec0ff */
[----:B------:R-:W-:Y:S01]  /*61970*/  LOP3.LUT R6, R28, 0xffff, RZ, 0xc0, !PT ;  /* 0x0000ffff1c067812 */ /* 0x000fe200078ec0ff */
[----:B------:R0:W-:Y:S04]  /*61980*/  STL [R1+0x610], R0 ;  /* 0x0006100001007387 */ /* 0x0001e80000100800 */
[----:B------:R-:W-:Y:S01]  /*61990*/  STL [R1+0x14], R5 ;  /* 0x0000140501007387 */ /* 0x000fe20000100800 */
[----:B------:R-:W-:Y:S02]  /*619a0*/  LOP3.LUT R7, R22, 0xffff, RZ, 0xc0, !PT ;  /* 0x0000ffff16077812 */ /* 0x000fe400078ec0ff */
[----:B------:R-:W-:-:S02]  /*619b0*/  LOP3.LUT R8, R23, 0xffff, RZ, 0xc0, !PT ;  /* 0x0000ffff17087812 */ /* 0x000fc400078ec0ff */
[----:B0-----:R-:W-:Y:S02]  /*619c0*/  LOP3.LUT R0, R26, 0xffff, RZ, 0xc0, !PT ;  /* 0x0000ffff1a007812 */ /* 0x001fe400078ec0ff */
[----:B------:R-:W-:-:S03]  /*619d0*/  LOP3.LUT R22, R19, 0xffff, RZ, 0xc0, !PT ;  /* 0x0000ffff13167812 */ /* 0x000fc600078ec0ff */
[----:B------:R0:W-:Y:S04]  /*619e0*/  STL [R1+0x5fc], R0 ;  /* 0x0005fc0001007387 */ /* 0x0001e80000100800 */
[----:B------:R-:W3:Y:S04]  /*619f0*/  LDL.LU R26, [R1+0x620] ;  /* 0x00062000011a7983 */ /* 0x000ee80000300800 */
[----:B------:R-:W-:Y:S04]  /*61a00*/  STL [R1+0xe0], R6 ;  /* 0x0000e00601007387 */ /* 0x000fe80000100800 */
[----:B------:R-:W4:Y:S04]  /*61a10*/  LDL.LU R16, [R1+0x564] ;  /* 0x0005640001107983 */ /* 0x000f280000300800 */
[----:B------:R-:W-:Y:S04]  /*61a20*/  STL [R1+0x70], R7 ;  /* 0x0000700701007387 */ /* 0x000fe80000100800 */
[----:B------:R1:W-:Y:S01]  /*61a30*/  STL [R1+0x118], R8 ;  /* 0x0001180801007387 */ /* 0x0003e20000100800 */
[----:B------:R-:W-:-:S02]  /*61a40*/  LOP3.LUT R19, R11, 0xffff, RZ, 0xc0, !PT ;  /* 0x0000ffff0b137812 */ /* 0x000fc400078ec0ff */
[----:B------:R-:W-:Y:S02]  /*61a50*/  LOP3.LUT R4, R9, 0xffff, RZ, 0xc0, !PT ;  /* 0x0000ffff09047812 */ /* 0x000fe400078ec0ff */
[----:B------:R-:W-:Y:S02]  /*61a60*/  LOP3.LUT R12, R25, 0xffff, RZ, 0xc0, !PT ;  /* 0x0000ffff190c7812 */ /* 0x000fe400078ec0ff */
[--C-:B0-----:R-:W-:Y:S02]  /*61a70*/  PRMT R0, R0, 0x3340, R1.reuse ;  /* 0x0000334000007816 */ /* 0x101fe40000000001 */
[----:B------:R-:W-:Y:S02]  /*61a80*/  PRMT R5, R5, 0x3340, R12 ;  /* 0x0000334005057816 */ /* 0x000fe4000000000c */
[----:B------:R-:W-:Y:S02]  /*61a90*/  PRMT R3, R19, 0x3340, R1 ;  /* 0x0000334013037816 */ /* 0x000fe40000000001 */
[----:B------:R-:W-:-:S02]  /*61aa0*/  PRMT R5, R5, 0x5410, R0 ;  /* 0x0000541005057816 */ /* 0x000fc40000000000 */
[----:B-1----:R-:W-:Y:S02]  /*61ab0*/  PRMT R8, R8, 0x3340, R22 ;  /* 0x0000334008087816 */ /* 0x002fe40000000016 */
[----:B--2---:R-:W-:Y:S02]  /*61ac0*/  LOP3.LUT R15, R29, 0xffff, RZ, 0xc0, !PT ;  /* 0x0000ffff1d0f7812 */ /* 0x004fe400078ec0ff */
[----:B------:R-:W-:Y:S02]  /*61ad0*/  LOP3.LUT R29, R27, 0xffff, RZ, 0xc0, !PT ;  /* 0x0000ffff1b1d7812 */ /* 0x000fe400078ec0ff */
[----:B------:R-:W-:Y:S01]  /*61ae0*/  LOP3.LUT R27, R14, 0xffff, RZ, 0xc0, !PT ;  /* 0x0000ffff0e1b7812 */ /* 0x000fe200078ec0ff */
[----:B------:R0:W-:Y:S04]  /*61af0*/  STL [R1+0x78], R15 ;  /* 0x0000780f01007387 */ /* 0x0001e80000100800 */
[----:B------:R-:W2:Y:S04]  /*61b00*/  LDL.LU R14, [R1+0x5c0] ;  /* 0x0005c000010e7983 */ /* 0x000ea80000300800 */
[----:B------:R1:W-:Y:S04]  /*61b10*/  STL [R1+0x10c], R22 ;  /* 0x00010c1601007387 */ /* 0x0003e80000100800 */
[----:B------:R-:W2:Y:S04]  /*61b20*/  LDL.LU R11, [R1+0x624] ;  /* 0x00062400010b7983 */ /* 0x000ea80000300800 */
[----:B------:R-:W2:Y:S04]  /*61b30*/  LDL.LU R25, [R1+0x560] ;  /* 0x0005600001197983 */ /* 0x000ea80000300800 */
[----:B------:R-:W2:Y:S04]  /*61b40*/  LDL.LU R23, [R1+0x500] ;  /* 0x0005000001177983 */ /* 0x000ea80000300800 */
[----:B------:R-:W-:Y:S04]  /*61b50*/  STL [R1+0x5e8], R4 ;  /* 0x0005e80401007387 */ /* 0x000fe80000100800 */
[----:B------:R-:W2:Y:S04]  /*61b60*/  LDL.LU R24, [R1+0x4a4] ;  /* 0x0004a40001187983 */ /* 0x000ea80000300800 */
[----:B------:R-:W2:Y:S01]  /*61b70*/  LDL.LU R28, [R1+0x4a0] ;  /* 0x0004a000011c7983 */ /* 0x000ea20000300800 */
[----:B------:R-:W-:-:S02]  /*61b80*/  PRMT R2, R27, 0x3340, R1 ;  /* 0x000033401b027816 */ /* 0x000fc40000000001 */
[----:B------:R-:W-:Y:S01]  /*61b90*/  PRMT R6, R6, 0x3340, R15 ;  /* 0x0000334006067816 */ /* 0x000fe2000000000f */
[----:B------:R-:W-:Y:S04]  /*61ba0*/  STL [R1+0x2b80], R27 ;  /* 0x002b801b01007387 */ /* 0x000fe80000100800 */
[----:B------:R-:W-:Y:S04]  /*61bb0*/  STL [R1+0x2b84], R19 ;  /* 0x002b841301007387 */ /* 0x000fe80000100800 */
[----:B------:R-:W-:Y:S04]  /*61bc0*/  STL [R1+0x2b88], R12 ;  /* 0x002b880c01007387 */ /* 0x000fe80000100800 */
[----:B0-----:R-:W2:Y:S01]  /*61bd0*/  LDL.LU R15, [R1+0x2bc0] ;  /* 0x002bc000010f7983 */ /* 0x001ea20000300800 */
[----:B------:R-:W-:-:S02]  /*61be0*/  PRMT R0, R6, 0x5410, R2 ;  /* 0x0000541006007816 */ /* 0x000fc40000000002 */
[----:B------:R-:W-:Y:S01]  /*61bf0*/  PRMT R7, R7, 0x3340, R29 ;  /* 0x0000334007077816 */ /* 0x000fe2000000001d */
[----:B------:R-:W-:Y:S04]  /*61c00*/  STL [R1+0x2b8c], R29 ;  /* 0x002b8c1d01007387 */ /* 0x000fe80000100800 */
[----:B-1----:R-:W2:Y:S04]  /*61c10*/  LDL.LU R22, [R1+0x2bbc] ;  /* 0x002bbc0001167983 */ /* 0x002ea80000300800 */
[----:B------:R-:W2:Y:S04]  /*61c20*/  LDL.LU R2, [R1+0x50] ;  /* 0x0000500001027983 */ /* 0x000ea80000300800 */
[----:B------:R0:W-:Y:S04]  /*61c30*/  STL [R1+0x60c], R5 ;  /* 0x00060c0501007387 */ /* 0x0001e80000100800 */
[----:B------:R1:W-:Y:S01]  /*61c40*/  STL [R1+0x5b4], R0 ;  /* 0x0005b40001007387 */ /* 0x0003e20000100800 */
[----:B0-----:R-:W-:-:S03]  /*61c50*/  PRMT R5, R7, 0x5410, R3 ;  /* 0x0000541007057816 */ /* 0x001fc60000000003 */
[----:B------:R-:W2:Y:S01]  /*61c60*/  LDL.LU R3, [R1+0x440] ;  /* 0x0004400001037983 */ /* 0x000ea20000300800 */
[----:B------:R-:W-:-:S04]  /*61c70*/  PRMT R4, R4, 0x3340, R1 ;  /* 0x0000334004047816 */ /* 0x000fc80000000001 */
[----:B-1----:R-:W-:Y:S01]  /*61c80*/  PRMT R0, R8, 0x5410, R4 ;  /* 0x0000541008007816 */ /* 0x002fe20000000004 */
[----:B------:R-:W-:Y:S01]  /*61c90*/  STL [R1+0x5b0], R5 ;  /* 0x0005b00501007387 */ /* 0x000fe20000100800 */
[----:B---3--:R-:W-:-:S03]  /*61ca0*/  LOP3.LUT R26, R26, 0xffff, RZ, 0xc0, !PT ;  /* 0x0000ffff1a1a7812 */ /* 0x008fc600078ec0ff */
[----:B------:R0:W-:Y:S01]  /*61cb0*/  STL [R1+0x5dc], R0 ;  /* 0x0005dc0001007387 */ /* 0x0001e20000100800 */
[----:B----4-:R-:W-:Y:S02]  /*61cc0*/  LOP3.LUT R16, R16, 0xffff, RZ, 0xc0, !PT ;  /* 0x0000ffff10107812 */ /* 0x010fe400078ec0ff */
[----:B0-----:R-:W-:Y:S02]  /*61cd0*/  LOP3.LUT R0, R10, 0xffff, RZ, 0xc0, !PT ;  /* 0x0000ffff0a007812 */ /* 0x001fe400078ec0ff */
[----:B--2---:R-:W-:Y:S02]  /*61ce0*/  LOP3.LUT R9, R11, 0xffff, RZ, 0xc0, !PT ;  /* 0x0000ffff0b097812 */ /* 0x004fe400078ec0ff */
[----:B------:R-:W-:Y:S02]  /*61cf0*/  LOP3.LUT R11, R14, 0xffff, RZ, 0xc0, !PT ;  /* 0x0000ffff0e0b7812 */ /* 0x000fe400078ec0ff */
[----:B------:R-:W-:Y:S01]  /*61d00*/  LOP3.LUT R25, R25, 0xffff, RZ, 0xc0, !PT ;  /* 0x0000ffff19197812 */ /* 0x000fe200078ec0ff */
[----:B------:R0:W-:Y:S04]  /*61d10*/  STL [R1+0x108], R9 ;  /* 0x0001080901007387 */ /* 0x0001e80000100800 */
[----:B------:R-:W2:Y:S04]  /*61d20*/  LDL.LU R14, [R1+0x628] ;  /* 0x00062800010e7983 */ /* 0x000ea80000300800 */
[----:B------:R-:W-:Y:S04]  /*61d30*/  STL [R1+0xf0], R26 ;  /* 0x0000f01a01007387 */ /* 0x000fe80000100800 */
[----:B------:R1:W-:Y:S04]  /*61d40*/  STL [R1+0x110], R16 ;  /* 0x0001101001007387 */ /* 0x0003e80000100800 */
[----:B------:R-:W3:Y:S01]  /*61d50*/  LDL.LU R29, [R1+0x4b0] ;  /* 0x0004b000011d7983 */ /* 0x000ee20000300800 */
[----:B------:R-:W-:-:S03]  /*61d60*/  LOP3.LUT R5, R24, 0xffff, RZ, 0xc0, !PT ;  /* 0x0000ffff18057812 */ /* 0x000fc600078ec0ff */
[----:B------:R4:W-:Y:S01]  /*61d70*/  STL [R1+0x120], R11 ;  /* 0x0001200b01007387 */ /* 0x0009e20000100800 */
[----:B------:R-:W-:-:S03]  /*61d80*/  LOP3.LUT R23, R23, 0xffff, RZ, 0xc0, !PT ;  /* 0x0000ffff17177812 */ /* 0x000fc600078ec0ff */
[----:B------:R-:W3:Y:S04]  /*61d90*/  LDL.LU R12, [R1+0xc0] ;  /* 0x0000c000010c7983 */ /* 0x000ee80000300800 */
[----:B------:R-:W3:Y:S04]  /*61da0*/  LDL.LU R19, [R1+0x9c] ;  /* 0x00009c0001137983 */ /* 0x000ee80000300800 */
[----:B------:R4:W-:Y:S01]  /*61db0*/  STL [R1+0xfc], R25 ;  /* 0x0000fc1901007387 */ /* 0x0009e20000100800 */
[----:B------:R-:W-:-:S03]  /*61dc0*/  LOP3.LUT R6, R28, 0xffff, RZ, 0xc0, !PT ;  /* 0x0000ffff1c067812 */ /* 0x000fc600078ec0ff */
[----:B------:R-:W-:Y:S04]  /*61dd0*/  STL [R1+0xf8], R5 ;  /* 0x0000f80501007387 */ /* 0x000fe80000100800 */
[----:B------:R4:W-:Y:S04]  /*61de0*/  STL [R1+0x11c], R23 ;  /* 0x00011c1701007387 */ /* 0x0009e80000100800 */
[----:B------:R-:W3:Y:S04]  /*61df0*/  LDL.LU R27, [R1+0x64] ;  /* 0x00006400011b7983 */ /* 0x000ee80000300800 */
[----:B------:R-:W3:Y:S04]  /*61e00*/  LDL.LU R24, [R1+0x20] ;  /* 0x0000200001187983 */ /* 0x000ee80000300800 */
[----:B------:R4:W-:Y:S04]  /*61e10*/  STL [R1+0x38], R6 ;  /* 0x0000380601007387 */ /* 0x0009e80000100800 */
[----:B------:R-:W3:Y:S01]  /*61e20*/  LDL.LU R28, [R1+0x1c] ;  /* 0x00001c00011c7983 */ /* 0x000ee20000300800 */
[----:B------:R-:W-:-:S02]  /*61e30*/  LOP3.LUT R7, R3, 0xffff, RZ, 0xc0, !PT ;  /* 0x0000ffff03077812 */ /* 0x000fc400078ec0ff */
[----:B------:R-:W-:Y:S02]  /*61e40*/  LOP3.LUT R3, R22, 0xffff, RZ, 0xc0, !PT ;  /* 0x0000ffff16037812 */ /* 0x000fe400078ec0ff */
[----:B------:R-:W3:Y:S01]  /*61e50*/  LDL.LU R22, [R1+0x570] ;  /* 0x0005700001167983 */ /* 0x000ee20000300800 */
[----:B------:R-:W-:-:S03]  /*61e60*/  LOP3.LUT R2, R2, 0xffff, RZ, 0xc0, !PT ;  /* 0x0000ffff02027812 */ /* 0x000fc600078ec0ff */
[----:B------:R-:W-:Y:S04]  /*61e70*/  STL [R1+0xf4], R7 ;  /* 0x0000f40701007387 */ /* 0x000fe80000100800 */
[----:B------:R4:W-:Y:S01]  /*61e80*/  STL [R1+0x2b90], R0 ;  /* 0x002b900001007387 */ /* 0x0009e20000100800 */
[----:B0-----:R-:W-:-:S03]  /*61e90*/  PRMT R9, R9, 0x3340, R16 ;  /* 0x0000334009097816 */ /* 0x001fc60000000010 */
[----:B------:R-:W-:Y:S04]  /*61ea0*/  STL [R1+0x2b98], R2 ;  /* 0x002b980201007387 */ /* 0x000fe80000100800 */
[----:B------:R0:W-:Y:S04]  /*61eb0*/  STL [R1+0x2b94], R3 ;  /* 0x002b940301007387 */ /* 0x0001e80000100800 */
[----:B-1----:R-:W3:Y:S01]  /*61ec0*/  LDL.LU R16, [R1+0x2bb8] ;  /* 0x002bb80001107983 */ /* 0x002ee20000300800 */
[----:B------:R-:W-:Y:S02]  /*61ed0*/  PRMT R10, R26, 0x3340, R25 ;  /* 0x000033401a0a7816 */ /* 0x000fe40000000019 */
[----:B----4-:R-:W-:Y:S01]  /*61ee0*/  PRMT R11, R11, 0x3340, R23 ;  /* 0x000033400b0b7816 */ /* 0x010fe20000000017 */
[----:B------:R-:W4:Y:S04]  /*61ef0*/  LDL.LU R25, [R1+0x2bb4] ;  /* 0x002bb40001197983 */ /* 0x000f280000300800 */
[----:B------:R-:W4:Y:S04]  /*61f00*/  LDL.LU R26, [R1+0x2bb0] ;  /* 0x002bb000011a7983 */ /* 0x000f280000300800 */
[----:B------:R-:W4:Y:S01]  /*61f10*/  LDL.LU R23, [R1+0x2bac] ;  /* 0x002bac0001177983 */ /* 0x000f220000300800 */
[----:B------:R-:W-:-:S02]  /*61f20*/  PRMT R4, R0, 0x3340, R1 ;  /* 0x0000334000047816 */ /* 0x000fc40000000001 */
[----:B------:R-:W-:Y:S02]  /*61f30*/  PRMT R8, R2, 0x3340, R3 ;  /* 0x0000334002087816 */ /* 0x000fe40000000003 */
[--C-:B------:R-:W-:Y:S02]  /*61f40*/  PRMT R5, R5, 0x3340, R1.reuse ;  /* 0x0000334005057816 */ /* 0x100fe40000000001 */
[--C-:B------:R-:W-:Y:S02]  /*61f50*/  PRMT R6, R6, 0x3340, R1.reuse ;  /* 0x0000334006067816 */ /* 0x100fe40000000001 */
[----:B------:R-:W-:Y:S02]  /*61f60*/  PRMT R0, R8, 0x5410, R4 ;  /* 0x0000541008007816 */ /* 0x000fe40000000004 */
[----:B------:R-:W-:Y:S02]  /*61f70*/  PRMT R7, R7, 0x3340, R1 ;  /* 0x0000334007077816 */ /* 0x000fe40000000001 */
[----:B0-----:R-:W-:-:S02]  /*61f80*/  PRMT R3, R9, 0x5410, R5 ;  /* 0x0000541009037816 */ /* 0x001fc40000000005 */
[----:B------:R-:W-:Y:S01]  /*61f90*/  PRMT R2, R10, 0x5410, R6 ;  /* 0x000054100a027816 */ /* 0x000fe20000000006 */
[----:B------:R0:W-:Y:S04]  /*61fa0*/  STL [R1+0x560], R0 ;  /* 0x0005600001007387 */ /* 0x0001e80000100800 */
[----:B------:R-:W-:Y:S04]  /*61fb0*/  STL [R1+0x554], R3 ;  /* 0x0005540301007387 */ /* 0x000fe80000100800 */
[----:B------:R1:W-:Y:S01]  /*61fc0*/  STL [R1+0x550], R2 ;  /* 0x0005500201007387 */ /* 0x0003e20000100800 */
[----:B0-----:R-:W-:-:S05]  /*61fd0*/  PRMT R0, R11, 0x5410, R7 ;  /* 0x000054100b007816 */ /* 0x001fca0000000007 */
[----:B------:R0:W-:Y:S01]  /*61fe0*/  STL [R1+0x500], R0 ;  /* 0x0005000001007387 */ /* 0x0001e20000100800 */
[----:B-1----:R-:W-:-:S04]  /*61ff0*/  LOP3.LUT R2, R13, 0xffff, RZ, 0xc0, !PT ;  /* 0x0000ffff0d027812 */ /* 0x002fc800078ec0ff */
[----:B------:R-:W-:Y:S02]  /*62000*/  PRMT R6, R2, 0x3340, R1 ;  /* 0x0000334002067816 */ /* 0x000fe40000000001 */
[----:B--2---:R-:W-:Y:S02]  /*62010*/  LOP3.LUT R14, R14, 0xffff, RZ, 0xc0, !PT ;  /* 0x0000ffff0e0e7812 */ /* 0x004fe400078ec0ff */
[----:B---3--:R-:W-:-:S03]  /*62020*/  LOP3.LUT R7, R29, 0xffff, RZ, 0xc0, !PT ;  /* 0x0000ffff1d077812 */ /* 0x008fc600078ec0ff */
[----:B------:R-:W-:Y:S01]  /*62030*/  STL [R1+0x13c], R14 ;  /* 0x00013c0e01007387 */ /* 0x000fe20000100800 */
[----:B------:R-:W-:Y:S02]  /*62040*/  LOP3.LUT R8, R12, 0xffff, RZ, 0xc0, !PT ;  /* 0x0000ffff0c087812 */ /* 0x000fe400078ec0ff */
[----:B------:R-:W-:Y:S02]  /*62050*/  LOP3.LUT R9, R19, 0xffff, RZ, 0xc0, !PT ;  /* 0x0000ffff13097812 */ /* 0x000fe400078ec0ff */
[----:B------:R-:W-:Y:S02]  /*62060*/  LOP3.LUT R10, R27, 0xffff, RZ, 0xc0, !PT ;  /* 0x0000ffff1b0a7812 */ /* 0x000fe400078ec0ff */
[----:B------:R-:W-:Y:S02]  /*62070*/  LOP3.LUT R27, R24, 0xffff, RZ, 0xc0, !PT ;  /* 0x0000ffff181b7812 */ /* 0x000fe400078ec0ff */
[----:B------:R-:W-:Y:S02]  /*62080*/  LOP3.LUT R24, R28, 0xffff, RZ, 0xc0, !PT ;  /* 0x0000ffff1c187812 */ /* 0x000fe400078ec0ff */
[----:B------:R-:W-:-:S05]  /*62090*/  LOP3.LUT R11, R22, 0xffff, RZ, 0xc0, !PT ;  /* 0x0000ffff160b7812 */ /* 0x000fca00078ec0ff */
[----:B------:R-:W-:Y:S04]  /*620a0*/  STL [R1+0x144], R11 ;  /* 0x0001440b01007387 */ /* 0x000fe80000100800 */
[----:B------:R-:W-:Y:S04]  /*620b0*/  STL [R1+0x138], R7 ;  /* 0x0001380701007387 */ /* 0x000fe80000100800 */
[----:B------:R1:W-:Y:S04]  /*620c0*/  STL [R1+0x130], R8 ;  /* 0x0001300801007387 */ /* 0x0003e80000100800 */
[----:B------:R2:W-:Y:S04]  /*620d0*/  STL [R1+0x50], R9 ;  /* 0x0000500901007387 */ /* 0x0005e80000100800 */
[----:B0-----:R-:W3:Y:S04]  /*620e0*/  LDL.LU R0, [R1+0x62c] ;  /* 0x00062c0001007983 */ /* 0x001ee80000300800 */
[----:B------:R-:W-:Y:S04]  /*620f0*/  STL [R1+0x9c], R27 ;  /* 0x00009c1b01007387 */ /* 0x000fe80000100800 */
[----:B------:R-:W-:Y:S04]  /*62100*/  STL [R1+0x158], R10 ;  /* 0x0001580a01007387 */ /* 0x000fe80000100800 */
[----:B------:R-:W-:Y:S04]  /*62110*/  STL [R1+0x20], R24 ;  /* 0x0000201801007387 */ /* 0x000fe80000100800 */
[----:B------:R-:W3:Y:S04]  /*62120*/  LDL.LU R12, [R1+0x5d4] ;  /* 0x0005d400010c7983 */ /* 0x000ee80000300800 */
[----:B------:R-:W3:Y:S01]  /*62130*/  LDL.LU R19, [R1+0x5d0] ;  /* 0x0005d00001137983 */ /* 0x000ee20000300800 */
[----:B------:R-:W-:-:S03]  /*62140*/  LOP3.LUT R3, R16, 0xffff, RZ, 0xc0, !PT ;  /* 0x0000ffff10037812 */ /* 0x000fc600078ec0ff */
[----:B------:R-:W3:Y:S01]  /*62150*/  LDL.LU R16, [R1+0x800] ;  /* 0x0008000001107983 */ /* 0x000ee20000300800 */
[----:B----4-:R-:W-:Y:S02]  /*62160*/  LOP3.LUT R23, R23, 0xffff, RZ, 0xc0, !PT ;  /* 0x0000ffff17177812 */ /* 0x010fe400078ec0ff */
[----:B------:R-:W-:Y:S01]  /*62170*/  LOP3.LUT R22, R15, 0xffff, RZ, 0xc0, !PT ;  /* 0x0000ffff0f167812 */ /* 0x000fe200078ec0ff */
[----:B------:R0:W-:Y:S01]  /*62180*/  STL [R1+0x1c], R3 ;  /* 0x00001c0301007387 */ /* 0x0001e20000100800 */
[----:B------:R-:W-:Y:S02]  /*62190*/  PRMT R4, R3, 0x3340, R1 ;  /* 0x0000334003047816 */ /* 0x000fe40000000001 */
[----:B-1----:R-:W-:Y:S02]  /*621a0*/  PRMT R8, R8, 0x3340, R27 ;  /* 0x0000334008087816 */ /* 0x002fe4000000001b */
[----:B------:R-:W-:Y:S02]  /*621b0*/  PRMT R5, R22, 0x3340, R1 ;  /* 0x0000334016057816 */ /* 0x000fe40000000001 */
[----:B--2---:R-:W-:Y:S01]  /*621c0*/  PRMT R9, R9, 0x3340, R24 ;  /* 0x0000334009097816 */ /* 0x004fe20000000018 */
[----:B0-----:R-:W2:Y:S04]  /*621d0*/  LDL.LU R3, [R1+0x5b8] ;  /* 0x0005b80001037983 */ /* 0x001ea80000300800 */
[----:B------:R0:W-:Y:S04]  /*621e0*/  STL [R1+0x64], R2 ;  /* 0x0000640201007387 */ /* 0x0001e80000100800 */
[----:B------:R-:W4:Y:S04]  /*621f0*/  LDL.LU R28, [R1+0x574] ;  /* 0x00057400011c7983 */ /* 0x000f280000300800 */
[----:B------:R-:W-:Y:S04]  /*62200*/  STL [R1+0x148], R23 ;  /* 0x0001481701007387 */ /* 0x000fe80000100800 */
[----:B------:R-:W-:Y:S01]  /*62210*/  STL [R1+0x2b9c], R22 ;  /* 0x002b9c1601007387 */ /* 0x000fe20000100800 */
[----:B------:R-:W-:-:S02]  /*62220*/  PRMT R10, R10, 0x3340, R23 ;  /* 0x000033400a0a7816 */ /* 0x000fc40000000017 */
[----:B------:R-:W-:Y:S02]  /*62230*/  PRMT R8, R8, 0x5410, R4 ;  /* 0x0000541008087816 */ /* 0x000fe40000000004 */
[----:B------:R-:W-:Y:S01]  /*62240*/  PRMT R4, R9, 0x5410, R5 ;  /* 0x0000541009047816 */ /* 0x000fe20000000005 */
[----:B0-----:R-:W4:Y:S04]  /*62250*/  LDL.LU R2, [R1+0x514] ;  /* 0x0005140001027983 */ /* 0x001f280000300800 */
[----:B------:R-:W4:Y:S04]  /*62260*/  LDL.LU R29, [R1+0x510] ;  /* 0x00051000011d7983 */ /* 0x000f280000300800 */
[----:B------:R-:W4:Y:S01]  /*62270*/  LDL.LU R27, [R1+0x4b4] ;  /* 0x0004b400011b7983 */ /* 0x000f220000300800 */
[----:B------:R-:W-:-:S03]  /*62280*/  PRMT R6, R10, 0x5410, R6 ;  /* 0x000054100a067816 */ /* 0x000fc60000000006 */
[----:B------:R-:W-:Y:S04]  /*62290*/  STL [R1+0x4f4], R8 ;  /* 0x0004f40801007387 */ /* 0x000fe80000100800 */
[----:B------:R-:W4:Y:S04]  /*622a0*/  LDL.LU R5, [R1+0x454] ;  /* 0x0004540001057983 */ /* 0x000f280000300800 */
[----:B------:R0:W-:Y:S04]  /*622b0*/  STL [R1+0x4f0], R4 ;  /* 0x0004f00401007387 */ /* 0x0001e80000100800 */
[----:B0-----:R-:W4:Y:S04]  /*622c0*/  LDL.LU R4, [R1+0x450] ;  /* 0x0004500001047983 */ /* 0x001f280000300800 */
[----:B------:R0:W-:Y:S04]  /*622d0*/  STL [R1+0x4b0], R6 ;  /* 0x0004b00601007387 */ /* 0x0001e80000100800 */
[----:B------:R-:W4:Y:S01]  /*622e0*/  LDL.LU R24, [R1+0x4f8] ;  /* 0x0004f80001187983 */ /* 0x000f220000300800 */
[----:B------:R-:W-:-:S02]  /*622f0*/  PRMT R7, R7, 0x3340, R1 ;  /* 0x0000334007077816 */ /* 0x000fc40000000001 */
[----:B------:R-:W-:-:S04]  /*62300*/  PRMT R11, R14, 0x3340, R11 ;  /* 0x000033400e0b7816 */ /* 0x000fc8000000000b */
[----:B0-----:R-:W-:-:S05]  /*62310*/  PRMT R6, R11, 0x5410, R7 ;  /* 0x000054100b067816 */ /* 0x001fca0000000007 */
[----:B------:R0:W-:Y:S01]  /*62320*/  STL [R1+0x4a4], R6 ;  /* 0x0004a40601007387 */ /* 0x0001e20000100800 */
[----:B---3--:R-:W-:Y:S02]  /*62330*/  LOP3.LUT R8, R0, 0xffff, RZ, 0xc0, !PT ;  /* 0x0000ffff00087812 */ /* 0x008fe400078ec0ff */
[----:B------:R-:W-:Y:S02]  /*62340*/  LOP3.LUT R9, R12, 0xffff, RZ, 0xc0, !PT ;  /* 0x0000ffff0c097812 */ /* 0x000fe400078ec0ff */
[----:B------:R-:W-:Y:S02]  /*62350*/  LOP3.LUT R13, R16, 0xffff, RZ, 0xc0, !PT ;  /* 0x0000ffff100d7812 */ /* 0x000fe400078ec0ff */
[----:B------:R-:W-:-:S03]  /*62360*/  LOP3.LUT R10, R19, 0xffff, RZ, 0xc0, !PT ;  /* 0x0000ffff130a7812 */ /* 0x000fc600078ec0ff */
[----:B------:R-:W-:Y:S04]  /*62370*/  STL [R1+0x200], R13 ;  /* 0x0002000d01007387 */ /* 0x000fe80000100800 */
[----:B------:R1:W-:Y:S04]  /*62380*/  STL [R1+0x124], R8 ;  /* 0x0001240801007387 */ /* 0x0003e80000100800 */
[----:B------:R-:W3:Y:S04]  /*62390*/  LDL.LU R12, [R1+0x804] ;  /* 0x00080400010c7983 */ /* 0x000ee80000300800 */
[----:B------:R1:W-:Y:S04]  /*623a0*/  STL [R1+0x150], R9 ;  /* 0x0001500901007387 */ /* 0x0003e80000100800 */
[----:B------:R-:W3:Y:S04]  /*623b0*/  LDL.LU R0, [R1+0x61c] ;  /* 0x00061c0001007983 */ /* 0x000ee80000300800 */
[----:B------:R1:W-:Y:S04]  /*623c0*/  STL [R1+0x174], R10 ;  /* 0x0001740a01007387 */ /* 0x0003e80000100800 */
[----:B------:R-:W3:Y:S04]  /*623d0*/  LDL.LU R19, [R1+0x618] ;  /* 0x0006180001137983 */ /* 0x000ee80000300800 */
[----:B------:R-:W3:Y:S01]  /*623e0*/  LDL.LU R16, [R1+0x5bc] ;  /* 0x0005bc0001107983 */ /* 0x000ee20000300800 */
[----:B--2---:R-:W-:-:S02]  /*623f0*/  LOP3.LUT R11, R3, 0xffff, RZ, 0xc0, !PT ;  /* 0x0000ffff030b7812 */ /* 0x004fc400078ec0ff */
[----:B----4-:R-:W-:-:S03]  /*62400*/  LOP3.LUT R28, R28, 0xffff, RZ, 0xc0, !PT ;  /* 0x0000ffff1c1c7812 */ /* 0x010fc600078ec0ff */
[----:B------:R2:W-:Y:S04]  /*62410*/  STL [R1+0x1fc], R11 ;  /* 0x0001fc0b01007387 */ /* 0x0005e80000100800 */
[----:B------:R4:W-:Y:S01]  /*62420*/  STL [R1+0x134], R28 ;  /* 0x0001341c01007387 */ /* 0x0009e20000100800 */
[----:B------:R-:W-:Y:S02]  /*62430*/  LOP3.LUT R22, R2, 0xffff, RZ, 0xc0, !PT ;  /* 0x0000ffff02167812 */ /* 0x000fe400078ec0ff */
[----:B------:R-:W-:Y:S01]  /*62440*/  LOP3.LUT R15, R29, 0xffff, RZ, 0xc0, !PT ;  /* 0x0000ffff1d0f7812 */ /* 0x000fe200078ec0ff */
[----:B------:R-:W3:Y:S04]  /*62450*/  LDL.LU R2, [R1+0x55c] ;  /* 0x00055c0001027983 */ /* 0x000ee80000300800 */
[----:B------:R-:W-:Y:S04]  /*62460*/  STL [R1+0x14c], R22 ;  /* 0x00014c1601007387 */ /* 0x000fe80000100800 */
[----:B------:R-:W3:Y:S01]  /*62470*/  LDL.LU R3, [R1+0x558] ;  /* 0x0005580001037983 */ /* 0x000ee20000300800 */
[----:B------:R-:W-:-:S03]  /*62480*/  LOP3.LUT R23, R27, 0xffff, RZ, 0xc0, !PT ;  /* 0x0000ffff1b177812 */ /* 0x000fc600078ec0ff */
[----:B------:R-:W-:Y:S04]  /*62490*/  STL [R1+0x154], R15 ;  /* 0x0001540f01007387 */ /* 0x000fe80000100800 */
[----:B------:R-:W3:Y:S04]  /*624a0*/  LDL.LU R29, [R1+0x4fc] ;  /* 0x0004fc00011d7983 */ /* 0x000ee80000300800 */
[----:B------:R-:W3:Y:S01]  /*624b0*/  LDL.LU R27, [R1+0x49c] ;  /* 0x00049c00011b7983 */ /* 0x000ee20000300800 */
[----:B------:R-:W-:-:S03]  /*624c0*/  LOP3.LUT R7, R24, 0xffff, RZ, 0xc0, !PT ;  /* 0x0000ffff18077812 */ /* 0x000fc600078ec0ff */
[----:B------:R-:W3:Y:S01]  /*624d0*/  LDL.LU R24, [R1+0x498] ;  /* 0x0004980001187983 */ /* 0x000ee20000300800 */
[----:B------:R-:W-:Y:S02]  /*624e0*/  LOP3.LUT R5, R5, 0xffff, RZ, 0xc0, !PT ;  /* 0x0000ffff05057812 */ /* 0x000fe400078ec0ff */
[----:B0-----:R-:W-:Y:S01]  /*624f0*/  LOP3.LUT R6, R4, 0xffff, RZ, 0xc0, !PT ;  /* 0x0000ffff04067812 */ /* 0x001fe200078ec0ff */
[----:B------:R-:W0:Y:S01]  /*62500*/  S2R R14, SR_TID.X ;  /* 0x00000000000e7919 */ /* 0x000e220000002100 */
[----:B------:R-:W-:Y:S02]  /*62510*/  PRMT R4, R23, 0x3340, R1 ;  /* 0x0000334017047816 */ /* 0x000fe40000000001 */
[----:B-1----:R-:W-:Y:S01]  /*62520*/  PRMT R8, R8, 0x3340, R28 ;  /* 0x0000334008087816 */ /* 0x002fe2000000001c */
[----:B------:R1:W-:Y:S04]  /*62530*/  STL [R1+0xc0], R5 ;  /* 0x0000c00501007387 */ /* 0x0003e80000100800 */
[----:B------:R1:W-:Y:S04]  /*62540*/  STL [R1+0x454], R6 ;  /* 0x0004540601007387 */ /* 0x0003e80000100800 */
[----:B------:R-:W-:Y:S01]  /*62550*/  STL [R1+0x2ba0], R23 ;  /* 0x002ba01701007387 */ /* 0x000fe20000100800 */
[----:B------:R-:W-:-:S02]  /*62560*/  PRMT R9, R9, 0x3340, R22 ;  /* 0x0000334009097816 */ /* 0x000fc40000000016 */
[----:B------:R-:W-:Y:S01]  /*62570*/  PRMT R4, R8, 0x5410, R4 ;  /* 0x0000541008047816 */ /* 0x000fe20000000004 */
[----:B------:R1:W-:Y:S01]  /*62580*/  STL [R1+0x220], R7 ;  /* 0x0002200701007387 */ /* 0x0003e20000100800 */
[----:B------:R-:W-:Y:S02]  /*62590*/  PRMT R10, R10, 0x3340, R15 ;  /* 0x000033400a0a7816 */ /* 0x000fe4000000000f */
[----:B--2---:R-:W-:Y:S01]  /*625a0*/  PRMT R11, R13, 0x3340, R11 ;  /* 0x000033400d0b7816 */ /* 0x004fe2000000000b */
[----:B----4-:R-:W2:Y:S01]  /*625b0*/  LDL.LU R28, [R1+0x2ba8] ;  /* 0x002ba800011c7983 */ /* 0x010ea20000300800 */
[--C-:B-1----:R-:W-:Y:S02]  /*625c0*/  PRMT R5, R5, 0x3340, R1.reuse ;  /* 0x0000334005057816 */ /* 0x102fe40000000001 */
[--C-:B------:R-:W-:Y:S01]  /*625d0*/  PRMT R6, R6, 0x3340, R1.reuse ;  /* 0x0000334006067816 */ /* 0x100fe20000000001 */
[----:B------:R1:W-:Y:S01]  /*625e0*/  STL [R1+0x4a0], R4 ;  /* 0x0004a00401007387 */ /* 0x0003e20000100800 */
[----:B------:R-:W-:-:S02]  /*625f0*/  PRMT R7, R7, 0x3340, R1 ;  /* 0x0000334007077816 */ /* 0x000fc40000000001 */
[----:B------:R-:W-:Y:S02]  /*62600*/  PRMT R8, R9, 0x5410, R5 ;  /* 0x0000541009087816 */ /* 0x000fe40000000005 */
[----:B------:R-:W-:Y:S02]  /*62610*/  PRMT R5, R10, 0x5410, R6 ;  /* 0x000054100a057816 */ /* 0x000fe40000000006 */
[----:B-1----:R-:W-:Y:S01]  /*62620*/  PRMT R4, R11, 0x5410, R7 ;  /* 0x000054100b047816 */ /* 0x002fe20000000007 */
[----:B------:R1:W-:Y:S04]  /*62630*/  STL [R1+0x494], R8 ;  /* 0x0004940801007387 */ /* 0x0003e80000100800 */
[----:B------:R-:W-:Y:S04]  /*62640*/  STL [R1+0x490], R5 ;  /* 0x0004900501007387 */ /* 0x000fe80000100800 */
[----:B------:R4:W-:Y:S01]  /*62650*/  STL [R1+0x38c], R4 ;  /* 0x00038c0401007387 */ /* 0x0009e20000100800 */
[----:B0-----:R-:W-:-:S02]  /*62660*/  IMAD.SHL.U32 R11, R14, 0x10, RZ ;  /* 0x000000100e0b7824 */ /* 0x001fc400078e00ff */
[----:B------:R-:W-:Y:S01]  /*62670*/  IMAD.SHL.U32 R10, R14, 0x20, RZ ;  /* 0x000000200e0a7824 */ /* 0x000fe200078e00ff */
[----:B---3--:R-:W-:Y:S02]  /*62680*/  LOP3.LUT R12, R12, 0xffff, RZ, 0xc0, !PT ;  /* 0x0000ffff0c0c7812 */ /* 0x008fe400078ec0ff */
[----:B------:R-:W-:Y:S02]  /*62690*/  LOP3.LUT R0, R0, 0xffff, RZ, 0xc0, !PT ;  /* 0x0000ffff00007812 */ /* 0x000fe400078ec0ff */
[----:B-1----:R-:W-:Y:S02]  /*626a0*/  LOP3.LUT R8, R19, 0xffff, RZ, 0xc0, !PT ;  /* 0x0000ffff13087812 */ /* 0x002fe400078ec0ff */
[----:B------:R-:W-:Y:S01]  /*626b0*/  LOP3.LUT R7, R16, 0xffff, RZ, 0xc0, !PT ;  /* 0x0000ffff10077812 */ /* 0x000fe200078ec0ff */
[----:B------:R-:W3:Y:S04]  /*626c0*/  LDL.LU R19, [R1+0x374] ;  /* 0x0003740001137983 */ /* 0x000ee80000300800 */
[----:B------:R-:W-:Y:S04]  /*626d0*/  STL [R1+0x1b4], R12 ;  /* 0x0001b40c01007387 */ /* 0x000fe80000100800 */
[----:B------:R-:W-:Y:S04]  /*626e0*/  STL [R1+0x1f8], R0 ;  /* 0x0001f80001007387 */ /* 0x000fe80000100800 */
[----:B------:R-:W-:Y:S04]  /*626f0*/  STL [R1+0x1e0], R8 ;  /* 0x0001e00801007387 */ /* 0x000fe80000100800 */
[----:B------:R-:W-:Y:S01]  /*62700*/  STL [R1+0x1b8], R7 ;  /* 0x0001b80701007387 */ /* 0x000fe20000100800 */
[----:B------:R-:W-:-:S02]  /*62710*/  LOP3.LUT R2, R2, 0xffff, RZ, 0xc0, !PT ;  /* 0x0000ffff02027812 */ /* 0x000fc400078ec0ff */
[----:B------:R-:W-:Y:S02]  /*62720*/  LOP3.LUT R9, R3, 0xffff, RZ, 0xc0, !PT ;  /* 0x0000ffff03097812 */ /* 0x000fe400078ec0ff */
[----:B----4-:R-:W-:Y:S02]  /*62730*/  LOP3.LUT R4, R29, 0xffff, RZ, 0xc0, !PT ;  /* 0x0000ffff1d047812 */ /* 0x010fe400078ec0ff */
[----:B------:R-:W-:Y:S01]  /*62740*/  LOP3.LUT R6, R27, 0xffff, RZ, 0xc0, !PT ;  /* 0x0000ffff1b067812 */ /* 0x000fe200078ec0ff */
[----:B------:R-:W-:Y:S04]  /*62750*/  STL [R1+0x1e8], R2 ;  /* 0x0001e80201007387 */ /* 0x000fe80000100800 */
[----:B------:R-:W-:Y:S04]  /*62760*/  STL [R1+0x1d0], R9 ;  /* 0x0001d00901007387 */ /* 0x000fe80000100800 */
[----:B------:R0:W-:Y:S04]  /*62770*/  STL [R1+0x1b0], R4 ;  /* 0x0001b00401007387 */ /* 0x0001e80000100800 */
[----:B------:R-:W-:Y:S04]  /*62780*/  STL [R1+0x1d8], R6 ;  /* 0x0001d80601007387 */ /* 0x000fe80000100800 */
[----:B------:R-:W4:Y:S04]  /*62790*/  LDL.LU R23, [R1+0x370] ;  /* 0x0003700001177983 */ /* 0x000f280000300800 */
[----:B------:R-:W2:Y:S01]  /*627a0*/  LDL.LU R3, [R1+0x314] ;  /* 0x0003140001037983 */ /* 0x000ea20000300800 */
[----:B------:R-:W-:-:S05]  /*627b0*/  LOP3.LUT R5, R24, 0xffff, RZ, 0xc0, !PT ;  /* 0x0000ffff18057812 */ /* 0x000fca00078ec0ff */
[----:B------:R1:W-:Y:S04]  /*627c0*/  STL [R1+0x204], R5 ;  /* 0x0002040501007387 */ /* 0x0003e80000100800 */
[----:B------:R-:W2:Y:S04]  /*627d0*/  LDL.LU R13, [R1+0x310] ;  /* 0x00031000010d7983 */ /* 0x000ea80000300800 */
[----:B------:R-:W2:Y:S04]  /*627e0*/  LDL.LU R16, [R1+0x90] ;  /* 0x0000900001107983 */ /* 0x000ea80000300800 */
[----:B------:R-:W2:Y:S04]  /*627f0*/  LDL.LU R27, [R1+0x74] ;  /* 0x00007400011b7983 */ /* 0x000ea80000300800 */
[----:B------:R-:W2:Y:S04]  /*62800*/  LDL.LU R14, [R1+0x48] ;  /* 0x00004800010e7983 */ /* 0x000ea80000300800 */
[----:B------:R-:W2:Y:S01]  /*62810*/  LDL.LU R24, [R1+0x40] ;  /* 0x0000400001187983 */ /* 0x000ea20000300800 */
[----:B0-----:R-:W-:-:S02]  /*62820*/  PRMT R4, R4, 0x3340, R1 ;  /* 0x0000334004047816 */ /* 0x001fc40000000001 */
[----:B------:R-:W-:Y:S01]  /*62830*/  PRMT R7, R12, 0x3340, R7 ;  /* 0x000033400c077816 */ /* 0x000fe20000000007 */
[----:B------:R-:W-:Y:S01]  /*62840*/  UMOV UR4, 0x400 ;  /* 0x0000040000047882 */ /* 0x000fe20000000000 */
[----:B------:R-:W-:Y:S01]  /*62850*/  PRMT R8, R8, 0x3340, R9 ;  /* 0x0000334008087816 */ /* 0x000fe20000000009 */
[----:B------:R-:W-:Y:S01]  /*62860*/  ULEA UR4, UR5, UR4, 0x18 ;  /* 0x0000000405047291 */ /* 0x000fe2000f8ec03f */
[----:B------:R-:W-:Y:S02]  /*62870*/  PRMT R4, R7, 0x5410, R4 ;  /* 0x0000541007047816 */ /* 0x000fe40000000004 */
[----:B-1----:R-:W-:Y:S02]  /*62880*/  PRMT R5, R5, 0x3340, R1 ;  /* 0x0000334005057816 */ /* 0x002fe40000000001 */
[----:B------:R-:W-:Y:S02]  /*62890*/  LOP3.LUT R11, R11, 0xf0, RZ, 0xc0, !PT ;  /* 0x000000f00b0b7812 */ /* 0x000fe400078ec0ff */
[----:B------:R-:W-:-:S02]  /*628a0*/  LOP3.LUT R10, R10, 0x200, RZ, 0xc0, !PT ;  /* 0x000002000a0a7812 */ /* 0x000fc400078ec0ff */
[----:B------:R-:W-:Y:S02]  /*628b0*/  PRMT R6, R6, 0x3340, R1 ;  /* 0x0000334006067816 */ /* 0x000fe40000000001 */
[----:B------:R-:W-:Y:S01]  /*628c0*/  PRMT R9, R0, 0x3340, R2 ;  /* 0x0000334000097816 */ /* 0x000fe20000000002 */
[----:B------:R-:W2:Y:S01]  /*628d0*/  LDL.LU R22, [R1+0x8] ;  /* 0x0000080001167983 */ /* 0x000ea20000300800 */
[----:B------:R-:W-:-:S03]  /*628e0*/  PRMT R2, R8, 0x5410, R5 ;  /* 0x0000541008027816 */ /* 0x000fc60000000005 */
[----:B------:R0:W-:Y:S01]  /*628f0*/  STL [R1+0x36c], R4 ;  /* 0x00036c0401007387 */ /* 0x0001e20000100800 */
[----:B------:R-:W-:-:S03]  /*62900*/  PRMT R0, R9, 0x5410, R6 ;  /* 0x0000541009007816 */ /* 0x000fc60000000006 */
[----:B------:R1:W-:Y:S01]  /*62910*/  STL [R1+0x378], R2 ;  /* 0x0003780201007387 */ /* 0x0003e20000100800 */
[----:B0-----:R-:W-:-:S05]  /*62920*/  IADD3 R4, R10, UR4, R11 ;  /* 0x000000040a047c10 */ /* 0x001fca000fffe00b */
[----:B------:R-:W-:Y:S04]  /*62930*/  STL [R1+0x2ba4], R4 ;  /* 0x002ba40401007387 */ /* 0x000fe80000100800 */
[----:B------:R0:W-:Y:S04]  /*62940*/  STL [R1+0x368], R0 ;  /* 0x0003680001007387 */ /* 0x0001e80000100800 */
[----:B-1----:R-:W2:Y:S04]  /*62950*/  LDL.LU R2, [R1+0x334] ;  /* 0x0003340001027983 */ /* 0x002ea80000300800 */
[----:B0-----:R-:W2:Y:S04]  /*62960*/  LDL.LU R0, [R1+0x330] ;  /* 0x0003300001007983 */ /* 0x001ea80000300800 */
[----:B------:R-:W2:Y:S01]  /*62970*/  LDL.LU R29, [R1+0xd4] ;  /* 0x0000d400011d7983 */ /* 0x000ea20000300800 */
[----:B---3--:R-:W-:-:S05]  /*62980*/  LOP3.LUT R15, R19, 0xffff, RZ, 0xc0, !PT ;  /* 0x0000ffff130f7812 */ /* 0x008fca00078ec0ff */
[----:B------:R-:W-:Y:S04]  /*62990*/  STL [R1+0x228], R15 ;  /* 0x0002280f01007387 */ /* 0x000fe80000100800 */
[----:B------:R-:W3:Y:S04]  /*629a0*/  LDL.LU R19, [R1+0xc4] ;  /* 0x0000c40001137983 */ /* 0x000ee80000300800 */
[----:B------:R-:W3:Y:S01]  /*629b0*/  LDL.LU R12, [R1+0x6c] ;  /* 0x00006c00010c7983 */ /* 0x000ee20000300800 */
[----:B----4-:R-:W-:Y:S02]  /*629c0*/  LOP3.LUT R9, R23, 0xffff, RZ, 0xc0, !PT ;  /* 0x0000ffff17097812 */ /* 0x010fe400078ec0ff */
[----:B--2---:R-:W-:-:S03]  /*629d0*/  LOP3.LUT R3, R3, 0xffff, RZ, 0xc0, !PT ;  /* 0x0000ffff03037812 */ /* 0x004fc600078ec0ff */
[----:B------:R0:W-:Y:S04]  /*629e0*/  STL [R1+0x21c], R9 ;  /* 0x00021c0901007387 */ /* 0x0001e80000100800 */
[----:B------:R-:W-:Y:S01]  /*629f0*/  STL [R1+0x270], R3 ;  /* 0x0002700301007387 */ /* 0x000fe20000100800 */
[----:B------:R-:W-:Y:S02]  /*62a00*/  LOP3.LUT R11, R13, 0xffff, RZ, 0xc0, !PT ;  /* 0x0000ffff0d0b7812 */ /* 0x000fe400078ec0ff */
[----:B------:R-:W-:Y:S02]  /*62a10*/  LOP3.LUT R10, R16, 0xffff, RZ, 0xc0, !PT ;  /* 0x0000ffff100a7812 */ /* 0x000fe400078ec0ff */
[----:B------:R-:W-:Y:S02]  /*62a20*/  LOP3.LUT R16, R27, 0xffff, RZ, 0xc0, !PT ;  /* 0x0000ffff1b107812 */ /* 0x000fe400078ec0ff */
[----:B------:R-:W-:Y:S01]  /*62a30*/  LOP3.LUT R4, R14, 0xffff, RZ, 0xc0, !PT ;  /* 0x0000ffff0e047812 */ /* 0x000fe200078ec0ff */
[----:B------:R1:W-:Y:S04]  /*62a40*/  STL [R1+0x250], R11 ;  /* 0x0002500b01007387 */ /* 0x0003e80000100800 */
[----:B------:R2:W-:Y:S04]  /*62a50*/  STL [R1+0x224], R10 ;  /* 0x0002240a01007387 */ /* 0x0005e80000100800 */
[----:B------:R-:W-:Y:S04]  /*62a60*/  STL [R1+0x218], R16 ;  /* 0x0002181001007387 */ /* 0x000fe80000100800 */
[----:B------:R-:W4:Y:S04]  /*62a70*/  LDL.LU R27, [R1+0x68] ;  /* 0x00006800011b7983 */ /* 0x000f280000300800 */
[----:B------:R-:W4:Y:S01]  /*62a80*/  LDL.LU R14, [R1+0x30] ;  /* 0x00003000010e7983 */ /* 0x000f220000300800 */
[----:B------:R-:W-:-:S03]  /*62a90*/  LOP3.LUT R13, R24, 0xffff, RZ, 0xc0, !PT ;  /* 0x0000ffff180d7812 */ /* 0x000fc600078ec0ff */
[----:B------:R-:W-:Y:S04]  /*62aa0*/  STL [R1+0x258], R4 ;  /* 0x0002580401007387 */ /* 0x000fe80000100800 */
[----:B------:R-:W4:Y:S01]  /*62ab0*/  LDL.LU R24, [R1+0x28] ;  /* 0x0000280001187983 */ /* 0x000f220000300800 */
[----:B------:R-:W-:Y:S02]  /*62ac0*/  LOP3.LUT R5, R28, 0xffff, RZ, 0xc0, !PT ;  /* 0x0000ffff1c057812 */ /* 0x000fe400078ec0ff */
[----:B------:R-:W-:Y:S01]  /*62ad0*/  LOP3.LUT R7, R20, 0xffff, RZ, 0xc0, !PT ;  /* 0x0000ffff14077812 */ /* 0x000fe200078ec0ff */
[----:B------:R-:W-:Y:S01]  /*62ae0*/  STL [R1+0x240], R13 ;  /* 0x0002400d01007387 */ /* 0x000fe20000100800 */
[----:B------:R-:W-:-:S03]  /*62af0*/  LOP3.LUT R6, R22, 0xffff, RZ, 0xc0, !PT ;  /* 0x0000ffff16067812 */ /* 0x000fc600078ec0ff */
[----:B------:R2:W-:Y:S01]  /*62b00*/  STL [R1+0x208], R5 ;  /* 0x0002080501007387 */ /* 0x0005e20000100800 */
[----:B------:R-:W-:Y:S02]  /*62b10*/  LOP3.LUT R8, R21, 0xffff, RZ, 0xc0, !PT ;  /* 0x0000ffff15087812 */ /* 0x000fe400078ec0ff */
[----:B0-----:R-:W-:Y:S02]  /*62b20*/  PRMT R9, R9, 0x3340, R16 ;  /* 0x0000334009097816 */ /* 0x001fe40000000010 */
[----:B-1----:R-:W-:Y:S01]  /*62b30*/  PRMT R11, R11, 0x3340, R13 ;  /* 0x000033400b0b7816 */ /* 0x002fe2000000000d */
[----:B------:R0:W-:Y:S04]  /*62b40*/  STL [R1+0x214], R6 ;  /* 0x0002140601007387 */ /* 0x0001e80000100800 */
[----:B------:R1:W-:Y:S01]  /*62b50*/  STL [R1+0x238], R7 ;  /* 0x0002380701007387 */ /* 0x0003e20000100800 */
[----:B--2---:R-:W-:-:S02]  /*62b60*/  PRMT R10, R15, 0x3340, R10 ;  /* 0x000033400f0a7816 */ /* 0x004fc4000000000a */
[--C-:B------:R-:W-:Y:S02]  /*62b70*/  PRMT R5, R5, 0x3340, R1.reuse ;  /* 0x0000334005057816 */ /* 0x100fe40000000001 */
[----:B------:R-:W-:Y:S01]  /*62b80*/  PRMT R13, R3, 0x3340, R4 ;  /* 0x00003340030d7816 */ /* 0x000fe20000000004 */
[----:B------:R2:W-:Y:S01]  /*62b90*/  STL [R1+0x23c], R8 ;  /* 0x00023c0801007387 */ /* 0x0005e20000100800 */
[----:B0-----:R-:W-:Y:S02]  /*62ba0*/  PRMT R6, R6, 0x3340, R1 ;  /* 0x0000334006067816 */ /* 0x001fe40000000001 */
[----:B------:R-:W-:Y:S02]  /*62bb0*/  PRMT R3, R9, 0x5410, R5 ;  /* 0x0000541009037816 */ /* 0x000fe40000000005 */
[----:B-1----:R-:W-:Y:S02]  /*62bc0*/  PRMT R7, R7, 0x3340, R1 ;  /* 0x0000334007077816 */ /* 0x002fe40000000001 */
[----:B------:R-:W-:-:S02]  /*62bd0*/  PRMT R5, R10, 0x5410, R6 ;  /* 0x000054100a057816 */ /* 0x000fc40000000006 */
[----:B--2---:R-:W-:Y:S02]  /*62be0*/  PRMT R8, R8, 0x3340, R1 ;  /* 0x0000334008087816 */ /* 0x004fe40000000001 */
[----:B------:R-:W-:Y:S01]  /*62bf0*/  PRMT R4, R11, 0x5410, R7 ;  /* 0x000054100b047816 */ /* 0x000fe20000000007 */
[----:B------:R0:W-:Y:S04]  /*62c00*/  STL [R1+0x3d0], R3 ;  /* 0x0003d00301007387 */ /* 0x0001e80000100800 */
[----:B------:R-:W-:Y:S01]  /*62c10*/  STL [R1+0x3c0], R5 ;  /* 0x0003c00501007387 */ /* 0x000fe20000100800 */
[----:B------:R-:W-:-:S03]  /*62c20*/  LOP3.LUT R16, R0, 0xffff, RZ, 0xc0, !PT ;  /* 0x0000ffff00107812 */ /* 0x000fc600078ec0ff */
[----:B------:R1:W-:Y:S01]  /*62c30*/  STL [R1+0x3c4], R4 ;  /* 0x0003c40401007387 */ /* 0x0003e20000100800 */
[----:B0-----:R-:W-:Y:S02]  /*62c40*/  PRMT R3, R13, 0x5410, R8 ;  /* 0x000054100d037816 */ /* 0x001fe40000000008 */
[----:B------:R-:W-:-:S03]  /*62c50*/  LOP3.LUT R20, R2, 0xffff, RZ, 0xc0, !PT ;  /* 0x0000ffff02147812 */ /* 0x000fc600078ec0ff */
[----:B------:R0:W-:Y:S04]  /*62c60*/  STL [R1+0x3bc], R3 ;  /* 0x0003bc0301007387 */ /* 0x0001e80000100800 */
[----:B------:R-:W-:Y:S04]  /*62c70*/  STL [R1+0x40], R16 ;  /* 0x0000401001007387 */ /* 0x000fe80000100800 */
[----:B-1----:R-:W2:Y:S04]  /*62c80*/  LDL.LU R4, [R1+0x830] ;  /* 0x0008300001047983 */ /* 0x002ea80000300800 */
[----:B0-----:R-:W2:Y:S01]  /*62c90*/  LDL.LU R3, [R1+0x80c] ;  /* 0x00080c0001037983 */ /* 0x001ea20000300800 */
[----:B------:R-:W-:-:S02]  /*62ca0*/  LOP3.LUT R9, R26, 0xffff, RZ, 0xc0, !PT ;  /* 0x0000ffff1a097812 */ /* 0x000fc400078ec0ff */
[----:B------:R-:W-:Y:S02]  /*62cb0*/  LOP3.LUT R21, R29, 0xffff, RZ, 0xc0, !PT ;  /* 0x0000ffff1d157812 */ /* 0x000fe400078ec0ff */
[----:B---3--:R-:W-:Y:S02]  /*62cc0*/  LOP3.LUT R19, R19, 0xffff, RZ, 0xc0, !PT ;  /* 0x0000ffff13137812 */ /* 0x008fe400078ec0ff */
[----:B------:R-:W-:-:S03]  /*62cd0*/  LOP3.LUT R5, R12, 0xffff, RZ, 0xc0, !PT ;  /* 0x0000ffff0c057812 */ /* 0x000fc600078ec0ff */
[----:B------:R-:W-:Y:S04]  /*62ce0*/  STL [R1+0x74], R19 ;  /* 0x0000741301007387 */ /* 0x000fe80000100800 */
[----:B------:R-:W3:Y:S04]  /*62cf0*/  LDL.LU R2, [R1+0x808] ;  /* 0x0008080001027983 */ /* 0x000ee80000300800 */
[----:B------:R-:W3:Y:S04]  /*62d00*/  LDL.LU R0, [R1+0x5e0] ;  /* 0x0005e00001007983 */ /* 0x000ee80000300800 */
[----:B------:R-:W3:Y:S01]  /*62d10*/  LDL.LU R12, [R1+0x5a0] ;  /* 0x0005a000010c7983 */ /* 0x000ee20000300800 */
[----:B----4-:R-:W-:-:S02]  /*62d20*/  LOP3.LUT R8, R27, 0xffff, RZ, 0xc0, !PT ;  /* 0x0000ffff1b087812 */ /* 0x010fc400078ec0ff */
[----:B------:R-:W-:Y:S02]  /*62d30*/  LOP3.LUT R6, R14, 0xffff, RZ, 0xc0, !PT ;  /* 0x0000ffff0e067812 */ /* 0x000fe400078ec0ff */
[----:B------:R-:W-:Y:S02]  /*62d40*/  LOP3.LUT R14, R17, 0xffff, RZ, 0xc0, !PT ;  /* 0x0000ffff110e7812 */ /* 0x000fe400078ec0ff */
[----:B------:R-:W-:Y:S01]  /*62d50*/  LOP3.LUT R7, R24, 0xffff, RZ, 0xc0, !PT ;  /* 0x0000ffff18077812 */ /* 0x000fe200078ec0ff */
[----:B------:R-:W-:Y:S04]  /*62d60*/  STL [R1+0x8], R8 ;  /* 0x0000080801007387 */ /* 0x000fe80000100800 */
[----:B------:R-:W4:Y:S04]  /*62d70*/  LDL.LU R27, [R1+0x580] ;  /* 0x00058000011b7983 */ /* 0x000f280000300800 */
[----:B------:R-:W4:Y:S04]  /*62d80*/  LDL.LU R24, [R1+0x578] ;  /* 0x0005780001187983 */ /* 0x000f280000300800 */
[----:B------:R0:W-:Y:S04]  /*62d90*/  STL [R1+0x68], R7 ;  /* 0x0000680701007387 */ /* 0x0001e80000100800 */
[----:B------:R-:W4:Y:S01]  /*62da0*/  LDL.LU R28, [R1+0x520] ;  /* 0x00052000011c7983 */ /* 0x000f220000300800 */
[----:B------:R-:W-:-:S03]  /*62db0*/  IMAD.MOV.U32 R26, RZ, RZ, R7 ;  /* 0x000000ffff1a7224 */ /* 0x000fc600078e0007 */
[----:B------:R1:W-:Y:S04]  /*62dc0*/  STL [R1+0x430], R14 ;  /* 0x0004300e01007387 */ /* 0x0003e80000100800 */
[----:B------:R-:W4:Y:S04]  /*62dd0*/  LDL.LU R23, [R1+0x4c0] ;  /* 0x0004c00001177983 */ /* 0x000f280000300800 */
[----:B------:R-:W4:Y:S04]  /*62de0*/  LDL.LU R22, [R1+0x4b8] ;  /* 0x0004b80001167983 */ /* 0x000f280000300800 */
[----:B------:R-:W4:Y:S01]  /*62df0*/  LDL.LU R29, [R1+0x460] ;  /* 0x00046000011d7983 */ /* 0x000f220000300800 */
[----:B0-----:R-:W-:Y:S01]  /*62e00*/  LOP3.LUT R7, R25, 0xffff, RZ, 0xc0, !PT ;  /* 0x0000ffff19077812 */ /* 0x001fe200078ec0ff */
[----:B------:R-:W-:Y:S01]  /*62e10*/  IMAD.MOV.U32 R25, RZ, RZ, R8 ;  /* 0x000000ffff197224 */ /* 0x000fe200078e0008 */
[----:B------:R-:W-:-:S02]  /*62e20*/  LOP3.LUT R8, R18, 0xffff, RZ, 0xc0, !PT ;  /* 0x0000ffff12087812 */ /* 0x000fc400078ec0ff */
[----:B------:R-:W-:Y:S02]  /*62e30*/  PRMT R18, R19, 0x3340, R26 ;  /* 0x0000334013127816 */ /* 0x000fe4000000001a */
[----:B------:R-:W4:Y:S01]  /*62e40*/  LDL.LU R19, [R1+0x4e0] ;  /* 0x0004e00001137983 */ /* 0x000f220000300800 */
[----:B------:R-:W-:Y:S02]  /*62e50*/  PRMT R10, R9, 0x3340, R1 ;  /* 0x00003340090a7816 */ /* 0x000fe40000000001 */
[----:B------:R-:W-:Y:S02]  /*62e60*/  PRMT R15, R20, 0x3340, R5 ;  /* 0x00003340140f7816 */ /* 0x000fe40000000005 */
[----:B------:R-:W-:Y:S02]  /*62e70*/  PRMT R11, R7, 0x3340, R1 ;  /* 0x00003340070b7816 */ /* 0x000fe40000000001 */
[----:B------:R-:W-:Y:S02]  /*62e80*/  PRMT R16, R16, 0x3340, R25 ;  /* 0x0000334010107816 */ /* 0x000fe40000000019 */
[----:B------:R-:W-:-:S02]  /*62e90*/  PRMT R13, R8, 0x3340, R1 ;  /* 0x00003340080d7816 */ /* 0x000fc40000000001 */
[----:B------:R-:W-:Y:S02]  /*62ea0*/  PRMT R10, R15, 0x5410, R10 ;  /* 0x000054100f0a7816 */ /* 0x000fe4000000000a */
[----:B------:R-:W-:Y:S02]  /*62eb0*/  PRMT R17, R21, 0x3340, R6 ;  /* 0x0000334015117816 */ /* 0x000fe40000000006 */
[----:B-1----:R-:W-:Y:S02]  /*62ec0*/  PRMT R14, R14, 0x3340, R1 ;  /* 0x000033400e0e7816 */ /* 0x002fe40000000001 */
[----:B------:R-:W-:Y:S02]  /*62ed0*/  PRMT R15, R16, 0x5410, R11 ;  /* 0x00005410100f7816 */ /* 0x000fe4000000000b */
[----:B------:R-:W-:Y:S01]  /*62ee0*/  PRMT R11, R17, 0x5410, R13 ;  /* 0x00005410110b7816 */ /* 0x000fe2000000000d */
[----:B------:R0:W-:Y:S04]  /*62ef0*/  STL [R1+0x44c], R10 ;  /* 0x00044c0a01007387 */ /* 0x0001e80000100800 */
[----:B------:R1:W-:Y:S04]  /*62f00*/  STL [R1+0x440], R15 ;  /* 0x0004400f01007387 */ /* 0x0003e80000100800 */
[----:B------:R-:W-:Y:S01]  /*62f10*/  STL [R1+0x434], R11 ;  /* 0x0004340b01007387 */ /* 0x000fe20000100800 */
[----:B0-----:R-:W-:-:S02]  /*62f20*/  PRMT R10, R18, 0x5410, R14 ;  /* 0x00005410120a7816 */ /* 0x001fc4000000000e */
[----:B--2---:R-:W-:-:S03]  /*62f30*/  LOP3.LUT R26, R4, 0xffff, RZ, 0xc0, !PT ;  /* 0x0000ffff041a7812 */ /* 0x004fc600078ec0ff */
[----:B------:R0:W-:Y:S01]  /*62f40*/  STL [R1+0x450], R10 ;  /* 0x0004500a01007387 */ /* 0x0001e20000100800 */
[----:B-1----:R-:W-:-:S03]  /*62f50*/  LOP3.LUT R15, R3, 0xffff, RZ, 0xc0, !PT ;  /* 0x0000ffff030f7812 */ /* 0x002fc600078ec0ff */
[----:B------:R-:W-:Y:S04]  /*62f60*/  STL [R1+0x324], R26 ;  /* 0x0003241a01007387 */ /* 0x000fe80000100800 */
[----:B------:R1:W-:Y:S01]  /*62f70*/  STL [R1+0x30], R15 ;  /* 0x0000300f01007387 */ /* 0x0003e20000100800 */
[----:B---3--:R-:W-:Y:S02]  /*62f80*/  LOP3.LUT R16, R2, 0xffff, RZ, 0xc0, !PT ;  /* 0x0000ffff02107812 */ /* 0x008fe400078ec0ff */
[----:B------:R-:W-:Y:S02]  /*62f90*/  LOP3.LUT R17, R0, 0xffff, RZ, 0xc0, !PT ;  /* 0x0000ffff00117812 */ /* 0x000fe400078ec0ff */
[----:B------:R-:W-:Y:S01]  /*62fa0*/  LOP3.LUT R18, R12, 0xffff, RZ, 0xc0, !PT ;  /* 0x0000ffff0c127812 */ /* 0x000fe200078ec0ff */
[----:B------:R2:W-:Y:S04]  /*62fb0*/  STL [R1+0x1f0], R16 ;  /* 0x0001f01001007387 */ /* 0x0005e80000100800 */
[----:B------:R-:W3:Y:S04]  /*62fc0*/  LDL.LU R4, [R1+0x834] ;  /* 0x0008340001047983 */ /* 0x000ee80000300800 */
[----:B------:R-:W-:Y:S04]  /*62fd0*/  STL [R1+0x1f4], R17 ;  /* 0x0001f41101007387 */ /* 0x000fe80000100800 */
[----:B------:R-:W3:Y:S04]  /*62fe0*/  LDL.LU R2, [R1+0x604] ;  /* 0x0006040001027983 */ /* 0x000ee80000300800 */
[----:B------:R-:W3:Y:S04]  /*62ff0*/  LDL.LU R12, [R1+0x600] ;  /* 0x00060000010c7983 */ /* 0x000ee80000300800 */
[----:B------:R-:W-:Y:S04]  /*63000*/  STL [R1+0x310], R18 ;  /* 0x0003101201007387 */ /* 0x000fe80000100800 */
[----:B------:R-:W3:Y:S04]  /*63010*/  LDL.LU R3, [R1+0x5a4] ;  /* 0x0005a40001037983 */ /* 0x000ee80000300800 */
[----:B------:R-:W3:Y:S01]  /*63020*/  LDL.LU R0, [R1+0x544] ;  /* 0x0005440001007983 */ /* 0x000ee20000300800 */
[----:B----4-:R-:W-:-:S02]  /*63030*/  LOP3.LUT R27, R27, 0xffff, RZ, 0xc0, !PT ;  /* 0x0000ffff1b1b7812 */ /* 0x010fc400078ec0ff */
[----:B------:R-:W-:Y:S02]  /*63040*/  LOP3.LUT R24, R24, 0xffff, RZ, 0xc0, !PT ;  /* 0x0000ffff18187812 */ /* 0x000fe400078ec0ff */
[----:B------:R-:W-:Y:S02]  /*63050*/  LOP3.LUT R28, R28, 0xffff, RZ, 0xc0, !PT ;  /* 0x0000ffff1c1c7812 */ /* 0x000fe400078ec0ff */
[----:B0-----:R-:W-:Y:S02]  /*63060*/  LOP3.LUT R10, R23, 0xffff, RZ, 0xc0, !PT ;  /* 0x0000ffff170a7812 */ /* 0x001fe400078ec0ff */
[----:B------:R-:W-:Y:S01]  /*63070*/  LOP3.LUT R11, R22, 0xffff, RZ, 0xc0, !PT ;  /* 0x0000ffff160b7812 */ /* 0x000fe200078ec0ff */
[----:B------:R0:W-:Y:S01]  /*63080*/  STL [R1+0x48], R27 ;  /* 0x0000481b01007387 */ /* 0x0001e20000100800 */
[----:B------:R-:W-:-:S03]  /*63090*/  LOP3.LUT R13, R29, 0xffff, RZ, 0xc0, !PT ;  /* 0x0000ffff1d0d7812 */ /* 0x000fc600078ec0ff */
[----:B------:R4:W-:Y:S04]  /*630a0*/  STL [R1+0x1dc], R24 ;  /* 0x0001dc1801007387 */ /* 0x0009e80000100800 */
[----:B------:R4:W-:Y:S04]  /*630b0*/  STL [R1+0x28], R10 ;  /* 0x0000280a01007387 */ /* 0x0009e80000100800 */
[----:B------:R-:W-:Y:S04]  /*630c0*/  STL [R1+0x1e4], R28 ;  /* 0x0001e41c01007387 */ /* 0x000fe80000100800 */
[----:B------:R4:W-:Y:S04]  /*630d0*/  STL [R1+0x1c8], R11 ;  /* 0x0001c80b01007387 */ /* 0x0009e80000100800 */
[----:B------:R4:W-:Y:S01]  /*630e0*/  STL [R1+0x1cc], R13 ;  /* 0x0001cc0d01007387 */ /* 0x0009e20000100800 */
[----:B------:R-:W-:-:S03]  /*630f0*/  LOP3.LUT R14, R19, 0xffff, RZ, 0xc0, !PT ;  /* 0x0000ffff130e7812 */ /* 0x000fc600078ec0ff */
[----:B------:R-:W3:Y:S04]  /*63100*/  LDL.LU R19, [R1+0x540] ;  /* 0x0005400001137983 */ /* 0x000ee80000300800 */
[----:B------:R4:W-:Y:S04]  /*63110*/  STL [R1+0x2e8], R14 ;  /* 0x0002e80e01007387 */ /* 0x0009e80000100800 */
[----:B------:R-:W3:Y:S04]  /*63120*/  LDL.LU R25, [R1+0x4e4] ;  /* 0x0004e40001197983 */ /* 0x000ee80000300800 */
[----:B------:R-:W3:Y:S04]  /*63130*/  LDL.LU R23, [R1+0x484] ;  /* 0x0004840001177983 */ /* 0x000ee80000300800 */
[----:B------:R-:W3:Y:S01]  /*63140*/  LDL.LU R22, [R1+0x480] ;  /* 0x0004800001167983 */ /* 0x000ee20000300800 */
[----:B-1----:R-:W-:-:S03]  /*63150*/  PRMT R15, R15, 0x3340, R27 ;  /* 0x000033400f0f7816 */ /* 0x002fc6000000001b */
[----:B------:R-:W3:Y:S01]  /*63160*/  LDL.LU R29, [R1+0x360] ;  /* 0x00036000011d7983 */ /* 0x000ee20000300800 */
[----:B--2---:R-:W-:-:S03]  /*63170*/  PRMT R16, R16, 0x3340, R24 ;  /* 0x0000334010107816 */ /* 0x004fc60000000018 */
[----:B0-----:R-:W2:Y:S04]  /*63180*/  LDL.LU R27, [R1+0xd0] ;  /* 0x0000d000011b7983 */ /* 0x001ea80000300800 */
[----:B----4-:R-:W4:Y:S01]  /*63190*/  LDL.LU R24, [R1+0x24] ;  /* 0x0000240001187983 */ /* 0x010f220000300800 */
[--C-:B------:R-:W-:Y:S02]  /*631a0*/  PRMT R10, R10, 0x3340, R1.reuse ;  /* 0x000033400a0a7816 */ /* 0x100fe40000000001 */
[--C-:B------:R-:W-:Y:S02]  /*631b0*/  PRMT R11, R11, 0x3340, R1.reuse ;  /* 0x000033400b0b7816 */ /* 0x100fe40000000001 */
[----:B------:R-:W-:Y:S02]  /*631c0*/  PRMT R13, R13, 0x3340, R1 ;  /* 0x000033400d0d7816 */ /* 0x000fe40000000001 */
[----:B------:R-:W-:-:S02]  /*631d0*/  PRMT R17, R17, 0x3340, R28 ;  /* 0x0000334011117816 */ /* 0x000fc4000000001c */
[----:B------:R-:W-:Y:S02]  /*631e0*/  PRMT R10, R15, 0x5410, R10 ;  /* 0x000054100f0a7816 */ /* 0x000fe4000000000a */
[----:B------:R-:W-:Y:S02]  /*631f0*/  PRMT R15, R16, 0x5410, R11 ;  /* 0x00005410100f7816 */ /* 0x000fe4000000000b */
[----:B------:R-:W-:Y:S02]  /*63200*/  PRMT R14, R14, 0x3340, R1 ;  /* 0x000033400e0e7816 */ /* 0x000fe40000000001 */
[----:B------:R-:W-:Y:S02]  /*63210*/  PRMT R18, R26, 0x3340, R18 ;  /* 0x000033401a127816 */ /* 0x000fe40000000012 */
[----:B------:R-:W-:Y:S01]  /*63220*/  PRMT R11, R17, 0x5410, R13 ;  /* 0x00005410110b7816 */ /* 0x000fe2000000000d */
[----:B------:R0:W-:Y:S04]  /*63230*/  STL [R1+0x420], R10 ;  /* 0x0004200a01007387 */ /* 0x0001e80000100800 */
[----:B------:R3:W-:Y:S04]  /*63240*/  STL [R1+0x41c], R15 ;  /* 0x00041c0f01007387 */ /* 0x0007e80000100800 */
[----:B------:R-:W-:Y:S01]  /*63250*/  STL [R1+0x418], R11 ;  /* 0x0004180b01007387 */ /* 0x000fe20000100800 */
[----:B0-----:R-:W-:-:S05]  /*63260*/  PRMT R10, R18, 0x5410, R14 ;  /* 0x00005410120a7816 */ /* 0x001fca000000000e */
[----:B------:R-:W-:Y:S01]  /*63270*/  STL [R1+0x3a8], R10 ;  /* 0x0003a80a01007387 */ /* 0x000fe20000100800 */
[----:B---3--:R-:W-:Y:S02]  /*63280*/  LOP3.LUT R15, R4, 0xffff, RZ, 0xc0, !PT ;  /* 0x0000ffff040f7812 */ /* 0x008fe400078ec0ff */
[----:B------:R-:W-:Y:S02]  /*63290*/  LOP3.LUT R2, R2, 0xffff, RZ, 0xc0, !PT ;  /* 0x0000ffff02027812 */ /* 0x000fe400078ec0ff */
[----:B------:R-:W-:Y:S02]  /*632a0*/  LOP3.LUT R12, R12, 0xffff, RZ, 0xc0, !PT ;  /* 0x0000ffff0c0c7812 */ /* 0x000fe400078ec0ff */
[----:B------:R-:W-:Y:S01]  /*632b0*/  LOP3.LUT R26, R3, 0xffff, RZ, 0xc0, !PT ;  /* 0x0000ffff031a7812 */ /* 0x000fe200078ec0ff */
[----:B------:R-:W-:Y:S01]  /*632c0*/  STL [R1+0x234], R15 ;  /* 0x0002340f01007387 */ /* 0x000fe20000100800 */
[----:B------:R-:W-:-:S03]  /*632d0*/  LOP3.LUT R16, R0, 0xffff, RZ, 0xc0, !PT ;  /* 0x0000ffff00107812 */ /* 0x000fc600078ec0ff */
[----:B------:R-:W-:Y:S04]  /*632e0*/  STL [R1+0x2f8], R2 ;  /* 0x0002f80201007387 */ /* 0x000fe80000100800 */
[----:B------:R-:W-:Y:S04]  /*632f0*/  STL [R1+0x22c], R26 ;  /* 0x00022c1a01007387 */ /* 0x000fe80000100800 */
[----:B------:R-:W3:Y:S04]  /*63300*/  LDL.LU R28, [R1+0x364] ;  /* 0x00036400011c7983 */ /* 0x000ee80000300800 */
[----:B------:R-:W-:Y:S04]  /*63310*/  STL [R1+0x2a8], R12 ;  /* 0x0002a80c01007387 */ /* 0x000fe80000100800 */
[----:B------:R0:W-:Y:S04]  /*63320*/  STL [R1+0x2d8], R16 ;  /* 0x0002d81001007387 */ /* 0x0001e80000100800 */
[----:B------:R-:W3:Y:S04]  /*63330*/  LDL.LU R4, [R1+0x340] ;  /* 0x0003400001047983 */ /* 0x000ee80000300800 */
[----:B------:R-:W3:Y:S04]  /*63340*/  LDL.LU R3, [R1+0x304] ;  /* 0x0003040001037983 */ /* 0x000ee80000300800 */
[----:B------:R-:W3:Y:S01]  /*63350*/  LDL.LU R0, [R1+0x300] ;  /* 0x0003000001007983 */ /* 0x000ee20000300800 */
[----:B0-----:R-:W-:-:S02]  /*63360*/  PRMT R16, R2, 0x3340, R16 ;  /* 0x0000334002107816 */ /* 0x001fc40000000010 */
[----:B------:R-:W-:Y:S02]  /*63370*/  LOP3.LUT R17, R19, 0xffff, RZ, 0xc0, !PT ;  /* 0x0000ffff13117812 */ /* 0x000fe400078ec0ff */
[----:B------:R-:W-:Y:S02]  /*63380*/  LOP3.LUT R10, R25, 0xffff, RZ, 0xc0, !PT ;  /* 0x0000ffff190a7812 */ /* 0x000fe400078ec0ff */
[----:B------:R-:W-:Y:S02]  /*63390*/  LOP3.LUT R11, R23, 0xffff, RZ, 0xc0, !PT ;  /* 0x0000ffff170b7812 */ /* 0x000fe400078ec0ff */
[----:B------:R-:W-:Y:S01]  /*633a0*/  LOP3.LUT R13, R22, 0xffff, RZ, 0xc0, !PT ;  /* 0x0000ffff160d7812 */ /* 0x000fe200078ec0ff */
[----:B------:R-:W3:Y:S01]  /*633b0*/  LDL.LU R19, [R1+0x2a0] ;  /* 0x0002a00001137983 */ /* 0x000ee20000300800 */
[----:B------:R-:W-:-:S03]  /*633c0*/  LOP3.LUT R18, R29, 0xffff, RZ, 0xc0, !PT ;  /* 0x0000ffff1d127812 */ /* 0x000fc600078ec0ff */
[----:B------:R0:W-:Y:S01]  /*633d0*/  STL [R1+0x2a4], R17 ;  /* 0x0002a41101007387 */ /* 0x0001e20000100800 */
[----:B--2---:R-:W-:-:S03]  /*633e0*/  LOP3.LUT R25, R27, 0xffff, RZ, 0xc0, !PT ;  /* 0x0000ffff1b197812 */ /* 0x004fc600078ec0ff */
[----:B------:R1:W-:Y:S01]  /*633f0*/  STL [R1+0x298], R10 ;  /* 0x0002980a01007387 */ /* 0x0003e20000100800 */
[----:B----4-:R-:W-:-:S03]  /*63400*/  LOP3.LUT R14, R24, 0xffff, RZ, 0xc0, !PT ;  /* 0x0000ffff180e7812 */ /* 0x010fc600078ec0ff */
[----:B------:R2:W-:Y:S04]  /*63410*/  STL [R1+0x2cc], R11 ;  /* 0x0002cc0b01007387 */ /* 0x0005e80000100800 */
[----:B------:R4:W-:Y:S04]  /*63420*/  STL [R1+0x2c8], R13 ;  /* 0x0002c80d01007387 */ /* 0x0009e80000100800 */
[----:B------:R-:W-:Y:S04]  /*63430*/  STL [R1+0x30c], R18 ;  /* 0x00030c1201007387 */ /* 0x000fe80000100800 */
[----:B------:R-:W-:Y:S04]  /*63440*/  STL [R1+0x308], R25 ;  /* 0x0003081901007387 */ /* 0x000fe80000100800 */
[----:B------:R4:W-:Y:S04]  /*63450*/  STL [R1+0x348], R14 ;  /* 0x0003480e01007387 */ /* 0x0009e80000100800 */
[----:B------:R-:W3:Y:S04]  /*63460*/  LDL.LU R27, [R1+0xd8] ;  /* 0x0000d800011b7983 */ /* 0x000ee80000300800 */
[----:B------:R-:W3:Y:S04]  /*63470*/  LDL.LU R24, [R1+0x98] ;  /* 0x0000980001187983 */ /* 0x000ee80000300800 */
[----:B------:R-:W3:Y:S04]  /*63480*/  LDL.LU R23, [R1+0x7c] ;  /* 0x00007c0001177983 */ /* 0x000ee80000300800 */
[----:B------:R-:W3:Y:S04]  /*63490*/  LDL.LU R22, [R1+0x4c] ;  /* 0x00004c0001167983 */ /* 0x000ee80000300800 */
[----:B------:R-:W3:Y:S04]  /*634a0*/  LDL.LU R2, [R1+0x4] ;  /* 0x0000040001027983 */ /* 0x000ee80000300800 */
[----:B------:R-:W3:Y:S01]  /*634b0*/  LDL.LU R29, [R1+0x10] ;  /* 0x00001000011d7983 */ /* 0x000ee20000300800 */
[----:B0-----:R-:W-:-:S03]  /*634c0*/  PRMT R17, R12, 0x3340, R17 ;  /* 0x000033400c117816 */ /* 0x001fc60000000011 */
[----:B------:R-:W3:Y:S01]  /*634d0*/  LDL.LU R12, [R1+0x2c] ;  /* 0x00002c00010c7983 */ /* 0x000ee20000300800 */
[--C-:B-1----:R-:W-:Y:S02]  /*634e0*/  PRMT R10, R10, 0x3340, R1.reuse ;  /* 0x000033400a0a7816 */ /* 0x102fe40000000001 */
[----:B------:R-:W-:Y:S02]  /*634f0*/  PRMT R15, R15, 0x3340, R26 ;  /* 0x000033400f0f7816 */ /* 0x000fe4000000001a */
[--C-:B--2---:R-:W-:Y:S02]  /*63500*/  PRMT R11, R11, 0x3340, R1.reuse ;  /* 0x000033400b0b7816 */ /* 0x104fe40000000001 */
[----:B----4-:R-:W-:Y:S02]  /*63510*/  PRMT R13, R13, 0x3340, R1 ;  /* 0x000033400d0d7816 */ /* 0x010fe40000000001 */
[----:B------:R-:W-:Y:S02]  /*63520*/  PRMT R10, R15, 0x5410, R10 ;  /* 0x000054100f0a7816 */ /* 0x000fe4000000000a */
[----:B------:R-:W-:-:S02]  /*63530*/  PRMT R15, R16, 0x5410, R11 ;  /* 0x00005410100f7816 */ /* 0x000fc4000000000b */
[----:B------:R-:W-:Y:S02]  /*63540*/  PRMT R14, R14, 0x3340, R1 ;  /* 0x000033400e0e7816 */ /* 0x000fe40000000001 */
[----:B------:R-:W-:Y:S02]  /*63550*/  PRMT R18, R18, 0x3340, R25 ;  /* 0x0000334012127816 */ /* 0x000fe40000000019 */
[----:B------:R-:W-:Y:S01]  /*63560*/  PRMT R11, R17, 0x5410, R13 ;  /* 0x00005410110b7816 */ /* 0x000fe2000000000d */
[----:B------:R0:W-:Y:S04]  /*63570*/  STL [R1+0x388], R10 ;  /* 0x0003880a01007387 */ /* 0x0001e80000100800 */
[----:B------:R3:W-:Y:S04]  /*63580*/  STL [R1+0x384], R15 ;  /* 0x0003840f01007387 */ /* 0x0007e80000100800 */
[----:B------:R-:W-:Y:S01]  /*63590*/  STL [R1+0x374], R11 ;  /* 0x0003740b01007387 */ /* 0x000fe20000100800 */
[----:B0-----:R-:W-:-:S05]  /*635a0*/  PRMT R10, R18, 0x5410, R14 ;  /* 0x00005410120a7816 */ /* 0x001fca000000000e */
[----:B------:R0:W-:Y:S01]  /*635b0*/  STL [R1+0x370], R10 ;  /* 0x0003700a01007387 */ /* 0x0001e20000100800 */
[----:B---3--:R-:W-:Y:S02]  /*635c0*/  LOP3.LUT R15, R28, 0xffff, RZ, 0xc0, !PT ;  /* 0x0000ffff1c0f7812 */ /* 0x008fe400078ec0ff */
[----:B------:R-:W-:Y:S02]  /*635d0*/  LOP3.LUT R18, R4, 0xffff, RZ, 0xc0, !PT ;  /* 0x0000ffff04127812 */ /* 0x000fe400078ec0ff */
[----:B------:R-:W-:Y:S02]  /*635e0*/  LOP3.LUT R17, R3, 0xffff, RZ, 0xc0, !PT ;  /* 0x0000ffff03117812 */ /* 0x000fe400078ec0ff */
[----:B------:R-:W-:Y:S01]  /*635f0*/  LOP3.LUT R0, R0, 0xffff, RZ, 0xc0, !PT ;  /* 0x0000ffff00007812 */ /* 0x000fe200078ec0ff */
[----:B------:R-:W-:Y:S04]  /*63600*/  STL [R1+0x2b8], R15 ;  /* 0x0002b80f01007387 */ /* 0x000fe80000100800 */
[----:B------:R-:W-:Y:S04]  /*63610*/  STL [R1+0x1ac], R18 ;  /* 0x0001ac1201007387 */ /* 0x000fe80000100800 */
[----:B------:R-:W-:Y:S04]  /*63620*/  STL [R1+0x328], R17 ;  /* 0x0003281101007387 */ /* 0x000fe80000100800 */
[----:B------:R-:W-:Y:S01]  /*63630*/  STL [R1+0x314], R0 ;  /* 0x0003140001007387 */ /* 0x000fe20000100800 */
[----:B------:R-:W-:-:S05]  /*63640*/  LOP3.LUT R26, R19, 0xffff, RZ, 0xc0, !PT ;  /* 0x0000ffff131a7812 */ /* 0x000fca00078ec0ff */
[----:B------:R-:W-:Y:S04]  /*63650*/  STL [R1+0x2b4], R26 ;  /* 0x0002b41a01007387 */ /* 0x000fe80000100800 */
[----:B------:R-:W2:Y:S04]  /*63660*/  LDL.LU R28, [R1+0x83c] ;  /* 0x00083c00011c7983 */ /* 0x000ea80000300800 */
[----:B------:R-:W3:Y:S04]  /*63670*/  LDL.LU R4, [R1+0x838] ;  /* 0x0008380001047983 */ /* 0x000ee80000300800 */
[----:B------:R-:W4:Y:S04]  /*63680*/  LDL.LU R19, [R1+0x590] ;  /* 0x0005900001137983 */ /* 0x000f280000300800 */
[----:B------:R-:W4:Y:S01]  /*63690*/  LDL.LU R3, [R1+0x584] ;  /* 0x0005840001037983 */ /* 0x000f220000300800 */
[----:B------:R-:W-:-:S02]  /*636a0*/  LOP3.LUT R25, R27, 0xffff, RZ, 0xc0, !PT ;  /* 0x0000ffff1b197812 */ /* 0x000fc400078ec0ff */
[----:B------:R-:W-:Y:S02]  /*636b0*/  LOP3.LUT R24, R24, 0xffff, RZ, 0xc0, !PT ;  /* 0x0000ffff18187812 */ /* 0x000fe400078ec0ff */
[----:B------:R-:W-:Y:S02]  /*636c0*/  LOP3.LUT R16, R23, 0xffff, RZ, 0xc0, !PT ;  /* 0x0000ffff17107812 */ /* 0x000fe400078ec0ff */
[----:B0-----:R-:W-:Y:S01]  /*636d0*/  LOP3.LUT R10, R22, 0xffff, RZ, 0xc0, !PT ;  /* 0x0000ffff160a7812 */ /* 0x001fe200078ec0ff */
[----:B------:R-:W4:Y:S01]  /*636e0*/  LDL.LU R27, [R1+0x4d0] ;  /* 0x0004d000011b7983 */ /* 0x000f220000300800 */
[----:B------:R-:W-:-:S03]  /*636f0*/  LOP3.LUT R2, R2, 0xffff, RZ, 0xc0, !PT ;  /* 0x0000ffff02027812 */ /* 0x000fc600078ec0ff */
[----:B------:R-:W-:Y:S01]  /*63700*/  STL [R1+0x90], R25 ;  /* 0x0000901901007387 */ /* 0x000fe20000100800 */
[----:B------:R-:W-:-:S03]  /*63710*/  LOP3.LUT R13, R29, 0xffff, RZ, 0xc0, !PT ;  /* 0x0000ffff1d0d7812 */ /* 0x000fc600078ec0ff */
[----:B------:R-:W-:Y:S04]  /*63720*/  STL [R1+0x304], R24 ;  /* 0x0003041801007387 */ /* 0x000fe80000100800 */
[----:B------:R0:W-:Y:S01]  /*63730*/  STL [R1+0x300], R16 ;  /* 0x0003001001007387 */ /* 0x0001e20000100800 */
[----:B------:R-:W-:-:S03]  /*63740*/  LOP3.LUT R14, R12, 0xffff, RZ, 0xc0, !PT ;  /* 0x0000ffff0c0e7812 */ /* 0x000fc600078ec0ff */
[----:B------:R-:W-:Y:S04]  /*63750*/  STL [R1+0x2ac], R10 ;  /* 0x0002ac0a01007387 */ /* 0x000fe80000100800 */
[----:B------:R1:W-:Y:S04]  /*63760*/  STL [R1+0x33c], R2 ;  /* 0x00033c0201007387 */ /* 0x0003e80000100800 */
[----:B------:R1:W-:Y:S04]  /*63770*/  STL [R1+0x2fc], R13 ;  /* 0x0002fc0d01007387 */ /* 0x0003e80000100800 */
[----:B------:R-:W4:Y:S04]  /*63780*/  LDL.LU R23, [R1+0x4c4] ;  /* 0x0004c40001177983 */ /* 0x000f280000300800 */
[----:B------:R1:W-:Y:S04]  /*63790*/  STL [R1+0x24], R14 ;  /* 0x0000240e01007387 */ /* 0x0003e80000100800 */
[----:B------:R-:W4:Y:S01]  /*637a0*/  LDL.LU R12, [R1+0x344] ;  /* 0x00034400010c7983 */ /* 0x000f220000300800 */
[----:B------:R-:W-:-:S03]  /*637b0*/  PRMT R11, R2, 0x3340, R1 ;  /* 0x00003340020b7816 */ /* 0x000fc60000000001 */
[----:B------:R-:W4:Y:S01]  /*637c0*/  LDL.LU R22, [R1+0x2e0] ;  /* 0x0002e00001167983 */ /* 0x000f220000300800 */
[----:B0-----:R-:W-:-:S03]  /*637d0*/  PRMT R16, R0, 0x3340, R16 ;  /* 0x0000334000107816 */ /* 0x001fc60000000010 */
[----:B-1----:R-:W4:Y:S04]  /*637e0*/  LDL.LU R2, [R1+0x44] ;  /* 0x0000440001027983 */ /* 0x002f280000300800 */
[----:B------:R-:W4:Y:S04]  /*637f0*/  LDL.LU R0, [R1+0xc] ;  /* 0x00000c0001007983 */ /* 0x000f280000300800 */
[----:B------:R-:W4:Y:S01]  /*63800*/  LDL.LU R29, [R1+0x280] ;  /* 0x00028000011d7983 */ /* 0x000f220000300800 */
[----:B------:R-:W-:-:S03]  /*63810*/  PRMT R17, R17, 0x3340, R24 ;  /* 0x0000334011117816 */ /* 0x000fc60000000018 */
[----:B------:R-:W4:Y:S01]  /*63820*/  LDL.LU R24, [R1+0x94] ;  /* 0x0000940001187983 */ /* 0x000f220000300800 */
[--C-:B------:R-:W-:Y:S02]  /*63830*/  PRMT R10, R10, 0x3340, R1.reuse ;  /* 0x000033400a0a7816 */ /* 0x100fe40000000001 */
[----:B------:R-:W-:Y:S02]  /*63840*/  PRMT R15, R15, 0x3340, R26 ;  /* 0x000033400f0f7816 */ /* 0x000fe4000000001a */
[--C-:B------:R-:W-:Y:S02]  /*63850*/  PRMT R13, R13, 0x3340, R1.reuse ;  /* 0x000033400d0d7816 */ /* 0x100fe40000000001 */
[----:B------:R-:W-:Y:S02]  /*63860*/  PRMT R14, R14, 0x3340, R1 ;  /* 0x000033400e0e7816 */ /* 0x000fe40000000001 */
[----:B------:R-:W-:Y:S02]  /*63870*/  PRMT R10, R15, 0x5410, R10 ;  /* 0x000054100f0a7816 */ /* 0x000fe4000000000a */
[----:B------:R-:W-:-:S02]  /*63880*/  PRMT R18, R18, 0x3340, R25 ;  /* 0x0000334012127816 */ /* 0x000fc40000000019 */
[----:B------:R-:W-:Y:S02]  /*63890*/  PRMT R15, R16, 0x5410, R11 ;  /* 0x00005410100f7816 */ /* 0x000fe4000000000b */
[----:B------:R-:W-:Y:S01]  /*638a0*/  PRMT R11, R17, 0x5410, R13 ;  /* 0x00005410110b7816 */ /* 0x000fe2000000000d */
[----:B------:R0:W-:Y:S04]  /*638b0*/  STL [R1+0x360], R10 ;  /* 0x0003600a01007387 */ /* 0x0001e80000100800 */
[----:B------:R-:W-:Y:S04]  /*638c0*/  STL [R1+0x364], R15 ;  /* 0x0003640f01007387 */ /* 0x000fe80000100800 */
[----:B------:R-:W-:Y:S01]  /*638d0*/  STL [R1+0x35c], R11 ;  /* 0x00035c0b01007387 */ /* 0x000fe20000100800 */
[----:B0-----:R-:W-:-:S05]  /*638e0*/  PRMT R10, R18, 0x5410, R14 ;  /* 0x00005410120a7816 */ /* 0x001fca000000000e */
[----:B------:R0:W-:Y:S01]  /*638f0*/  STL [R1+0x3dc], R10 ;  /* 0x0003dc0a01007387 */ /* 0x0001e20000100800 */
[----:B--2---:R-:W-:Y:S02]  /*63900*/  LOP3.LUT R17, R28, 0xffff, RZ, 0xc0, !PT ;  /* 0x0000ffff1c117812 */ /* 0x004fe400078ec0ff */
[----:B---3--:R-:W-:Y:S02]  /*63910*/  LOP3.LUT R18, R4, 0xffff, RZ, 0xc0, !PT ;  /* 0x0000ffff04127812 */ /* 0x008fe400078ec0ff */
[----:B----4-:R-:W-:Y:S02]  /*63920*/  LOP3.LUT R19, R19, 0xffff, RZ, 0xc0, !PT ;  /* 0x0000ffff13137812 */ /* 0x010fe400078ec0ff */
[----:B------:R-:W-:Y:S01]  /*63930*/  LOP3.LUT R25, R3, 0xffff, RZ, 0xc0, !PT ;  /* 0x0000ffff03197812 */ /* 0x000fe200078ec0ff */
[----:B------:R-:W-:Y:S04]  /*63940*/  STL [R1+0x98], R17 ;  /* 0x0000981101007387 */ /* 0x000fe80000100800 */
[----:B------:R-:W-:Y:S01]  /*63950*/  STL [R1+0xd8], R19 ;  /* 0x0000d81301007387 */ /* 0x000fe20000100800 */
[----:B------:R-:W-:-:S03]  /*63960*/  LOP3.LUT R13, R27, 0xffff, RZ, 0xc0, !PT ;  /* 0x0000ffff1b0d7812 */ /* 0x000fc600078ec0ff */
[----:B------:R-:W-:Y:S04]  /*63970*/  STL [R1+0x1c0], R18 ;  /* 0x0001c01201007387 */ /* 0x000fe80000100800 */
[----:B------:R-:W2:Y:S04]  /*63980*/  LDL.LU R27, [R1+0x894] ;  /* 0x00089400011b7983 */ /* 0x000ea80000300800 */
[----:B------:R-:W-:Y:S04]  /*63990*/  STL [R1+0x7c], R13 ;  /* 0x00007c0d01007387 */ /* 0x000fe80000100800 */
[----:B------:R-:W-:Y:S04]  /*639a0*/  STL [R1+0x1c4], R25 ;  /* 0x0001c41901007387 */ /* 0x000fe80000100800 */
[----:B------:R-:W3:Y:S04]  /*639b0*/  LDL.LU R28, [R1+0x890] ;  /* 0x00089000011c7983 */ /* 0x000ee80000300800 */
[----:B------:R-:W4:Y:S04]  /*639c0*/  LDL.LU R4, [R1+0x5f0] ;  /* 0x0005f00001047983 */ /* 0x000f280000300800 */
[----:B------:R-:W4:Y:S01]  /*639d0*/  LDL.LU R3, [R1+0x5e4] ;  /* 0x0005e40001037983 */ /* 0x000f220000300800 */
[----:B------:R-:W-:-:S02]  /*639e0*/  LOP3.LUT R14, R23, 0xffff, RZ, 0xc0, !PT ;  /* 0x0000ffff170e7812 */ /* 0x000fc400078ec0ff */
[----:B------:R-:W-:Y:S02]  /*639f0*/  LOP3.LUT R12, R12, 0xffff, RZ, 0xc0, !PT ;  /* 0x0000ffff0c0c7812 */ /* 0x000fe400078ec0ff */
[----:B------:R-:W-:Y:S01]  /*63a00*/  LOP3.LUT R16, R22, 0xffff, RZ, 0xc0, !PT ;  /* 0x0000ffff16107812 */ /* 0x000fe200078ec0ff */
[----:B------:R-:W-:Y:S01]  /*63a10*/  STL [R1+0x1bc], R14 ;  /* 0x0001bc0e01007387 */ /* 0x000fe20000100800 */
[----:B0-----:R-:W-:Y:S02]  /*63a20*/  LOP3.LUT R10, R2, 0xffff, RZ, 0xc0, !PT ;  /* 0x0000ffff020a7812 */ /* 0x001fe400078ec0ff */
[----:B------:R-:W-:Y:S01]  /*63a30*/  LOP3.LUT R0, R0, 0xffff, RZ, 0xc0, !PT ;  /* 0x0000ffff00007812 */ /* 0x000fe200078ec0ff */
[----:B------:R-:W4:Y:S04]  /*63a40*/  LDL.LU R2, [R1+0x5a8] ;  /* 0x0005a80001027983 */ /* 0x000f280000300800 */
[----:B------:R-:W-:Y:S01]  /*63a50*/  STL [R1+0x4c], R12 ;  /* 0x00004c0c01007387 */ /* 0x000fe20000100800 */
[----:B------:R-:W-:-:S03]  /*63a60*/  LOP3.LUT R15, R29, 0xffff, RZ, 0xc0, !PT ;  /* 0x0000ffff1d0f7812 */ /* 0x000fc600078ec0ff */
[----:B------:R-:W-:Y:S04]  /*63a70*/  STL [R1+0x2c], R10 ;  /* 0x00002c0a01007387 */ /* 0x000fe80000100800 */
[----:B------:R-:W-:Y:S01]  /*63a80*/  STL [R1+0x10], R16 ;  /* 0x0000101001007387 */ /* 0x000fe20000100800 */
[----:B------:R-:W-:-:S03]  /*63a90*/  LOP3.LUT R26, R24, 0xffff, RZ, 0xc0, !PT ;  /* 0x0000ffff181a7812 */ /* 0x000fc600078ec0ff */
[----:B------:R0:W-:Y:S04]  /*63aa0*/  STL [R1+0x4], R0 ;  /* 0x0000040001007387 */ /* 0x0001e80000100800 */
[----:B------:R-:W4:Y:S04]  /*63ab0*/  LDL.LU R22, [R1+0x594] ;  /* 0x0005940001167983 */ /* 0x000f280000300800 */
[----:B------:R1:W-:Y:S04]  /*63ac0*/  STL [R1+0x44], R15 ;  /* 0x0000440f01007387 */ /* 0x0003e80000100800 */
[----:B------:R-:W4:Y:S04]  /*63ad0*/  LDL.LU R23, [R1+0x530] ;  /* 0x0005300001177983 */ /* 0x000f280000300800 */
[----:B------:R-:W-:Y:S01]  /*63ae0*/  STL [R1+0xc], R26 ;  /* 0x00000c1a01007387 */ /* 0x000fe20000100800 */
[----:B------:R-:W-:-:S03]  /*63af0*/  PRMT R11, R0, 0x3340, R1 ;  /* 0x00003340000b7816 */ /* 0x000fc60000000001 */
[----:B0-----:R-:W4:Y:S04]  /*63b00*/  LDL.LU R0, [R1+0x524] ;  /* 0x0005240001007983 */ /* 0x001f280000300800 */
[----:B------:R-:W4:Y:S01]  /*63b10*/  LDL.LU R29, [R1+0x464] ;  /* 0x00046400011d7983 */ /* 0x000f220000300800 */
[----:B-1----:R-:W-:-:S03]  /*63b20*/  PRMT R15, R12, 0x3340, R15 ;  /* 0x000033400c0f7816 */ /* 0x002fc6000000000f */
        /* <DEDUP_REMOVED lines=13> */
[----:B------:R1:W-:Y:S04]  /*63c00*/  STL [R1+0x3b4], R15 ;  /* 0x0003b40f01007387 */ /* 0x0003e80000100800 */
[----:B------:R-:W-:Y:S01]  /*63c10*/  STL [R1+0x3b0], R11 ;  /* 0x0003b00b01007387 */ /* 0x000fe20000100800 */
[----:B0-----:R-:W-:-:S05]  /*63c20*/  PRMT R10, R18, 0x5410, R14 ;  /* 0x00005410120a7816 */ /* 0x001fca000000000e */
[----:B------:R0:W-:Y:S01]  /*63c30*/  STL [R1+0x3ac], R10 ;  /* 0x0003ac0a01007387 */ /* 0x0001e20000100800 */
[----:B--2---:R-:W-:Y:S02]  /*63c40*/  LOP3.LUT R27, R27, 0xffff, RZ, 0xc0, !PT ;  /* 0x0000ffff1b1b7812 */ /* 0x004fe400078ec0ff */
[----:B---3--:R-:W-:Y:S02]  /*63c50*/  LOP3.LUT R17, R28, 0xffff, RZ, 0xc0, !PT ;  /* 0x0000ffff1c117812 */ /* 0x008fe400078ec0ff */
[----:B----4-:R-:W-:Y:S02]  /*63c60*/  LOP3.LUT R16, R4, 0xffff, RZ, 0xc0, !PT ;  /* 0x0000ffff04107812 */ /* 0x010fe400078ec0ff */
[----:B-1----:R-:W-:Y:S01]  /*63c70*/  LOP3.LUT R15, R3, 0xffff, RZ, 0xc0, !PT ;  /* 0x0000ffff030f7812 */ /* 0x002fe200078ec0ff */
[----:B------:R-:W-:Y:S04]  /*63c80*/  STL [R1+0x288], R27 ;  /* 0x0002881b01007387 */ /* 0x000fe80000100800 */
[----:B------:R-:W-:Y:S04]  /*63c90*/  STL [R1+0x27c], R17 ;  /* 0x00027c1101007387 */ /* 0x000fe80000100800 */
[----:B------:R-:W-:Y:S04]  /*63ca0*/  STL [R1+0x210], R16 ;  /* 0x0002101001007387 */ /* 0x000fe80000100800 */
[----:B------:R1:W-:Y:S04]  /*63cb0*/  STL [R1+0x6c], R15 ;  /* 0x00006c0f01007387 */ /* 0x0003e80000100800 */
[----:B------:R-:W2:Y:S04]  /*63cc0*/  LDL.LU R25, [R1+0x5f4] ;  /* 0x0005f40001197983 */ /* 0x000ea80000300800 */
[----:B------:R-:W3:Y:S01]  /*63cd0*/  LDL.LU R3, [R1+0x548] ;  /* 0x0005480001037983 */ /* 0x000ee20000300800 */
[----:B------:R-:W-:-:S03]  /*63ce0*/  LOP3.LUT R18, R2, 0xffff, RZ, 0xc0, !PT ;  /* 0x0000ffff02127812 */ /* 0x000fc600078ec0ff */
[----:B------:R-:W4:Y:S04]  /*63cf0*/  LDL.LU R2, [R1+0x534] ;  /* 0x0005340001027983 */ /* 0x000f280000300800 */
[----:B------:R-:W-:Y:S04]  /*63d00*/  STL [R1+0x278], R18 ;  /* 0x0002781201007387 */ /* 0x000fe80000100800 */
[----:B------:R-:W4:Y:S01]  /*63d10*/  LDL.LU R26, [R1+0x488] ;  /* 0x00048800011a7983 */ /* 0x000f220000300800 */
[----:B------:R-:W-:Y:S02]  /*63d20*/  LOP3.LUT R22, R22, 0xffff, RZ, 0xc0, !PT ;  /* 0x0000ffff16167812 */ /* 0x000fe400078ec0ff */
[----:B------:R-:W-:-:S03]  /*63d30*/  LOP3.LUT R23, R23, 0xffff, RZ, 0xc0, !PT ;  /* 0x0000ffff17177812 */ /* 0x000fc600078ec0ff */
[----:B------:R-:W-:Y:S01]  /*63d40*/  STL [R1+0x264], R22 ;  /* 0x0002641601007387 */ /* 0x000fe20000100800 */
[----:B------:R-:W-:Y:S02]  /*63d50*/  LOP3.LUT R4, R0, 0xffff, RZ, 0xc0, !PT ;  /* 0x0000ffff00047812 */ /* 0x000fe400078ec0ff */
[----:B0-----:R-:W-:Y:S01]  /*63d60*/  LOP3.LUT R10, R29, 0xffff, RZ, 0xc0, !PT ;  /* 0x0000ffff1d0a7812 */ /* 0x001fe200078ec0ff */
[----:B------:R-:W-:Y:S01]  /*63d70*/  STL [R1+0x20c], R23 ;  /* 0x00020c1701007387 */ /* 0x000fe20000100800 */
[----:B------:R-:W-:-:S03]  /*63d80*/  LOP3.LUT R0, R12, 0xffff, RZ, 0xc0, !PT ;  /* 0x0000ffff0c007812 */ /* 0x000fc600078ec0ff */
[----:B------:R-:W-:Y:S01]  /*63d90*/  STL [R1+0xd4], R4 ;  /* 0x0000d40401007387 */ /* 0x000fe20000100800 */
[----:B------:R-:W-:-:S03]  /*63da0*/  LOP3.LUT R12, R24, 0xffff, RZ, 0xc0, !PT ;  /* 0x0000ffff180c7812 */ /* 0x000fc600078ec0ff */
[----:B------:R0:W-:Y:S01]  /*63db0*/  STL [R1+0x358], R10 ;  /* 0x0003580a01007387 */ /* 0x0001e20000100800 */
[----:B------:R-:W-:-:S03]  /*63dc0*/  LOP3.LUT R14, R19, 0xffff, RZ, 0xc0, !PT ;  /* 0x0000ffff130e7812 */ /* 0x000fc600078ec0ff */
[----:B------:R-:W4:Y:S04]  /*63dd0*/  LDL.LU R24, [R1+0x474] ;  /* 0x0004740001187983 */ /* 0x000f280000300800 */
[----:B------:R0:W-:Y:S04]  /*63de0*/  STL [R1+0x1d4], R0 ;  /* 0x0001d40001007387 */ /* 0x0001e80000100800 */
[----:B------:R-:W4:Y:S04]  /*63df0*/  LDL.LU R28, [R1+0x354] ;  /* 0x00035400011c7983 */ /* 0x000f280000300800 */
[----:B------:R0:W-:Y:S01]  /*63e00*/  STL [R1+0x29c], R12 ;  /* 0x00029c0c01007387 */ /* 0x0001e20000100800 */
[----:B------:R-:W-:-:S03]  /*63e10*/  PRMT R11, R0, 0x3340, R1 ;  /* 0x00003340000b7816 */ /* 0x000fc60000000001 */
[----:B------:R0:W-:Y:S01]  /*63e20*/  STL [R1+0x25c], R14 ;  /* 0x00025c0e01007387 */ /* 0x0001e20000100800 */
[--C-:B------:R-:W-:Y:S02]  /*63e30*/  PRMT R13, R12, 0x3340, R1.reuse ;  /* 0x000033400c0d7816 */ /* 0x100fe40000000001 */
[----:B-1----:R-:W-:Y:S02]  /*63e40*/  PRMT R15, R15, 0x3340, R4 ;  /* 0x000033400f0f7816 */ /* 0x002fe40000000004 */
[----:B0-----:R-:W-:Y:S01]  /*63e50*/  PRMT R10, R10, 0x3340, R1 ;  /* 0x000033400a0a7816 */ /* 0x001fe20000000001 */
[----:B------:R-:W4:Y:S04]  /*63e60*/  LDL.LU R0, [R1+0x350] ;  /* 0x0003500001007983 */ /* 0x000f280000300800 */
[----:B------:R-:W4:Y:S04]  /*63e70*/  LDL.LU R29, [R1+0x294] ;  /* 0x00029400011d7983 */ /* 0x000f280000300800 */
[----:B------:R-:W4:Y:S04]  /*63e80*/  LDL.LU R12, [R1+0x290] ;  /* 0x00029000010c7983 */ /* 0x000f280000300800 */
[----:B------:R-:W4:Y:S04]  /*63e90*/  LDL.LU R19, [R1+0x60] ;  /* 0x0000600001137983 */ /* 0x000f280000300800 */
[----:B------:R-:W4:Y:S01]  /*63ea0*/  LDL.LU R4, [R1+0x2ba4] ;  /* 0x002ba40001047983 */ /* 0x000f220000300800 */
[----:B------:R-:W-:-:S03]  /*63eb0*/  PRMT R16, R16, 0x3340, R23 ;  /* 0x0000334010107816 */ /* 0x000fc60000000017 */
[----:B------:R-:W4:Y:S01]  /*63ec0*/  LDL.LU R23, [R1+0x2ba0] ;  /* 0x002ba00001177983 */ /* 0x000f220000300800 */
[----:B------:R-:W-:Y:S02]  /*63ed0*/  PRMT R17, R17, 0x3340, R22 ;  /* 0x0000334011117816 */ /* 0x000fe40000000016 */
[----:B------:R-:W-:Y:S01]  /*63ee0*/  PRMT R15, R15, 0x5410, R10 ;  /* 0x000054100f0f7816 */ /* 0x000fe2000000000a */
[----:B------:R-:W4:Y:S04]  /*63ef0*/  LDL.LU R22, [R1+0x2b9c] ;  /* 0x002b9c0001167983 */ /* 0x000f280000300800 */
[----:B------:R-:W4:Y:S01]  /*63f00*/  LDL.LU R10, [R1+0x608] ;  /* 0x00060800010a7983 */ /* 0x000f220000300800 */
[----:B------:R-:W-:-:S03]  /*63f10*/  PRMT R18, R27, 0x3340, R18 ;  /* 0x000033401b127816 */ /* 0x000fc60000000012 */
[----:B------:R-:W-:Y:S04]  /*63f20*/  STL [R1+0x394], R15 ;  /* 0x0003940f01007387 */ /* 0x000fe80000100800 */
[----:B------:R-:W4:Y:S01]  /*63f30*/  LDL.LU R27, [R1+0x5c] ;  /* 0x00005c00011b7983 */ /* 0x000f220000300800 */
[----:B------:R-:W-:Y:S02]  /*63f40*/  PRMT R11, R16, 0x5410, R11 ;  /* 0x00005410100b7816 */ /* 0x000fe4000000000b */
[----:B------:R-:W-:Y:S02]  /*63f50*/  PRMT R14, R14, 0x3340, R1 ;  /* 0x000033400e0e7816 */ /* 0x000fe40000000001 */
[----:B------:R-:W-:Y:S01]  /*63f60*/  PRMT R13, R17, 0x5410, R13 ;  /* 0x00005410110d7816 */ /* 0x000fe2000000000d */
[----:B------:R0:W-:Y:S04]  /*63f70*/  STL [R1+0x390], R11 ;  /* 0x0003900b01007387 */ /* 0x0001e80000100800 */
[----:B------:R-:W-:Y:S01]  /*63f80*/  STL [R1+0x34c], R13 ;  /* 0x00034c0d01007387 */ /* 0x000fe20000100800 */
[----:B0-----:R-:W-:-:S05]  /*63f90*/  PRMT R11, R18, 0x5410, R14 ;  /* 0x00005410120b7816 */ /* 0x001fca000000000e */
[----:B------:R0:W-:Y:S01]  /*63fa0*/  STL [R1+0x340], R11 ;  /* 0x0003400b01007387 */ /* 0x0001e20000100800 */
[----:B--2---:R-:W-:Y:S02]  /*63fb0*/  LOP3.LUT R15, R25, 0xffff, RZ, 0xc0, !PT ;  /* 0x0000ffff190f7812 */ /* 0x004fe400078ec0ff */
[----:B---3--:R-:W-:Y:S02]  /*63fc0*/  LOP3.LUT R3, R3, 0xffff, RZ, 0xc0, !PT ;  /* 0x0000ffff03037812 */ /* 0x008fe400078ec0ff */
[----:B----4-:R-:W-:Y:S02]  /*63fd0*/  LOP3.LUT R2, R2, 0xffff, RZ, 0xc0, !PT ;  /* 0x0000ffff02027812 */ /* 0x010fe400078ec0ff */
[----:B0-----:R-:W-:Y:S02]  /*63fe0*/  LOP3.LUT R11, R26, 0xffff, RZ, 0xc0, !PT ;  /* 0x0000ffff1a0b7812 */ /* 0x001fe400078ec0ff */
[----:B------:R-:W-:Y:S02]  /*63ff0*/  LOP3.LUT R17, R28, 0xffff, RZ, 0xc0, !PT ;  /* 0x0000ffff1c117812 */ /* 0x000fe400078ec0ff */
[----:B------:R-:W-:-:S02]  /*64000*/  LOP3.LUT R18, R0, 0xffff, RZ, 0xc0, !PT ;  /* 0x0000ffff00127812 */ /* 0x000fc400078ec0ff */
[----:B------:R-:W-:Y:S02]  /*64010*/  LOP3.LUT R16, R10, 0xffff, RZ, 0xc0, !PT ;  /* 0x0000ffff0a107812 */ /* 0x000fe400078ec0ff */
[----:B------:R-:W-:-:S03]  /*64020*/  LOP3.LUT R10, R24, 0xffff, RZ, 0xc0, !PT ;  /* 0x0000ffff180a7812 */ /* 0x000fc600078ec0ff */
[----:B------:R-:W-:Y:S04]  /*64030*/  STL [R1+0x254], R16 ;  /* 0x0002541001007387 */ /* 0x000fe80000100800 */
[----:B------:R-:W-:Y:S04]  /*64040*/  STL [R1+0x2dc], R15 ;  /* 0x0002dc0f01007387 */ /* 0x000fe80000100800 */
[----:B------:R-:W-:Y:S04]  /*64050*/  STL [R1+0x2d4], R2 ;  /* 0x0002d40201007387 */ /* 0x000fe80000100800 */
[----:B------:R-:W-:Y:S04]  /*64060*/  STL [R1+0x24c], R3 ;  /* 0x00024c0301007387 */ /* 0x000fe80000100800 */
[----:B------:R-:W2:Y:S04]  /*64070*/  LDL.LU R25, [R1+0x5d8] ;  /* 0x0005d80001197983 */ /* 0x000ea80000300800 */
[----:B------:R-:W-:Y:S01]  /*64080*/  STL [R1+0x28c], R11 ;  /* 0x00028c0b01007387 */ /* 0x000fe20000100800 */
[----:B------:R-:W-:-:S03]  /*64090*/  LOP3.LUT R0, R29, 0xffff, RZ, 0xc0, !PT ;  /* 0x0000ffff1d007812 */ /* 0x000fc600078ec0ff */
[----:B------:R-:W3:Y:S04]  /*640a0*/  LDL.LU R24, [R1+0x518] ;  /* 0x0005180001187983 */ /* 0x000ee80000300800 */
[----:B------:R-:W4:Y:S04]  /*640b0*/  LDL.LU R26, [R1+0x2f4] ;  /* 0x0002f400011a7983 */ /* 0x000f280000300800 */
[----:B------:R0:W-:Y:S01]  /*640c0*/  STL [R1+0x2c4], R10 ;  /* 0x0002c40a01007387 */ /* 0x0001e20000100800 */
[----:B------:R-:W-:-:S03]  /*640d0*/  LOP3.LUT R13, R19, 0xffff, RZ, 0xc0, !PT ;  /* 0x0000ffff130d7812 */ /* 0x000fc600078ec0ff */
[----:B------:R1:W-:Y:S01]  /*640e0*/  STL [R1+0x248], R17 ;  /* 0x0002481101007387 */ /* 0x0003e20000100800 */
[----:B------:R-:W-:-:S03]  /*640f0*/  LOP3.LUT R29, R12, 0xffff, RZ, 0xc0, !PT ;  /* 0x0000ffff0c1d7812 */ /* 0x000fc600078ec0ff */
[----:B------:R1:W-:Y:S04]  /*64100*/  STL [R1+0x244], R0 ;  /* 0x0002440001007387 */ /* 0x0003e80000100800 */
[----:B------:R1:W-:Y:S04]  /*64110*/  STL [R1+0x284], R18 ;  /* 0x0002841201007387 */ /* 0x0003e80000100800 */
[----:B------:R-:W4:Y:S01]  /*64120*/  LDL.LU R28, [R1+0x2e4] ;  /* 0x0002e400011c7983 */ /* 0x000f220000300800 */
[----:B------:R-:W-:-:S03]  /*64130*/  LOP3.LUT R14, R27, 0xffff, RZ, 0xc0, !PT ;  /* 0x0000ffff1b0e7812 */ /* 0x000fc600078ec0ff */
[----:B------:R-:W-:Y:S04]  /*64140*/  STL [R1+0x60], R13 ;  /* 0x0000600d01007387 */ /* 0x000fe80000100800 */
[----:B------:R1:W-:Y:S04]  /*64150*/  STL [R1+0x280], R29 ;  /* 0x0002801d01007387 */ /* 0x0003e80000100800 */
[----:B------:R-:W4:Y:S01]  /*64160*/  LDL.LU R12, [R1+0x230] ;  /* 0x00023000010c7983 */ /* 0x000f220000300800 */
[----:B0-----:R-:W-:Y:S02]  /*64170*/  PRMT R10, R10, 0x3340, R1 ;  /* 0x000033400a0a7816 */ /* 0x001fe40000000001 */
[----:B------:R-:W-:Y:S01]  /*64180*/  PRMT R15, R15, 0x3340, R2 ;  /* 0x000033400f0f7816 */ /* 0x000fe20000000002 */
[----:B------:R-:W4:Y:S04]  /*64190*/  LDL.LU R19, [R1+0xdc] ;  /* 0x0000dc0001137983 */ /* 0x000f280000300800 */
[----:B------:R-:W-:Y:S04]  /*641a0*/  STL [R1+0x268], R14 ;  /* 0x0002680e01007387 */ /* 0x000fe80000100800 */
[----:B------:R-:W4:Y:S04]  /*641b0*/  LDL.LU R27, [R1+0xcc] ;  /* 0x0000cc00011b7983 */ /* 0x000f280000300800 */
[----:B------:R-:W4:Y:S01]  /*641c0*/  LDL.LU R2, [R1+0x2b98] ;  /* 0x002b980001027983 */ /* 0x000f220000300800 */
[----:B------:R-:W-:-:S02]  /*641d0*/  PRMT R16, R16, 0x3340, R3 ;  /* 0x0000334010107816 */ /* 0x000fc40000000003 */
[----:B------:R-:W-:Y:S01]  /*641e0*/  PRMT R10, R15, 0x5410, R10 ;  /* 0x000054100f0a7816 */ /* 0x000fe2000000000a */
[----:B------:R-:W4:Y:S01]  /*641f0*/  LDL.LU R3, [R1+0x2b94] ;  /* 0x002b940001037983 */ /* 0x000f220000300800 */
[----:B-1----:R-:W-:Y:S02]  /*64200*/  PRMT R17, R17, 0x3340, R0 ;  /* 0x0000334011117816 */ /* 0x002fe40000000000 */
[----:B------:R-:W-:Y:S01]  /*64210*/  PRMT R11, R11, 0x3340, R1 ;  /* 0x000033400b0b7816 */ /* 0x000fe20000000001 */
[----:B------:R-:W4:Y:S01]  /*64220*/  LDL.LU R0, [R1+0x2b90] ;  /* 0x002b900001007983 */ /* 0x000f220000300800 */
[----:B------:R-:W-:-:S03]  /*64230*/  PRMT R18, R18, 0x3340, R29 ;  /* 0x0000334012127816 */ /* 0x000fc6000000001d */
[----:B------:R-:W4:Y:S04]  /*64240*/  LDL.LU R29, [R1+0x2b8c] ;  /* 0x002b8c00011d7983 */ /* 0x000f280000300800 */
[----:B------:R-:W4:Y:S04]  /*64250*/  LDL.LU R15, [R1+0x458] ;  /* 0x00045800010f7983 */ /* 0x000f280000300800 */
[----:B------:R0:W-:Y:S01]  /*64260*/  STL [R1+0x338], R10 ;  /* 0x0003380a01007387 */ /* 0x0001e20000100800 */
[----:B------:R-:W-:Y:S02]  /*64270*/  PRMT R11, R16, 0x5410, R11 ;  /* 0x00005410100b7816 */ /* 0x000fe4000000000b */
[----:B------:R-:W-:Y:S01]  /*64280*/  PRMT R13, R13, 0x3340, R1 ;  /* 0x000033400d0d7816 */ /* 0x000fe20000000001 */
[----:B0-----:R-:W4:Y:S04]  /*64290*/  LDL.LU R10, [R1+0x3c] ;  /* 0x00003c00010a7983 */ /* 0x001f280000300800 */
[----:B------:R-:W4:Y:S04]  /*642a0*/  LDL.LU R16, [R1+0x2f0] ;  /* 0x0002f00001107983 */ /* 0x000f280000300800 */
[----:B------:R0:W-:Y:S01]  /*642b0*/  STL [R1+0x334], R11 ;  /* 0x0003340b01007387 */ /* 0x0001e20000100800 */
[----:B------:R-:W-:-:S03]  /*642c0*/  PRMT R17, R17, 0x5410, R13 ;  /* 0x0000541011117816 */ /* 0x000fc6000000000d */
[----:B0-----:R-:W4:Y:S04]  /*642d0*/  LDL.LU R11, [R1+0x34] ;  /* 0x00003400010b7983 */ /* 0x001f280000300800 */
[----:B------:R-:W4:Y:S01]  /*642e0*/  LDL.LU R13, [R1] ;  /* 0x00000000010d7983 */ /* 0x000f220000300800 */
[----:B------:R-:W-:-:S03]  /*642f0*/  PRMT R14, R14, 0x3340, R1 ;  /* 0x000033400e0e7816 */ /* 0x000fc60000000001 */
[----:B------:R4:W-:Y:S01]  /*64300*/  STL [R1+0x330], R17 ;  /* 0x0003301101007387 */ /* 0x0009e20000100800 */
[----:B------:R-:W-:Y:S02]  /*64310*/  PRMT R14, R18, 0x5410, R14 ;  /* 0x00005410120e7816 */ /* 0x000fe4000000000e */
[----:B--2---:R-:W-:Y:S02]  /*64320*/  LOP3.LUT R18, R25, 0xffff, RZ, 0xc0, !PT ;  /* 0x0000ffff19127812 */ /* 0x004fe400078ec0ff */
[----:B------:R-:W2:Y:S04]  /*64330*/  LDL.LU R25, [R1+0x504] ;  /* 0x0005040001197983 */ /* 0x000ea80000300800 */
[----:B------:R0:W-:Y:S01]  /*64340*/  STL [R1+0x32c], R14 ;  /* 0x00032c0e01007387 */ /* 0x0001e20000100800 */
[----:B---3--:R-:W-:-:S03]  /*64350*/  LOP3.LUT R24, R24, 0xffff, RZ, 0xc0, !PT ;  /* 0x0000ffff18187812 */ /* 0x008fc600078ec0ff */
[----:B------:R-:W-:Y:S04]  /*64360*/  STL [R1+0x320], R18 ;  /* 0x0003201201007387 */ /* 0x000fe80000100800 */
[----:B------:R-:W-:Y:S01]  /*64370*/  STL [R1+0x31c], R24 ;  /* 0x00031c1801007387 */ /* 0x000fe20000100800 */
[----:B----4-:R-:W-:Y:S02]  /*64380*/  LOP3.LUT R17, R28, 0xffff, RZ, 0xc0, !PT ;  /* 0x0000ffff1c117812 */ /* 0x010fe400078ec0ff */
[----:B------:R-:W-:Y:S02]  /*64390*/  LOP3.LUT R12, R12, 0xffff, RZ, 0xc0, !PT ;  /* 0x0000ffff0c0c7812 */ /* 0x000fe400078ec0ff */
[----:B------:R-:W-:Y:S02]  /*643a0*/  LOP3.LUT R19, R19, 0xffff, RZ, 0xc0, !PT ;  /* 0x0000ffff13137812 */ /* 0x000fe400078ec0ff */
[----:B0-----:R-:W-:-:S02]  /*643b0*/  LOP3.LUT R14, R15, 0xffff, RZ, 0xc0, !PT ;  /* 0x0000ffff0f0e7812 */ /* 0x001fc400078ec0ff */
[----:B------:R-:W-:-:S03]  /*643c0*/  LOP3.LUT R15, R26, 0xffff, RZ, 0xc0, !PT ;  /* 0x0000ffff1a0f7812 */ /* 0x000fc600078ec0ff */
[----:B------:R-:W-:Y:S04]  /*643d0*/  STL [R1+0x318], R14 ;  /* 0x0003180e01007387 */ /* 0x000fe80000100800 */
[----:B------:R-:W3:Y:S04]  /*643e0*/  LDL.LU R26, [R1+0xc8] ;  /* 0x0000c800011a7983 */ /* 0x000ee80000300800 */
[----:B------:R0:W-:Y:S01]  /*643f0*/  STL [R1+0x26c], R15 ;  /* 0x00026c0f01007387 */ /* 0x0001e20000100800 */
[----:B------:R-:W-:Y:S02]  /*64400*/  LOP3.LUT R16, R16, 0xffff, RZ, 0xc0, !PT ;  /* 0x0000ffff10107812 */ /* 0x000fe400078ec0ff */
[----:B------:R-:W-:-:S03]  /*64410*/  LOP3.LUT R10, R10, 0xffff, RZ, 0xc0, !PT ;  /* 0x0000ffff0a0a7812 */ /* 0x000fc600078ec0ff */
[----:B------:R1:W-:Y:S04]  /*64420*/  STL [R1+0x274], R16 ;  /* 0x0002741001007387 */ /* 0x0003e80000100800 */
[----:B------:R-:W4:Y:S04]  /*64430*/  LDL.LU R28, [R1+0x84] ;  /* 0x00008400011c7983 */ /* 0x000f280000300800 */
[----:B------:R1:W-:Y:S04]  /*64440*/  STL [R1+0x230], R12 ;  /* 0x0002300c01007387 */ /* 0x0003e80000100800 */
[----:B------:R-:W-:Y:S04]  /*64450*/  STL [R1+0x2b0], R17 ;  /* 0x0002b01101007387 */ /* 0x000fe80000100800 */
[----:B------:R1:W-:Y:S01]  /*64460*/  STL [R1+0x260], R19 ;  /* 0x0002601301007387 */ /* 0x0003e20000100800 */
[----:B------:R-:W-:-:S02]  /*64470*/  LOP3.LUT R11, R11, 0xffff, RZ, 0xc0, !PT ;  /* 0x0000ffff0b0b7812 */ /* 0x000fc400078ec0ff */
[----:B------:R-:W-:Y:S02]  /*64480*/  LOP3.LUT R13, R13, 0xffff, RZ, 0xc0, !PT ;  /* 0x0000ffff0d0d7812 */ /* 0x000fe400078ec0ff */
[----:B------:R-:W-:Y:S01]  /*64490*/  LOP3.LUT R27, R27, 0xffff, RZ, 0xc0, !PT ;  /* 0x0000ffff1b1b7812 */ /* 0x000fe200078ec0ff */
[----:B------:R1:W-:Y:S01]  /*644a0*/  STL [R1+0x3c], R10 ;  /* 0x00003c0a01007387 */ /* 0x0003e20000100800 */
[----:B0-----:R-:W-:-:S03]  /*644b0*/  PRMT R15, R15, 0x3340, R12 ;  /* 0x000033400f0f7816 */ /* 0x001fc6000000000c */
[----:B------:R0:W-:Y:S04]  /*644c0*/  STL [R1+0x294], R11 ;  /* 0x0002940b01007387 */ /* 0x0001e80000100800 */
[----:B------:R-:W-:Y:S04]  /*644d0*/  STL [R1+0x290], R13 ;  /* 0x0002900d01007387 */ /* 0x000fe80000100800 */
[----:B------:R0:W-:Y:S01]  /*644e0*/  STL [R1+0x2a0], R27 ;  /* 0x0002a01b01007387 */ /* 0x0001e20000100800 */
[----:B-1----:R-:W-:-:S03]  /*644f0*/  PRMT R16, R16, 0x3340, R19 ;  /* 0x0000334010107816 */ /* 0x002fc60000000013 */
[----:B------:R-:W4:Y:S04]  /*64500*/  LDL.LU R12, [R1+0x2b88] ;  /* 0x002b8800010c7983 */ /* 0x000f280000300800 */
[----:B------:R-:W4:Y:S01]  /*64510*/  LDL.LU R19, [R1+0x2b84] ;  /* 0x002b840001137983 */ /* 0x000f220000300800 */
[--C-:B------:R-:W-:Y:S02]  /*64520*/  PRMT R10, R10, 0x3340, R1.reuse ;  /* 0x000033400a0a7816 */ /* 0x100fe40000000001 */
[----:B0-----:R-:W-:Y:S02]  /*64530*/  PRMT R11, R11, 0x3340, R1 ;  /* 0x000033400b0b7816 */ /* 0x001fe40000000001 */
[----:B------:R-:W-:Y:S02]  /*64540*/  PRMT R17, R17, 0x3340, R27 ;  /* 0x0000334011117816 */ /* 0x000fe4000000001b */
[----:B------:R-:W-:Y:S01]  /*64550*/  PRMT R10, R15, 0x5410, R10 ;  /* 0x000054100f0a7816 */ /* 0x000fe2000000000a */
[----:B------:R-:W4:Y:S01]  /*64560*/  LDL.LU R27, [R1+0x2b80] ;  /* 0x002b8000011b7983 */ /* 0x000f220000300800 */
[----:B------:R-:W-:-:S03]  /*64570*/  PRMT R18, R18, 0x3340, R24 ;  /* 0x0000334012127816 */ /* 0x000fc60000000018 */
[----:B------:R-:W4:Y:S01]  /*64580*/  LDL.LU R24, [R1+0x2b7c] ;  /* 0x002b7c0001187983 */ /* 0x000f220000300800 */
[----:B------:R-:W-:Y:S02]  /*64590*/  PRMT R11, R16, 0x5410, R11 ;  /* 0x00005410100b7816 */ /* 0x000fe4000000000b */
[----:B------:R-:W-:Y:S01]  /*645a0*/  PRMT R13, R13, 0x3340, R1 ;  /* 0x000033400d0d7816 */ /* 0x000fe20000000001 */
[----:B------:R-:W4:Y:S04]  /*645b0*/  LDL.LU R15, [R1+0x80] ;  /* 0x00008000010f7983 */ /* 0x000f280000300800 */
[----:B------:R0:W-:Y:S01]  /*645c0*/  STL [R1+0x2f4], R10 ;  /* 0x0002f40a01007387 */ /* 0x0001e20000100800 */
[----:B------:R-:W-:-:S03]  /*645d0*/  PRMT R17, R17, 0x5410, R13 ;  /* 0x0000541011117816 */ /* 0x000fc6000000000d */
[----:B0-----:R-:W4:Y:S04]  /*645e0*/  LDL.LU R10, [R1+0x88] ;  /* 0x00008800010a7983 */ /* 0x001f280000300800 */
[----:B------:R-:W4:Y:S04]  /*645f0*/  LDL.LU R16, [R1+0x5c4] ;  /* 0x0005c40001107983 */ /* 0x000f280000300800 */
[----:B------:R0:W-:Y:S04]  /*64600*/  STL [R1+0x2f0], R11 ;  /* 0x0002f00b01007387 */ /* 0x0001e80000100800 */
[----:B0-----:R-:W4:Y:S04]  /*64610*/  LDL.LU R11, [R1+0x2d0] ;  /* 0x0002d000010b7983 */ /* 0x001f280000300800 */
[----:B------:R-:W4:Y:S01]  /*64620*/  LDL.LU R13, [R1+0x444] ;  /* 0x00044400010d7983 */ /* 0x000f220000300800 */
[----:B------:R-:W-:-:S04]  /*64630*/  PRMT R14, R14, 0x3340, R1 ;  /* 0x000033400e0e7816 */ /* 0x000fc80000000001 */
[----:B------:R-:W-:Y:S01]  /*64640*/  PRMT R14, R18, 0x5410, R14 ;  /* 0x00005410120e7816 */ /* 0x000fe2000000000e */
[----:B------:R0:W-:Y:S04]  /*64650*/  STL [R1+0x344], R17 ;  /* 0x0003441101007387 */ /* 0x0001e80000100800 */
[----:B------:R1:W-:Y:S01]  /*64660*/  STL [R1+0x350], R14 ;  /* 0x0003500e01007387 */ /* 0x0003e20000100800 */
[----:B--2---:R-:W-:Y:S02]  /*64670*/  LOP3.LUT R25, R25, 0xffff, RZ, 0xc0, !PT ;  /* 0x0000ffff19197812 */ /* 0x004fe400078ec0ff */
[----:B---3--:R-:W-:Y:S02]  /*64680*/  LOP3.LUT R26, R26, 0xffff, RZ, 0xc0, !PT ;  /* 0x0000ffff1a1a7812 */ /* 0x008fe400078ec0ff */
[----:B----4-:R-:W-:-:S02]  /*64690*/  LOP3.LUT R18, R24, 0xffff, RZ, 0xc0, !PT ;  /* 0x0000ffff18127812 */ /* 0x010fc400078ec0ff */
[----:B------:R-:W-:-:S05]  /*646a0*/  LOP3.LUT R16, R16, 0xffff, RZ, 0xc0, !PT ;  /* 0x0000ffff10107812 */ /* 0x000fca00078ec0ff */
[----:B------:R2:W-:Y:S04]  /*646b0*/  STL [R1+0x2ec], R16 ;  /* 0x0002ec1001007387 */ /* 0x0005e80000100800 */
[----:B------:R3:W-:Y:S01]  /*646c0*/  STL [R1+0x2e4], R25 ;  /* 0x0002e41901007387 */ /* 0x0007e20000100800 */
[----:B0-----:R-:W-:Y:S02]  /*646d0*/  LOP3.LUT R17, R11, 0xffff, RZ, 0xc0, !PT ;  /* 0x0000ffff0b117812 */ /* 0x001fe400078ec0ff */
[----:B-1----:R-:W-:Y:S02]  /*646e0*/  LOP3.LUT R14, R13, 0xffff, RZ, 0xc0, !PT ;  /* 0x0000ffff0d0e7812 */ /* 0x002fe400078ec0ff */
[----:B------:R-:W-:Y:S02]  /*646f0*/  SHF.R.U32.HI R13, RZ, 0x8, R15 ;  /* 0x00000008ff0d7819 */ /* 0x000fe4000001160f */
[----:B------:R-:W-:Y:S01]  /*64700*/  PRMT R15, R18, 0x3340, R1 ;  /* 0x00003340120f7816 */ /* 0x000fe20000000001 */
[----:B------:R-:W-:Y:S04]  /*64710*/  STL [R1+0x2e0], R14 ;  /* 0x0002e00e01007387 */ /* 0x000fe80000100800 */
[----:B------:R0:W-:Y:S04]  /*64720*/  STL [R1+0x2c0], R17 ;  /* 0x0002c01101007387 */ /* 0x0001e80000100800 */
[----:B------:R-:W4:Y:S01]  /*64730*/  LDL.LU R24, [R1+0x54] ;  /* 0x0000540001187983 */ /* 0x000f220000300800 */
[----:B--2---:R-:W-:-:S03]  /*64740*/  PRMT R16, R16, 0x3340, R25 ;  /* 0x0000334010107816 */ /* 0x004fc60000000019 */
[----:B------:R1:W-:Y:S01]  /*64750*/  STL [R1+0x2bc], R26 ;  /* 0x0002bc1a01007387 */ /* 0x0003e20000100800 */
[----:B------:R-:W-:-:S03]  /*64760*/  SHF.R.U32.HI R11, RZ, 0x8, R10 ;  /* 0x00000008ff0b7819 */ /* 0x000fc6000001160a */
[----:B---3--:R-:W2:Y:S01]  /*64770*/  LDL.LU R25, [R1+0xb0] ;  /* 0x0000b00001197983 */ /* 0x008ea20000300800 */
[----:B0-----:R-:W-:Y:S02]  /*64780*/  PRMT R17, R17, 0x3340, R26 ;  /* 0x0000334011117816 */ /* 0x001fe4000000001a */
[----:B------:R-:W-:Y:S02]  /*64790*/  PRMT R14, R14, 0x3340, R1 ;  /* 0x000033400e0e7816 */ /* 0x000fe40000000001 */
[----:B------:R-:W-:Y:S02]  /*647a0*/  LOP3.LUT R13, R13, 0xffff, RZ, 0xc0, !PT ;  /* 0x0000ffff0d0d7812 */ /* 0x000fe400078ec0ff */
[----:B------:R-:W-:Y:S02]  /*647b0*/  SHF.R.U32.HI R10, RZ, 0x8, R28 ;  /* 0x00000008ff0a7819 */ /* 0x000fe4000001161c */
[----:B------:R-:W-:Y:S01]  /*647c0*/  PRMT R15, R17, 0x5410, R15 ;  /* 0x00005410110f7816 */ /* 0x000fe2000000000f */
[----:B-1----:R-:W3:Y:S04]  /*647d0*/  LDL.LU R26, [R1+0xac] ;  /* 0x0000ac00011a7983 */ /* 0x002ee80000300800 */
[----:B------:R-:W2:Y:S01]  /*647e0*/  LDL.LU R28, [R1+0xa0] ;  /* 0x0000a000011c7983 */ /* 0x000ea20000300800 */
[----:B------:R-:W-:-:S03]  /*647f0*/  PRMT R14, R16, 0x5410, R14 ;  /* 0x00005410100e7816 */ /* 0x000fc6000000000e */
[----:B------:R-:W4:Y:S04]  /*64800*/  LDL.LU R17, [R1+0xbc] ;  /* 0x0000bc0001117983 */ /* 0x000f280000300800 */
[----:B------:R0:W-:Y:S01]  /*64810*/  STL [R1+0x2d0], R15 ;  /* 0x0002d00f01007387 */ /* 0x0001e20000100800 */
[----:B------:R-:W-:-:S03]  /*64820*/  PRMT R13, R13, 0x3340, R1 ;  /* 0x000033400d0d7816 */ /* 0x000fc60000000001 */
[----:B0-----:R-:W3:Y:S04]  /*64830*/  LDL.LU R15, [R1+0xa4] ;  /* 0x0000a400010f7983 */ /* 0x001ee80000300800 */
[----:B------:R-:W2:Y:S04]  /*64840*/  LDL.LU R16, [R1+0x8c] ;  /* 0x00008c0001107983 */ /* 0x000ea80000300800 */
[----:B------:R0:W-:Y:S04]  /*64850*/  STL [R1+0x354], R14 ;  /* 0x0003540e01007387 */ /* 0x0001e80000100800 */
[----:B0-----:R-:W3:Y:S04]  /*64860*/  LDL.LU R14, [R1+0xb4] ;  /* 0x0000b400010e7983 */ /* 0x001ee80000300800 */
[----:B------:R0:W-:Y:S04]  /*64870*/  STL [R1+0x160], R13 ;  /* 0x0001600d01007387 */ /* 0x0001e80000100800 */
[----:B0-----:R-:W3:Y:S01]  /*64880*/  LDL.LU R13, [R1+0xb8] ;  /* 0x0000b800010d7983 */ /* 0x001ee20000300800 */
[----:B------:R-:W-:-:S02]  /*64890*/  LOP3.LUT R11, R11, 0xffff, RZ, 0xc0, !PT ;  /* 0x0000ffff0b0b7812 */ /* 0x000fc400078ec0ff */
[----:B------:R-:W-:-:S04]  /*648a0*/  LOP3.LUT R10, R10, 0xffff, RZ, 0xc0, !PT ;  /* 0x0000ffff0a0a7812 */ /* 0x000fc800078ec0ff */
[----:B------:R-:W-:-:S05]  /*648b0*/  PRMT R10, R11, 0x3340, R10 ;  /* 0x000033400b0a7816 */ /* 0x000fca000000000a */
[----:B------:R4:W-:Y:S02]  /*648c0*/  STL [R1+0x1a4], R10 ;  /* 0x0001a40a01007387 */ /* 0x0009e40000100800 */
[----:B----4-:R-:W-:Y:S02]  /*648d0*/  SHF.R.U32.HI R10, RZ, 0x8, R17 ;  /* 0x00000008ff0a7819 */ /* 0x010fe40000011611 */
[----:B------:R-:W4:Y:S01]  /*648e0*/  LDL.LU R17, [R1+0x104] ;  /* 0x0001040001117983 */ /* 0x000f220000300800 */
[----:B--2---:R-:W-:-:S04]  /*648f0*/  SHF.R.U32.HI R16, RZ, 0x8, R16 ;  /* 0x00000008ff107819 */ /* 0x004fc80000011610 */
[----:B------:R-:W-:Y:S02]  /*64900*/  LOP3.LUT R16, R16, 0xffff, RZ, 0xc0, !PT ;  /* 0x0000ffff10107812 */ /* 0x000fe400078ec0ff */
[----:B---3--:R-:W-:Y:S02]  /*64910*/  SHF.R.U32.HI R14, RZ, 0x8, R14 ;  /* 0x00000008ff0e7819 */ /* 0x008fe4000001160e */
[----:B------:R-:W-:Y:S02]  /*64920*/  PRMT R16, R16, 0x3340, R1 ;  /* 0x0000334010107816 */ /* 0x000fe40000000001 */
[----:B------:R-:W-:Y:S02]  /*64930*/  LOP3.LUT R14, R14, 0xffff, RZ, 0xc0, !PT ;  /* 0x0000ffff0e0e7812 */ /* 0x000fe400078ec0ff */
[----:B------:R-:W-:Y:S02]  /*64940*/  SHF.R.U32.HI R13, RZ, 0x8, R13 ;  /* 0x00000008ff0d7819 */ /* 0x000fe4000001160d */
[----:B------:R-:W-:-:S02]  /*64950*/  SHF.R.U32.HI R11, RZ, 0x8, R15 ;  /* 0x00000008ff0b7819 */ /* 0x000fc4000001160f */
[----:B------:R-:W-:Y:S02]  /*64960*/  LOP3.LUT R13, R13, 0xffff, RZ, 0xc0, !PT ;  /* 0x0000ffff0d0d7812 */ /* 0x000fe400078ec0ff */
[----:B------:R-:W-:Y:S02]  /*64970*/  SHF.R.U32.HI R15, RZ, 0x8, R24 ;  /* 0x00000008ff0f7819 */ /* 0x000fe40000011618 */
[----:B------:R-:W2:Y:S01]  /*64980*/  LDL.LU R24, [R1+0x14] ;  /* 0x0000140001187983 */ /* 0x000ea20000300800 */
[----:B------:R-:W-:-:S03]  /*64990*/  PRMT R14, R13, 0x3340, R14 ;  /* 0x000033400d0e7816 */ /* 0x000fc6000000000e */
[----:B------:R0:W-:Y:S04]  /*649a0*/  STL [R1+0x140], R16 ;  /* 0x0001401001007387 */ /* 0x0001e80000100800 */
[----:B0-----:R-:W3:Y:S04]  /*649b0*/  LDL.LU R16, [R1+0xa8] ;  /* 0x0000a80001107983 */ /* 0x001ee80000300800 */
[----:B------:R-:W4:Y:S04]  /*649c0*/  LDL.LU R13, [R1+0x58] ;  /* 0x00005800010d7983 */ /* 0x000f280000300800 */
[----:B------:R0:W-:Y:S04]  /*649d0*/  STL [R1+0x1a0], R14 ;  /* 0x0001a00e01007387 */ /* 0x0001e80000100800 */
[----:B0-----:R-:W2:Y:S01]  /*649e0*/  LDL.LU R14, [R1+0x18] ;  /* 0x00001800010e7983 */ /* 0x001ea20000300800 */
[----:B------:R-:W-:-:S02]  /*649f0*/  LOP3.LUT R10, R10, 0xffff, RZ, 0xc0, !PT ;  /* 0x0000ffff0a0a7812 */ /* 0x000fc400078ec0ff */
[----:B------:R-:W-:Y:S02]  /*64a00*/  LOP3.LUT R11, R11, 0xffff, RZ, 0xc0, !PT ;  /* 0x0000ffff0b0b7812 */ /* 0x000fe400078ec0ff */
[----:B------:R-:W-:Y:S02]  /*64a10*/  LOP3.LUT R15, R15, 0xffff, RZ, 0xc0, !PT ;  /* 0x0000ffff0f0f7812 */ /* 0x000fe400078ec0ff */
[----:B------:R-:W-:Y:S02]  /*64a20*/  PRMT R11, R10, 0x3340, R11 ;  /* 0x000033400a0b7816 */ /* 0x000fe4000000000b */
[----:B------:R-:W-:-:S03]  /*64a30*/  PRMT R15, R15, 0x3340, R1 ;  /* 0x000033400f0f7816 */ /* 0x000fc60000000001 */
[----:B------:R-:W-:Y:S04]  /*64a40*/  STL [R1+0x1ec], R11 ;  /* 0x0001ec0b01007387 */ /* 0x000fe80000100800 */
[----:B------:R0:W-:Y:S02]  /*64a50*/  STL [R1+0x12c], R15 ;  /* 0x00012c0f01007387 */ /* 0x0001e40000100800 */
[----:B0-----:R-:W-:-:S04]  /*64a60*/  SHF.R.U32.HI R15, RZ, 0x8, R26 ;  /* 0x00000008ff0f7819 */ /* 0x001fc8000001161a */
[----:B------:R-:W-:Y:S02]  /*64a70*/  LOP3.LUT R15, R15, 0xffff, RZ, 0xc0, !PT ;  /* 0x0000ffff0f0f7812 */ /* 0x000fe400078ec0ff */
[----:B----4-:R-:W-:Y:S02]  /*64a80*/  SHF.R.U32.HI R10, RZ, 0x8, R13 ;  /* 0x00000008ff0a7819 */ /* 0x010fe4000001160d */
[----:B---3--:R-:W-:Y:S02]  /*64a90*/  SHF.R.U32.HI R13, RZ, 0x8, R16 ;  /* 0x00000008ff0d7819 */ /* 0x008fe40000011610 */
[----:B------:R-:W-:Y:S02]  /*64aa0*/  LOP3.LUT R10, R10, 0xffff, RZ, 0xc0, !PT ;  /* 0x0000ffff0a0a7812 */ /* 0x000fe400078ec0ff */
[----:B------:R-:W-:Y:S02]  /*64ab0*/  LOP3.LUT R13, R13, 0xffff, RZ, 0xc0, !PT ;  /* 0x0000ffff0d0d7812 */ /* 0x000fe400078ec0ff */
[----:B--2---:R-:W-:-:S04]  /*64ac0*/  SHF.R.U32.HI R11, RZ, 0x8, R14 ;  /* 0x00000008ff0b7819 */ /* 0x004fc8000001160e */
[----:B------:R-:W-:Y:S02]  /*64ad0*/  LOP3.LUT R11, R11, 0xffff, RZ, 0xc0, !PT ;  /* 0x0000ffff0b0b7812 */ /* 0x000fe400078ec0ff */
[----:B------:R-:W-:Y:S02]  /*64ae0*/  SHF.R.U32.HI R14, RZ, 0x8, R25 ;  /* 0x00000008ff0e7819 */ /* 0x000fe40000011619 */
[----:B------:R-:W-:Y:S01]  /*64af0*/  SHF.R.U32.HI R16, RZ, 0x8, R28 ;  /* 0x00000008ff107819 */ /* 0x000fe2000001161c */
[----:B------:R-:W2:Y:S01]  /*64b00*/  LDL.LU R25, [R1+0x70] ;  /* 0x0000700001197983 */ /* 0x000ea20000300800 */
[----:B------:R-:W-:-:S03]  /*64b10*/  PRMT R11, R10, 0x3340, R11 ;  /* 0x000033400a0b7816 */ /* 0x000fc6000000000b */
[----:B------:R-:W3:Y:S01]  /*64b20*/  LDL.LU R26, [R1+0xe0] ;  /* 0x0000e000011a7983 */ /* 0x000ee20000300800 */
[----:B------:R-:W-:-:S03]  /*64b30*/  PRMT R13, R13, 0x3340, R1 ;  /* 0x000033400d0d7816 */ /* 0x000fc60000000001 */
[----:B------:R-:W4:Y:S01]  /*64b40*/  LDL.LU R28, [R1+0x78] ;  /* 0x00007800011c7983 */ /* 0x000f220000300800 */
[----:B------:R-:W-:-:S03]  /*64b50*/  LOP3.LUT R14, R14, 0xffff, RZ, 0xc0, !PT ;  /* 0x0000ffff0e0e7812 */ /* 0x000fc600078ec0ff */
[----:B------:R-:W2:Y:S04]  /*64b60*/  LDL.LU R10, [R1+0xe4] ;  /* 0x0000e400010a7983 */ /* 0x000ea80000300800 */
[----:B------:R0:W-:Y:S01]  /*64b70*/  STL [R1+0x19c], R11 ;  /* 0x00019c0b01007387 */ /* 0x0001e20000100800 */
[----:B------:R-:W-:-:S03]  /*64b80*/  PRMT R14, R14, 0x3340, R15 ;  /* 0x000033400e0e7816 */ /* 0x000fc6000000000f */
[----:B0-----:R-:W3:Y:S04]  /*64b90*/  LDL.LU R11, [R1+0x100] ;  /* 0x00010000010b7983 */ /* 0x001ee80000300800 */
[----:B------:R0:W-:Y:S04]  /*64ba0*/  STL [R1+0x128], R13 ;  /* 0x0001280d01007387 */ /* 0x0001e80000100800 */
[----:B0-----:R-:W4:Y:S04]  /*64bb0*/  LDL.LU R13, [R1+0xec] ;  /* 0x0000ec00010d7983 */ /* 0x001f280000300800 */
[----:B------:R-:W3:Y:S01]  /*64bc0*/  LDL.LU R15, [R1+0xe8] ;  /* 0x0000e800010f7983 */ /* 0x000ee20000300800 */
[----:B------:R-:W-:-:S03]  /*64bd0*/  LOP3.LUT R16, R16, 0xffff, RZ, 0xc0, !PT ;  /* 0x0000ffff10107812 */ /* 0x000fc600078ec0ff */
[----:B------:R-:W-:Y:S01]  /*64be0*/  STL [R1+0x194], R14 ;  /* 0x0001940e01007387 */ /* 0x000fe20000100800 */
[----:B------:R-:W-:Y:S02]  /*64bf0*/  PRMT R16, R16, 0x3340, R1 ;  /* 0x0000334010107816 */ /* 0x000fe40000000001 */
[----:B------:R-:W-:-:S03]  /*64c00*/  SHF.R.U32.HI R12, RZ, 0x8, R12 ;  /* 0x00000008ff0c7819 */ /* 0x000fc6000001160c */
[----:B------:R0:W-:Y:S01]  /*64c10*/  STL [R1+0x114], R16 ;  /* 0x0001141001007387 */ /* 0x0001e20000100800 */
[----:B------:R-:W-:Y:S02]  /*64c20*/  LOP3.LUT R12, R12, 0xffff, RZ, 0xc0, !PT ;  /* 0x0000ffff0c0c7812 */ /* 0x000fe400078ec0ff */
[----:B0-----:R-:W-:Y:S02]  /*64c30*/  SHF.R.U32.HI R16, RZ, 0x8, R24 ;  /* 0x00000008ff107819 */ /* 0x001fe40000011618 */
[----:B------:R-:W3:Y:S02]  /*64c40*/  LDL.LU R24, [R1+0x38] ;  /* 0x0000380001187983 */ /* 0x000ee40000300800 */
[----:B------:R-:W-:Y:S02]  /*64c50*/  LOP3.LUT R16, R16, 0xffff, RZ, 0xc0, !PT ;  /* 0x0000ffff10107812 */ /* 0x000fe400078ec0ff */
[----:B--2---:R-:W-:-:S04]  /*64c60*/  SHF.R.U32.HI R10, RZ, 0x8, R10 ;  /* 0x00000008ff0a7819 */ /* 0x004fc8000001160a */
[----:B------:R-:W-:Y:S02]  /*64c70*/  LOP3.LUT R10, R10, 0xffff, RZ, 0xc0, !PT ;  /* 0x0000ffff0a0a7812 */ /* 0x000fe400078ec0ff */
[----:B----4-:R-:W-:Y:S02]  /*64c80*/  SHF.R.U32.HI R14, RZ, 0x8, R13 ;  /* 0x00000008ff0e7819 */ /* 0x010fe4000001160d */
[----:B---3--:R-:W-:Y:S02]  /*64c90*/  SHF.R.U32.HI R15, RZ, 0x8, R15 ;  /* 0x00000008ff0f7819 */ /* 0x008fe4000001160f */
[----:B------:R-:W-:Y:S02]  /*64ca0*/  SHF.R.U32.HI R13, RZ, 0x8, R11 ;  /* 0x00000008ff0d7819 */ /* 0x000fe4000001160b */
[----:B------:R-:W-:Y:S02]  /*64cb0*/  SHF.R.U32.HI R11, RZ, 0x8, R17 ;  /* 0x00000008ff0b7819 */ /* 0x000fe40000011611 */
[----:B------:R-:W-:-:S02]  /*64cc0*/  LOP3.LUT R14, R14, 0xffff, RZ, 0xc0, !PT ;  /* 0x0000ffff0e0e7812 */ /* 0x000fc400078ec0ff */
[----:B------:R-:W-:Y:S02]  /*64cd0*/  LOP3.LUT R15, R15, 0xffff, RZ, 0xc0, !PT ;  /* 0x0000ffff0f0f7812 */ /* 0x000fe400078ec0ff */
[----:B------:R-:W-:Y:S02]  /*64ce0*/  LOP3.LUT R13, R13, 0xffff, RZ, 0xc0, !PT ;  /* 0x0000ffff0d0d7812 */ /* 0x000fe400078ec0ff */
[----:B------:R-:W-:Y:S02]  /*64cf0*/  LOP3.LUT R11, R11, 0xffff, RZ, 0xc0, !PT ;  /* 0x0000ffff0b0b7812 */ /* 0x000fe400078ec0ff */
[----:B------:R-:W-:Y:S02]  /*64d00*/  PRMT R15, R15, 0x3340, R14 ;  /* 0x000033400f0f7816 */ /* 0x000fe4000000000e */
[----:B------:R-:W-:Y:S02]  /*64d10*/  PRMT R14, R10, 0x3340, R1 ;  /* 0x000033400a0e7816 */ /* 0x000fe40000000001 */
[----:B------:R-:W-:-:S02]  /*64d20*/  PRMT R11, R13, 0x3340, R11 ;  /* 0x000033400d0b7816 */ /* 0x000fc4000000000b */
[----:B------:R-:W-:Y:S01]  /*64d30*/  PRMT R10, R16, 0x3340, R12 ;  /* 0x00003340100a7816 */ /* 0x000fe2000000000c */
[----:B------:R-:W-:Y:S04]  /*64d40*/  STL [R1+0x190], R15 ;  /* 0x0001900f01007387 */ /* 0x000fe80000100800 */
[----:B------:R0:W-:Y:S04]  /*64d50*/  STL [R1+0x104], R14 ;  /* 0x0001040e01007387 */ /* 0x0001e80000100800 */
[----:B------:R-:W-:Y:S04]  /*64d60*/  STL [R1+0x18c], R11 ;  /* 0x00018c0b01007387 */ /* 0x000fe80000100800 */
[----:B------:R1:W-:Y:S01]  /*64d70*/  STL [R1+0x1a8], R10 ;  /* 0x0001a80a01007387 */ /* 0x0003e20000100800 */
[----:B------:R-:W-:-:S03]  /*64d80*/  SHF.R.U32.HI R13, RZ, 0x8, R29 ;  /* 0x00000008ff0d7819 */ /* 0x000fc6000001161d */
[----:B------:R-:W2:Y:S01]  /*64d90*/  LDL.LU R29, [R1+0x10c] ;  /* 0x00010c00011d7983 */ /* 0x000ea20000300800 */
[----:B0-----:R-:W-:-:S03]  /*64da0*/  SHF.R.U32.HI R14, RZ, 0x8, R27 ;  /* 0x00000008ff0e7819 */ /* 0x001fc6000001161b */
[----:B------:R-:W3:Y:S01]  /*64db0*/  LDL.LU R27, [R1+0x118] ;  /* 0x00011800011b7983 */ /* 0x000ee20000300800 */
[----:B------:R-:W-:-:S03]  /*64dc0*/  SHF.R.U32.HI R15, RZ, 0x8, R19 ;  /* 0x00000008ff0f7819 */ /* 0x000fc60000011613 */
[----:B------:R-:W4:Y:S04]  /*64dd0*/  LDL.LU R19, [R1+0xf0] ;  /* 0x0000f00001137983 */ /* 0x000f280000300800 */
[----:B------:R-:W4:Y:S01]  /*64de0*/  LDL.LU R16, [R1+0xfc] ;  /* 0x0000fc0001107983 */ /* 0x000f220000300800 */
[----:B------:R-:W-:-:S04]  /*64df0*/  LOP3.LUT R15, R15, 0xffff, RZ, 0xc0, !PT ;  /* 0x0000ffff0f0f7812 */ /* 0x000fc800078ec0ff */
[----:B------:R-:W-:Y:S02]  /*64e00*/  PRMT R15, R15, 0x3340, R1 ;  /* 0x000033400f0f7816 */ /* 0x000fe40000000001 */
[----:B------:R-:W-:Y:S02]  /*64e10*/  SHF.R.U32.HI R12, RZ, 0x8, R25 ;  /* 0x00000008ff0c7819 */ /* 0x000fe40000011619 */
[----:B-1----:R-:W-:Y:S01]  /*64e20*/  SHF.R.U32.HI R10, RZ, 0x8, R26 ;  /* 0x00000008ff0a7819 */ /* 0x002fe2000001161a */
[----:B------:R0:W-:Y:S04]  /*64e30*/  STL [R1+0xdc], R15 ;  /* 0x0000dc0f01007387 */ /* 0x0001e80000100800 */
[----:B------:R-:W4:Y:S04]  /*64e40*/  LDL.LU R17, [R1+0xf8] ;  /* 0x0000f80001117983 */ /* 0x000f280000300800 */
[----:B------:R-:W4:Y:S04]  /*64e50*/  LDL.LU R25, [R1+0x108] ;  /* 0x0001080001197983 */ /* 0x000f280000300800 */
[----:B------:R-:W4:Y:S01]  /*64e60*/  LDL.LU R26, [R1+0x110] ;  /* 0x00011000011a7983 */ /* 0x000f220000300800 */
[----:B------:R-:W-:-:S03]  /*64e70*/  SHF.R.U32.HI R11, RZ, 0x8, R28 ;  /* 0x00000008ff0b7819 */ /* 0x000fc6000001161c */
[----:B------:R-:W4:Y:S01]  /*64e80*/  LDL.LU R28, [R1+0xf4] ;  /* 0x0000f400011c7983 */ /* 0x000f220000300800 */
[----:B------:R-:W-:Y:S02]  /*64e90*/  LOP3.LUT R12, R12, 0xffff, RZ, 0xc0, !PT ;  /* 0x0000ffff0c0c7812 */ /* 0x000fe400078ec0ff */
[----:B------:R-:W-:Y:S02]  /*64ea0*/  LOP3.LUT R13, R13, 0xffff, RZ, 0xc0, !PT ;  /* 0x0000ffff0d0d7812 */ /* 0x000fe400078ec0ff */
[----:B------:R-:W-:Y:S02]  /*64eb0*/  LOP3.LUT R14, R14, 0xffff, RZ, 0xc0, !PT ;  /* 0x0000ffff0e0e7812 */ /* 0x000fe400078ec0ff */
[----:B------:R-:W-:Y:S02]  /*64ec0*/  LOP3.LUT R10, R10, 0xffff, RZ, 0xc0, !PT ;  /* 0x0000ffff0a0a7812 */ /* 0x000fe400078ec0ff */
[----:B------:R-:W-:Y:S02]  /*64ed0*/  LOP3.LUT R11, R11, 0xffff, RZ, 0xc0, !PT ;  /* 0x0000ffff0b0b7812 */ /* 0x000fe400078ec0ff */
[----:B------:R-:W-:-:S02]  /*64ee0*/  PRMT R13, R12, 0x3340, R13 ;  /* 0x000033400c0d7816 */ /* 0x000fc4000000000d */
[----:B------:R-:W-:Y:S02]  /*64ef0*/  PRMT R12, R14, 0x3340, R1 ;  /* 0x000033400e0c7816 */ /* 0x000fe40000000001 */
[----:B------:R-:W-:Y:S02]  /*64f00*/  SHF.R.U32.HI R0, RZ, 0x8, R0 ;  /* 0x00000008ff007819 */ /* 0x000fe40000011600 */
[----:B------:R-:W-:Y:S01]  /*64f10*/  PRMT R10, R10, 0x3340, R11 ;  /* 0x000033400a0a7816 */ /* 0x000fe2000000000b */
[----:B------:R-:W-:Y:S01]  /*64f20*/  STL [R1+0x188], R13 ;  /* 0x0001880d01007387 */ /* 0x000fe20000100800 */
[----:B------:R-:W-:-:S03]  /*64f30*/  LOP3.LUT R0, R0, 0xffff, RZ, 0xc0, !PT ;  /* 0x0000ffff00007812 */ /* 0x000fc600078ec0ff */
[----:B------:R1:W-:Y:S01]  /*64f40*/  STL [R1+0xe0], R12 ;  /* 0x0000e00c01007387 */ /* 0x0003e20000100800 */
[----:B------:R-:W-:-:S03]  /*64f50*/  SHF.R.U32.HI R2, RZ, 0x8, R2 ;  /* 0x00000008ff027819 */ /* 0x000fc60000011602 */
[----:B------:R1:W-:Y:S01]  /*64f60*/  STL [R1+0x184], R10 ;  /* 0x0001840a01007387 */ /* 0x0003e20000100800 */
[----:B------:R-:W-:-:S03]  /*64f70*/  PRMT R0, R0, 0x3340, R1 ;  /* 0x0000334000007816 */ /* 0x000fc60000000001 */
[----:B------:R-:W4:Y:S04]  /*64f80*/  LDL.LU R14, [R1+0x120] ;  /* 0x00012000010e7983 */ /* 0x000f280000300800 */
[----:B0-----:R-:W4:Y:S01]  /*64f90*/  LDL.LU R15, [R1+0x11c] ;  /* 0x00011c00010f7983 */ /* 0x001f220000300800 */
[----:B------:R-:W-:Y:S02]  /*64fa0*/  LOP3.LUT R2, R2, 0xffff, RZ, 0xc0, !PT ;  /* 0x0000ffff02027812 */ /* 0x000fe400078ec0ff */
[----:B-1----:R-:W-:Y:S01]  /*64fb0*/  SHF.R.U32.HI R12, RZ, 0x8, R3 ;  /* 0x00000008ff0c7819 */ /* 0x002fe20000011603 */
[----:B------:R0:W-:Y:S03]  /*64fc0*/  STL [R1+0xcc], R0 ;  /* 0x0000cc0001007387 */ /* 0x0001e60000100800 */
[----:B------:R-:W-:-:S02]  /*64fd0*/  LOP3.LUT R12, R12, 0xffff, RZ, 0xc0, !PT ;  /* 0x0000ffff0c0c7812 */ /* 0x000fc400078ec0ff */
[----:B------:R-:W-:Y:S02]  /*64fe0*/  SHF.R.U32.HI R10, RZ, 0x8, R24 ;  /* 0x00000008ff0a7819 */ /* 0x000fe40000011618 */
[----:B0-----:R-:W-:Y:S02]  /*64ff0*/  PRMT R0, R2, 0x3340, R12 ;  /* 0x0000334002007816 */ /* 0x001fe4000000000c */
[----:B------:R-:W-:-:S04]  /*65000*/  LOP3.LUT R10, R10, 0xffff, RZ, 0xc0, !PT ;  /* 0x0000ffff0a0a7812 */ /* 0x000fc800078ec0ff */
[----:B------:R-:W-:Y:S02]  /*65010*/  PRMT R13, R10, 0x3340, R1 ;  /* 0x000033400a0d7816 */ /* 0x000fe40000000001 */
[----:B--2---:R-:W-:Y:S02]  /*65020*/  SHF.R.U32.HI R11, RZ, 0x8, R29 ;  /* 0x00000008ff0b7819 */ /* 0x004fe4000001161d */
[----:B---3--:R-:W-:Y:S02]  /*65030*/  SHF.R.U32.HI R3, RZ, 0x8, R27 ;  /* 0x00000008ff037819 */ /* 0x008fe4000001161b */
[----:B------:R-:W2:Y:S04]  /*65040*/  LDL.LU R27, [R1+0x50] ;  /* 0x00005000011b7983 */ /* 0x000ea80000300800 */
[----:B------:R-:W3:Y:S04]  /*65050*/  LDL.LU R29, [R1+0x20] ;  /* 0x00002000011d7983 */ /* 0x000ee80000300800 */
[----:B------:R0:W-:Y:S04]  /*65060*/  STL [R1+0x180], R0 ;  /* 0x0001800001007387 */ /* 0x0001e80000100800 */
[----:B------:R-:W2:Y:S01]  /*65070*/  LDL.LU R24, [R1+0x1c] ;  /* 0x00001c0001187983 */ /* 0x000ea20000300800 */
[----:B------:R-:W-:-:S02]  /*65080*/  LOP3.LUT R3, R3, 0xffff, RZ, 0xc0, !PT ;  /* 0x0000ffff03037812 */ /* 0x000fc400078ec0ff */
[----:B------:R-:W-:Y:S01]  /*65090*/  LOP3.LUT R11, R11, 0xffff, RZ, 0xc0, !PT ;  /* 0x0000ffff0b0b7812 */ /* 0x000fe200078ec0ff */
[----:B------:R-:W-:Y:S01]  /*650a0*/  STL [R1+0x2b78], R13 ;  /* 0x002b780d01007387 */ /* 0x000fe20000100800 */
[----:B----4-:R-:W-:Y:S02]  /*650b0*/  SHF.R.U32.HI R10, RZ, 0x8, R19 ;  /* 0x00000008ff0a7819 */ /* 0x010fe40000011613 */
[----:B0-----:R-:W-:Y:S02]  /*650c0*/  PRMT R0, R3, 0x3340, R11 ;  /* 0x0000334003007816 */ /* 0x001fe4000000000b */
[----:B------:R-:W-:Y:S02]  /*650d0*/  SHF.R.U32.HI R11, RZ, 0x8, R16 ;  /* 0x00000008ff0b7819 */ /* 0x000fe40000011610 */
[----:B------:R-:W-:Y:S02]  /*650e0*/  SHF.R.U32.HI R12, RZ, 0x8, R17 ;  /* 0x00000008ff0c7819 */ /* 0x000fe40000011611 */
[----:B------:R-:W-:Y:S01]  /*650f0*/  SHF.R.U32.HI R2, RZ, 0x8, R26 ;  /* 0x00000008ff027819 */ /* 0x000fe2000001161a */
[----:B------:R0:W-:Y:S04]  /*65100*/  STL [R1+0x198], R0 ;  /* 0x0001980001007387 */ /* 0x0001e80000100800 */
[----:B------:R-:W4:Y:S04]  /*65110*/  LDL.LU R19, [R1+0x130] ;  /* 0x0001300001137983 */ /* 0x000f280000300800 */
[----:B------:R-:W4:Y:S04]  /*65120*/  LDL.LU R16, [R1+0x9c] ;  /* 0x00009c0001107983 */ /* 0x000f280000300800 */
[----:B------:R-:W4:Y:S04]  /*65130*/  LDL.LU R26, [R1+0x138] ;  /* 0x00013800011a7983 */ /* 0x000f280000300800 */
[----:B------:R-:W4:Y:S01]  /*65140*/  LDL.LU R17, [R1+0x13c] ;  /* 0x00013c0001117983 */ /* 0x000f220000300800 */
[----:B------:R-:W-:-:S02]  /*65150*/  SHF.R.U32.HI R3, RZ, 0x8, R28 ;  /* 0x00000008ff037819 */ /* 0x000fc4000001161c */
[----:B0-----:R-:W-:Y:S02]  /*65160*/  SHF.R.U32.HI R0, RZ, 0x8, R25 ;  /* 0x00000008ff007819 */ /* 0x001fe40000011619 */
[----:B------:R-:W4:Y:S04]  /*65170*/  LDL.LU R25, [R1+0x144] ;  /* 0x0001440001197983 */ /* 0x000f280000300800 */
[----:B------:R-:W4:Y:S01]  /*65180*/  LDL.LU R28, [R1+0x64] ;  /* 0x00006400011c7983 */ /* 0x000f220000300800 */
[----:B------:R-:W-:Y:S02]  /*65190*/  LOP3.LUT R10, R10, 0xffff, RZ, 0xc0, !PT ;  /* 0x0000ffff0a0a7812 */ /* 0x000fe400078ec0ff */
[----:B------:R-:W-:Y:S02]  /*651a0*/  LOP3.LUT R11, R11, 0xffff, RZ, 0xc0, !PT ;  /* 0x0000ffff0b0b7812 */ /* 0x000fe400078ec0ff */
[----:B------:R-:W-:-:S02]  /*651b0*/  LOP3.LUT R12, R12, 0xffff, RZ, 0xc0, !PT ;  /* 0x0000ffff0c0c7812 */ /* 0x000fc400078ec0ff */
[----:B------:R-:W-:Y:S02]  /*651c0*/  PRMT R11, R10, 0x3340, R11 ;  /* 0x000033400a0b7816 */ /* 0x000fe4000000000b */
[----:B------:R-:W-:Y:S02]  /*651d0*/  PRMT R10, R12, 0x3340, R1 ;  /* 0x000033400c0a7816 */ /* 0x000fe40000000001 */
[----:B------:R-:W-:Y:S02]  /*651e0*/  LOP3.LUT R0, R0, 0xffff, RZ, 0xc0, !PT ;  /* 0x0000ffff00007812 */ /* 0x000fe400078ec0ff */
[----:B------:R-:W-:Y:S01]  /*651f0*/  LOP3.LUT R2, R2, 0xffff, RZ, 0xc0, !PT ;  /* 0x0000ffff02027812 */ /* 0x000fe200078ec0ff */
[----:B------:R0:W-:Y:S04]  /*65200*/  STL [R1+0x17c], R11 ;  /* 0x00017c0b01007387 */ /* 0x0001e80000100800 */
[----:B------:R1:W-:Y:S01]  /*65210*/  STL [R1+0xc4], R10 ;  /* 0x0000c40a01007387 */ /* 0x0003e20000100800 */
[----:B------:R-:W-:-:S02]  /*65220*/  LOP3.LUT R3, R3, 0xffff, RZ, 0xc0, !PT ;  /* 0x0000ffff03037812 */ /* 0x000fc400078ec0ff */
[----:B------:R-:W-:Y:S02]  /*65230*/  PRMT R2, R0, 0x3340, R2 ;  /* 0x0000334000027816 */ /* 0x000fe40000000002 */
[----:B------:R-:W-:Y:S02]  /*65240*/  SHF.R.U32.HI R12, RZ, 0x8, R22 ;  /* 0x00000008ff0c7819 */ /* 0x000fe40000011616 */
[----:B0-----:R-:W-:Y:S02]  /*65250*/  SHF.R.U32.HI R11, RZ, 0x8, R15 ;  /* 0x00000008ff0b7819 */ /* 0x001fe4000001160f */
[----:B-1----:R-:W-:Y:S02]  /*65260*/  SHF.R.U32.HI R10, RZ, 0x8, R14 ;  /* 0x00000008ff0a7819 */ /* 0x002fe4000001160e */
[----:B------:R-:W-:Y:S02]  /*65270*/  PRMT R0, R3, 0x3340, R1 ;  /* 0x0000334003007816 */ /* 0x000fe40000000001 */
[----:B------:R-:W-:-:S02]  /*65280*/  LOP3.LUT R11, R11, 0xffff, RZ, 0xc0, !PT ;  /* 0x0000ffff0b0b7812 */ /* 0x000fc400078ec0ff */
[----:B------:R-:W-:Y:S01]  /*65290*/  LOP3.LUT R10, R10, 0xffff, RZ, 0xc0, !PT ;  /* 0x0000ffff0a0a7812 */ /* 0x000fe200078ec0ff */
[----:B------:R-:W-:Y:S04]  /*652a0*/  STL [R1+0x178], R2 ;  /* 0x0001780201007387 */ /* 0x000fe80000100800 */
[----:B------:R0:W-:Y:S01]  /*652b0*/  STL [R1+0xb4], R0 ;  /* 0x0000b40001007387 */ /* 0x0001e20000100800 */
[----:B------:R-:W-:Y:S02]  /*652c0*/  LOP3.LUT R12, R12, 0xffff, RZ, 0xc0, !PT ;  /* 0x0000ffff0c0c7812 */ /* 0x000fe400078ec0ff */
[----:B------:R-:W-:Y:S01]  /*652d0*/  PRMT R10, R10, 0x3340, R11 ;  /* 0x000033400a0a7816 */ /* 0x000fe2000000000b */
[----:B------:R-:W4:Y:S01]  /*652e0*/  LDL.LU R14, [R1+0x158] ;  /* 0x00015800010e7983 */ /* 0x000f220000300800 */
[----:B--2---:R-:W-:-:S03]  /*652f0*/  SHF.R.U32.HI R3, RZ, 0x8, R24 ;  /* 0x00000008ff037819 */ /* 0x004fc60000011618 */
[----:B------:R-:W2:Y:S04]  /*65300*/  LDL.LU R24, [R1+0x148] ;  /* 0x0001480001187983 */ /* 0x000ea80000300800 */
[----:B------:R1:W-:Y:S01]  /*65310*/  STL [R1+0x170], R10 ;  /* 0x0001700a01007387 */ /* 0x0003e20000100800 */
[----:B0-----:R-:W-:Y:S02]  /*65320*/  SHF.R.U32.HI R0, RZ, 0x8, R27 ;  /* 0x00000008ff007819 */ /* 0x001fe4000001161b */
[----:B---3--:R-:W-:Y:S01]  /*65330*/  SHF.R.U32.HI R2, RZ, 0x8, R29 ;  /* 0x00000008ff027819 */ /* 0x008fe2000001161d */
[----:B------:R-:W3:Y:S04]  /*65340*/  LDL.LU R15, [R1+0x124] ;  /* 0x00012400010f7983 */ /* 0x000ee80000300800 */
[----:B------:R-:W3:Y:S01]  /*65350*/  LDL.LU R27, [R1+0x134] ;  /* 0x00013400011b7983 */ /* 0x000ee20000300800 */
[----:B-1----:R-:W-:-:S02]  /*65360*/  PRMT R10, R12, 0x3340, R1 ;  /* 0x000033400c0a7816 */ /* 0x002fc40000000001 */
[----:B------:R-:W-:Y:S02]  /*65370*/  LOP3.LUT R0, R0, 0xffff, RZ, 0xc0, !PT ;  /* 0x0000ffff00007812 */ /* 0x000fe400078ec0ff */
[----:B------:R-:W-:Y:S02]  /*65380*/  LOP3.LUT R2, R2, 0xffff, RZ, 0xc0, !PT ;  /* 0x0000ffff02027812 */ /* 0x000fe400078ec0ff */
[----:B------:R-:W-:Y:S01]  /*65390*/  LOP3.LUT R3, R3, 0xffff, RZ, 0xc0, !PT ;  /* 0x0000ffff03037812 */ /* 0x000fe200078ec0ff */
[----:B------:R0:W-:Y:S04]  /*653a0*/  STL [R1+0x11c], R10 ;  /* 0x00011c0a01007387 */ /* 0x0001e80000100800 */
[----:B------:R-:W3:Y:S01]  /*653b0*/  LDL.LU R29, [R1+0xc0] ;  /* 0x0000c000011d7983 */ /* 0x000ee20000300800 */
[----:B------:R-:W-:-:S02]  /*653c0*/  PRMT R2, R0, 0x3340, R2 ;  /* 0x0000334000027816 */ /* 0x000fc40000000002 */
[----:B------:R-:W-:Y:S02]  /*653d0*/  PRMT R0, R3, 0x3340, R1 ;  /* 0x0000334003007816 */ /* 0x000fe40000000001 */
[----:B----4-:R-:W-:Y:S01]  /*653e0*/  SHF.R.U32.HI R3, RZ, 0x8, R19 ;  /* 0x00000008ff037819 */ /* 0x010fe20000011613 */
[----:B------:R1:W-:Y:S04]  /*653f0*/  STL [R1+0x16c], R2 ;  /* 0x00016c0201007387 */ /* 0x0003e80000100800 */
[----:B------:R4:W-:Y:S04]  /*65400*/  STL [R1+0x120], R0 ;  /* 0x0001200001007387 */ /* 0x0009e80000100800 */
[----:B------:R-:W3:Y:S01]  /*65410*/  LDL.LU R19, [R1+0x150] ;  /* 0x0001500001137983 */ /* 0x000ee20000300800 */
[----:B0-----:R-:W-:-:S03]  /*65420*/  SHF.R.U32.HI R10, RZ, 0x8, R16 ;  /* 0x00000008ff0a7819 */ /* 0x001fc60000011610 */
[----:B------:R-:W3:Y:S01]  /*65430*/  LDL.LU R16, [R1+0x14c] ;  /* 0x00014c0001107983 */ /* 0x000ee20000300800 */
[----:B-1----:R-:W-:Y:S02]  /*65440*/  SHF.R.U32.HI R2, RZ, 0x8, R25 ;  /* 0x00000008ff027819 */ /* 0x002fe40000011619 */
[----:B----4-:R-:W-:Y:S02]  /*65450*/  SHF.R.U32.HI R0, RZ, 0x8, R17 ;  /* 0x00000008ff007819 */ /* 0x010fe40000011611 */
[----:B------:R-:W-:Y:S01]  /*65460*/  SHF.R.U32.HI R25, RZ, 0x8, R28 ;  /* 0x00000008ff197819 */ /* 0x000fe2000001161c */
[----:B------:R-:W4:Y:S04]  /*65470*/  LDL.LU R17, [R1+0x174] ;  /* 0x0001740001117983 */ /* 0x000f280000300800 */
[----:B------:R-:W4:Y:S01]  /*65480*/  LDL.LU R28, [R1+0x154] ;  /* 0x00015400011c7983 */ /* 0x000f220000300800 */
[----:B------:R-:W-:-:S02]  /*65490*/  SHF.R.U32.HI R26, RZ, 0x8, R26 ;  /* 0x00000008ff1a7819 */ /* 0x000fc4000001161a */
[----:B------:R-:W-:Y:S02]  /*654a0*/  LOP3.LUT R3, R3, 0xffff, RZ, 0xc0, !PT ;  /* 0x0000ffff03037812 */ /* 0x000fe400078ec0ff */
[----:B------:R-:W-:Y:S02]  /*654b0*/  LOP3.LUT R10, R10, 0xffff, RZ, 0xc0, !PT ;  /* 0x0000ffff0a0a7812 */ /* 0x000fe400078ec0ff */
[----:B------:R-:W-:Y:S02]  /*654c0*/  LOP3.LUT R26, R26, 0xffff, RZ, 0xc0, !PT ;  /* 0x0000ffff1a1a7812 */ /* 0x000fe400078ec0ff */
[----:B------:R-:W-:Y:S02]  /*654d0*/  PRMT R3, R3, 0x3340, R10 ;  /* 0x0000334003037816 */ /* 0x000fe4000000000a */
[----:B------:R-:W-:-:S05]  /*654e0*/  PRMT R26, R26, 0x3340, R1 ;  /* 0x000033401a1a7816 */ /* 0x000fca0000000001 */
[----:B------:R-:W-:Y:S04]  /*654f0*/  STL [R1+0x2b70], R26 ;  /* 0x002b701a01007387 */ /* 0x000fe80000100800 */
[----:B------:R-:W-:Y:S04]  /*65500*/  STL [R1+0x168], R3 ;  /* 0x0001680301007387 */ /* 0x000fe80000100800 */
[----:B------:R-:W4:Y:S01]  /*65510*/  LDL.LU R12, [R1+0x26ac] ;  /* 0x0026ac00010c7983 */ /* 0x000f220000300800 */
[----:B------:R-:W-:Y:S02]  /*65520*/  LOP3.LUT R0, R0, 0xffff, RZ, 0xc0, !PT ;  /* 0x0000ffff00007812 */ /* 0x000fe400078ec0ff */
[----:B------:R-:W-:-:S04]  /*65530*/  LOP3.LUT R2, R2, 0xffff, RZ, 0xc0, !PT ;  /* 0x0000ffff02027812 */ /* 0x000fc800078ec0ff */
[----:B------:R-:W-:Y:S02]  /*65540*/  PRMT R0, R0, 0x3340, R2 ;  /* 0x0000334000007816 */ /* 0x000fe40000000002 */
[----:B------:R-:W-:Y:S02]  /*65550*/  SHF.R.U32.HI R10, RZ, 0x8, R14 ;  /* 0x00000008ff0a7819 */ /* 0x000fe4000001160e */
[----:B------:R-:W-:Y:S01]  /*65560*/  LOP3.LUT R25, R25, 0xffff, RZ, 0xc0, !PT ;  /* 0x0000ffff19197812 */ /* 0x000fe200078ec0ff */
[----:B------:R3:W-:Y:S01]  /*65570*/  STL [R1+0x164], R0 ;  /* 0x0001640001007387 */ /* 0x0007e20000100800 */
[----:B------:R-:W-:Y:S02]  /*65580*/  LOP3.LUT R10, R10, 0xffff, RZ, 0xc0, !PT ;  /* 0x0000ffff0a0a7812 */ /* 0x000fe400078ec0ff */
[----:B------:R-:W-:-:S05]  /*65590*/  PRMT R25, R25, 0x3340, R1 ;  /* 0x0000334019197816 */ /* 0x000fca0000000001 */
[----:B------:R-:W-:Y:S01]  /*655a0*/  STL [R1+0x2b6c], R25 ;  /* 0x002b6c1901007387 */ /* 0x000fe20000100800 */
[----:B------:R-:W-:Y:S02]  /*655b0*/  SHF.R.U32.HI R8, RZ, 0x8, R8 ;  /* 0x00000008ff087819 */ /* 0x000fe40000011608 */
[----:B------:R-:W-:Y:S02]  /*655c0*/  SHF.R.U32.HI R5, RZ, 0x8, R5 ;  /* 0x00000008ff057819 */ /* 0x000fe40000011605 */
[----:B------:R-:W-:Y:S02]  /*655d0*/  LOP3.LUT R8, R8, 0xffff, RZ, 0xc0, !PT ;  /* 0x0000ffff08087812 */ /* 0x000fe400078ec0ff */
[----:B------:R-:W-:Y:S02]  /*655e0*/  LOP3.LUT R5, R5, 0xffff, RZ, 0xc0, !PT ;  /* 0x0000ffff05057812 */ /* 0x000fe400078ec0ff */
[----:B------:R-:W-:-:S04]  /*655f0*/  SHF.R.U32.HI R6, RZ, 0x8, R6 ;  /* 0x00000008ff067819 */ /* 0x000fc80000011606 */
[----:B------:R-:W-:Y:S02]  /*65600*/  LOP3.LUT R6, R6, 0xffff, RZ, 0xc0, !PT ;  /* 0x0000ffff06067812 */ /* 0x000fe400078ec0ff */
[----:B--2---:R-:W-:Y:S02]  /*65610*/  SHF.R.U32.HI R11, RZ, 0x8, R24 ;  /* 0x00000008ff0b7819 */ /* 0x004fe40000011618 */
[----:B------:R-:W-:Y:S02]  /*65620*/  SHF.R.U32.HI R24, RZ, 0x8, R23 ;  /* 0x00000008ff187819 */ /* 0x000fe40000011617 */
[----:B---3--:R-:W-:Y:S02]  /*65630*/  SHF.R.U32.HI R0, RZ, 0x8, R15 ;  /* 0x00000008ff007819 */ /* 0x008fe4000001160f */
[----:B------:R-:W-:Y:S02]  /*65640*/  SHF.R.U32.HI R2, RZ, 0x8, R27 ;  /* 0x00000008ff027819 */ /* 0x000fe4000001161b */
[----:B------:R-:W-:-:S02]  /*65650*/  LOP3.LUT R24, R24, 0xffff, RZ, 0xc0, !PT ;  /* 0x0000ffff18187812 */ /* 0x000fc400078ec0ff */
[----:B------:R-:W-:Y:S02]  /*65660*/  LOP3.LUT R11, R11, 0xffff, RZ, 0xc0, !PT ;  /* 0x0000ffff0b0b7812 */ /* 0x000fe400078ec0ff */
[----:B------:R-:W-:Y:S02]  /*65670*/  LOP3.LUT R0, R0, 0xffff, RZ, 0xc0, !PT ;  /* 0x0000ffff00007812 */ /* 0x000fe400078ec0ff */
[----:B------:R-:W-:Y:S02]  /*65680*/  LOP3.LUT R2, R2, 0xffff, RZ, 0xc0, !PT ;  /* 0x0000ffff02027812 */ /* 0x000fe400078ec0ff */
[----:B------:R-:W-:Y:S02]  /*65690*/  PRMT R24, R24, 0x3340, R1 ;  /* 0x0000334018187816 */ /* 0x000fe40000000001 */
[----:B------:R-:W-:Y:S02]  /*656a0*/  PRMT R10, R10, 0x3340, R11 ;  /* 0x000033400a0a7816 */ /* 0x000fe4000000000b */
[----:B------:R-:W-:-:S02]  /*656b0*/  SHF.R.U32.HI R3, RZ, 0x8, R29 ;  /* 0x00000008ff037819 */ /* 0x000fc4000001161d */
[----:B------:R-:W-:Y:S02]  /*656c0*/  PRMT R2, R0, 0x3340, R2 ;  /* 0x0000334000027816 */ /* 0x000fe40000000002 */
[----:B------:R-:W-:Y:S01]  /*656d0*/  LOP3.LUT R3, R3, 0xffff, RZ, 0xc0, !PT ;  /* 0x0000ffff03037812 */ /* 0x000fe200078ec0ff */
[----:B------:R0:W-:Y:S04]  /*656e0*/  STL [R1+0x2b68], R24 ;  /* 0x002b681801007387 */ /* 0x0001e80000100800 */
[----:B------:R-:W-:Y:S01]  /*656f0*/  STL [R1+0x15c], R10 ;  /* 0x00015c0a01007387 */ /* 0x000fe20000100800 */
[----:B------:R-:W-:-:S03]  /*65700*/  PRMT R3, R3, 0x3340, R1 ;  /* 0x0000334003037816 */ /* 0x000fc60000000001 */
[----:B------:R1:W-:Y:S01]  /*65710*/  STL [R1+0x158], R2 ;  /* 0x0001580201007387 */ /* 0x0003e20000100800 */
[----:B------:R-:W-:-:S03]  /*65720*/  SHF.R.U32.HI R0, RZ, 0x8, R19 ;  /* 0x00000008ff007819 */ /* 0x000fc60000011613 */
[----:B------:R2:W-:Y:S01]  /*65730*/  STL [R1+0x100], R3 ;  /* 0x0001000301007387 */ /* 0x0005e20000100800 */
[----:B------:R-:W-:Y:S02]  /*65740*/  LOP3.LUT R0, R0, 0xffff, RZ, 0xc0, !PT ;  /* 0x0000ffff00007812 */ /* 0x000fe400078ec0ff */
[----:B------:R-:W-:Y:S01]  /*65750*/  SHF.R.U32.HI R23, RZ, 0x8, R9 ;  /* 0x00000008ff177819 */ /* 0x000fe20000011609 */
[----:B0-----:R-:W3:Y:S01]  /*65760*/  LDL.LU R24, [R1+0x200] ;  /* 0x0002000001187983 */ /* 0x001ee20000300800 */
[----:B-1----:R-:W-:Y:S02]  /*65770*/  SHF.R.U32.HI R2, RZ, 0x8, R16 ;  /* 0x00000008ff027819 */ /* 0x002fe40000011610 */
[----:B----4-:R-:W-:Y:S02]  /*65780*/  SHF.R.U32.HI R10, RZ, 0x8, R28 ;  /* 0x00000008ff0a7819 */ /* 0x010fe4000001161c */
[----:B--2---:R-:W-:Y:S02]  /*65790*/  SHF.R.U32.HI R3, RZ, 0x8, R17 ;  /* 0x00000008ff037819 */ /* 0x004fe40000011611 */
[----:B------:R-:W-:-:S02]  /*657a0*/  LOP3.LUT R2, R2, 0xffff, RZ, 0xc0, !PT ;  /* 0x0000ffff02027812 */ /* 0x000fc400078ec0ff */
[----:B------:R-:W-:Y:S02]  /*657b0*/  LOP3.LUT R9, R10, 0xffff, RZ, 0xc0, !PT ;  /* 0x0000ffff0a097812 */ /* 0x000fe400078ec0ff */
[----:B------:R-:W-:Y:S02]  /*657c0*/  LOP3.LUT R3, R3, 0xffff, RZ, 0xc0, !PT ;  /* 0x0000ffff03037812 */ /* 0x000fe400078ec0ff */
[----:B------:R-:W-:Y:S02]  /*657d0*/  PRMT R2, R0, 0x3340, R2 ;  /* 0x0000334000027816 */ /* 0x000fe40000000002 */
[----:B------:R-:W-:-:S03]  /*657e0*/  PRMT R0, R3, 0x3340, R9 ;  /* 0x0000334003007816 */ /* 0x000fc60000000009 */
[----:B------:R0:W-:Y:S04]  /*657f0*/  STL [R1+0x154], R2 ;  /* 0x0001540201007387 */ /* 0x0001e80000100800 */
[----:B------:R-:W2:Y:S04]  /*65800*/  LDL.LU R13, [R1+0x1fc] ;  /* 0x0001fc00010d7983 */ /* 0x000ea80000300800 */
[----:B------:R-:W-:Y:S04]  /*65810*/  STL [R1+0x174], R0 ;  /* 0x0001740001007387 */ /* 0x000fe80000100800 */
[----:B------:R-:W4:Y:S04]  /*65820*/  LDL.LU R14, [R1+0x1b4] ;  /* 0x0001b400010e7983 */ /* 0x000f280000300800 */
[----:B------:R-:W4:Y:S04]  /*65830*/  LDL.LU R15, [R1+0x40] ;  /* 0x00004000010f7983 */ /* 0x000f280000300800 */
[----:B------:R-:W4:Y:S04]  /*65840*/  LDL.LU R27, [R1+0x8] ;  /* 0x00000800011b7983 */ /* 0x000f280000300800 */
[----:B------:R-:W4:Y:S01]  /*65850*/  LDL.LU R19, [R1+0x1b8] ;  /* 0x0001b80001137983 */ /* 0x000f220000300800 */
[----:B------:R-:W-:-:S02]  /*65860*/  LOP3.LUT R23, R23, 0xffff, RZ, 0xc0, !PT ;  /* 0x0000ffff17177812 */ /* 0x000fc400078ec0ff */
[----:B------:R-:W-:Y:S02]  /*65870*/  SHF.R.U32.HI R3, RZ, 0x8, R21 ;  /* 0x00000008ff037819 */ /* 0x000fe40000011615 */
[--C-:B------:R-:W-:Y:S02]  /*65880*/  PRMT R29, R8, 0x3340, R1.reuse ;  /* 0x00003340081d7816 */ /* 0x100fe40000000001 */
[----:B0-----:R-:W-:Y:S02]  /*65890*/  SHF.R.U32.HI R2, RZ, 0x8, R20 ;  /* 0x00000008ff027819 */ /* 0x001fe40000011614 */
[----:B------:R-:W-:Y:S01]  /*658a0*/  PRMT R23, R23, 0x3340, R1 ;  /* 0x0000334017177816 */ /* 0x000fe20000000001 */
[----:B------:R-:W4:Y:S01]  /*658b0*/  LDL.LU R16, [R1+0x1b0] ;  /* 0x0001b00001107983 */ /* 0x000f220000300800 */
[----:B------:R-:W-:Y:S02]  /*658c0*/  LOP3.LUT R2, R2, 0xffff, RZ, 0xc0, !PT ;  /* 0x0000ffff02027812 */ /* 0x000fe400078ec0ff */
[----:B------:R-:W-:-:S02]  /*658d0*/  LOP3.LUT R3, R3, 0xffff, RZ, 0xc0, !PT ;  /* 0x0000ffff03037812 */ /* 0x000fc400078ec0ff */
[----:B------:R-:W-:Y:S01]  /*658e0*/  PRMT R2, R2, 0x3340, R5 ;  /* 0x0000334002027816 */ /* 0x000fe20000000005 */
[----:B------:R-:W-:Y:S04]  /*658f0*/  STL [R1+0x2b5c], R23 ;  /* 0x002b5c1701007387 */ /* 0x000fe80000100800 */
[----:B------:R-:W-:Y:S04]  /*65900*/  STL [R1+0x2b58], R29 ;  /* 0x002b581d01007387 */ /* 0x000fe80000100800 */
[----:B------:R0:W-:Y:S01]  /*65910*/  STL [R1+0x150], R2 ;  /* 0x0001500201007387 */ /* 0x0001e20000100800 */
[----:B------:R-:W-:-:S03]  /*65920*/  LOP3.LUT R10, R12, 0x100, RZ, 0xc0, !PT ;  /* 0x000001000c0a7812 */ /* 0x000fc600078ec0ff */
[----:B------:R-:W4:Y:S04]  /*65930*/  LDL.LU R12, [R1+0x220] ;  /* 0x00022000010c7983 */ /* 0x000f280000300800 */
[----:B------:R-:W4:Y:S01]  /*65940*/  LDL.LU R11, [R1+0x1e0] ;  /* 0x0001e000010b7983 */ /* 0x000f220000300800 */
[----:B0-----:R-:W-:-:S05]  /*65950*/  PRMT R2, R3, 0x3340, R6 ;  /* 0x0000334003027816 */ /* 0x001fca0000000006 */
[----:B------:R0:W-:Y:S04]  /*65960*/  STL [R1+0x148], R2 ;  /* 0x0001480201007387 */ /* 0x0001e80000100800 */
[----:B------:R-:W4:Y:S04]  /*65970*/  LDL.LU R25, [R1+0x1d0] ;  /* 0x0001d00001197983 */ /* 0x000f280000300800 */
[----:B------:R-:W4:Y:S04]  /*65980*/  LDL.LU R26, [R1+0x1f8] ;  /* 0x0001f800011a7983 */ /* 0x000f280000300800 */
[----:B------:R-:W4:Y:S04]  /*65990*/  LDL.LU R22, [R1+0x1e8] ;  /* 0x0001e80001167983 */ /* 0x000f280000300800 */
[----:B------:R-:W4:Y:S01]  /*659a0*/  LDL.LU R17, [R1+0x1d8] ;  /* 0x0001d80001117983 */ /* 0x000f220000300800 */
[----:B------:R-:W-:Y:S01]  /*659b0*/  SHF.R.U32.HI R7, RZ, 0x8, R7 ;  /* 0x00000008ff077819 */ /* 0x000fe20000011607 */
[----:B------:R-:W-:-:S03]  /*659c0*/  IMAD.IADD R0, R4, 0x1, R10 ;  /* 0x0000000104007824 */ /* 0x000fc600078e020a */
[----:B------:R-:W-:-:S04]  /*659d0*/  LOP3.LUT R7, R7, 0xffff, RZ, 0xc0, !PT ;  /* 0x0000ffff07077812 */ /* 0x000fc800078ec0ff */
[----:B------:R-:W-:-:S05]  /*659e0*/  PRMT R28, R7, 0x3340, R1 ;  /* 0x00003340071c7816 */ /* 0x000fca0000000001 */
[----:B------:R-:W-:Y:S01]  /*659f0*/  STL [R1+0x2b54], R28 ;  /* 0x002b541c01007387 */ /* 0x000fe20000100800 */
[----:B---3--:R-:W-:-:S04]  /*65a00*/  SHF.R.U32.HI R8, RZ, 0x8, R24 ;  /* 0x00000008ff087819 */ /* 0x008fc80000011618 */
[----:B------:R-:W-:Y:S02]  /*65a10*/  LOP3.LUT R8, R8, 0xffff, RZ, 0xc0, !PT ;  /* 0x0000ffff08087812 */ /* 0x000fe400078ec0ff */
[----:B--2---:R-:W-:Y:S02]  /*65a20*/  SHF.R.U32.HI R7, RZ, 0x8, R13 ;  /* 0x00000008ff077819 */ /* 0x004fe4000001160d */
[----:B----4-:R-:W-:Y:S02]  /*65a30*/  SHF.R.U32.HI R6, RZ, 0x8, R15 ;  /* 0x00000008ff067819 */ /* 0x010fe4000001160f */
[----:B------:R-:W-:Y:S02]  /*65a40*/  SHF.R.U32.HI R4, RZ, 0x8, R27 ;  /* 0x00000008ff047819 */ /* 0x000fe4000001161b */
[----:B------:R-:W-:Y:S02]  /*65a50*/  SHF.R.U32.HI R5, RZ, 0x8, R14 ;  /* 0x00000008ff057819 */ /* 0x000fe4000001160e */
[----:B------:R-:W-:-:S02]  /*65a60*/  SHF.R.U32.HI R3, RZ, 0x8, R19 ;  /* 0x00000008ff037819 */ /* 0x000fc40000011613 */
[----:B------:R-:W-:Y:S02]  /*65a70*/  LOP3.LUT R6, R6, 0xffff, RZ, 0xc0, !PT ;  /* 0x0000ffff06067812 */ /* 0x000fe400078ec0ff */
[----:B------:R-:W-:Y:S02]  /*65a80*/  LOP3.LUT R4, R4, 0xffff, RZ, 0xc0, !PT ;  /* 0x0000ffff04047812 */ /* 0x000fe400078ec0ff */
[----:B------:R-:W-:Y:S02]  /*65a90*/  LOP3.LUT R7, R7, 0xffff, RZ, 0xc0, !PT ;  /* 0x0000ffff07077812 */ /* 0x000fe400078ec0ff */
[----:B------:R-:W-:Y:S02]  /*65aa0*/  LOP3.LUT R5, R5, 0xffff, RZ, 0xc0, !PT ;  /* 0x0000ffff05057812 */ /* 0x000fe400078ec0ff */
[----:B------:R-:W-:Y:S02]  /*65ab0*/  LOP3.LUT R3, R3, 0xffff, RZ, 0xc0, !PT ;  /* 0x0000ffff03037812 */ /* 0x000fe400078ec0ff */
[----:B------:R-:W-:-:S02]  /*65ac0*/  PRMT R6, R6, 0x3340, R4 ;  /* 0x0000334006067816 */ /* 0x000fc40000000004 */
[----:B------:R-:W-:Y:S02]  /*65ad0*/  PRMT R4, R8, 0x3340, R7 ;  /* 0x0000334008047816 */ /* 0x000fe40000000007 */
[----:B------:R-:W-:Y:S01]  /*65ae0*/  PRMT R3, R5, 0x3340, R3 ;  /* 0x0000334005037816 */ /* 0x000fe20000000003 */
[----:B------:R-:W-:Y:S04]  /*65af0*/  STL [R1+0x144], R6 ;  /* 0x0001440601007387 */ /* 0x000fe80000100800 */
[----:B------:R-:W2:Y:S04]  /*65b00*/  LDL.LU R10, [R1+0x204] ;  /* 0x00020400010a7983 */ /* 0x000ea80000300800 */
[----:B------:R-:W-:Y:S04]  /*65b10*/  STL [R1+0x13c], R4 ;  /* 0x00013c0401007387 */ /* 0x000fe80000100800 */
[----:B------:R-:W3:Y:S04]  /*65b20*/  LDL.LU R13, [R1+0x74] ;  /* 0x00007400010d7983 */ /* 0x000ee80000300800 */
[----:B------:R1:W-:Y:S04]  /*65b30*/  STL [R1+0x138], R3 ;  /* 0x0001380301007387 */ /* 0x0003e80000100800 */
[----:B------:R-:W4:Y:S01]  /*65b40*/  LDL.LU R14, [R1+0x68] ;  /* 0x00006800010e7983 */ /* 0x000f220000300800 */
[----:B0-----:R-:W-:-:S03]  /*65b50*/  SHF.R.U32.HI R2, RZ, 0x8, R16 ;  /* 0x00000008ff027819 */ /* 0x001fc60000011610 */
[----:B------:R-:W4:Y:S04]  /*65b60*/  LDL.LU R15, [R1+0x28] ;  /* 0x00002800010f7983 */ /* 0x000f280000300800 */
[----:B------:R-:W4:Y:S01]  /*65b70*/  LDL.LU R19, [R1+0x30] ;  /* 0x0000300001137983 */ /* 0x000f220000300800 */
[----:B------:R-:W-:Y:S02]  /*65b80*/  SHF.R.U32.HI R12, RZ, 0x8, R12 ;  /* 0x00000008ff0c7819 */ /* 0x000fe4000001160c */
[----:B------:R-:W-:Y:S01]  /*65b90*/  LOP3.LUT R2, R2, 0xffff, RZ, 0xc0, !PT ;  /* 0x0000ffff02027812 */ /* 0x000fe200078ec0ff */
[----:B------:R-:W4:Y:S01]  /*65ba0*/  LDL.LU R16, [R1+0x48] ;  /* 0x0000480001107983 */ /* 0x000f220000300800 */
[----:B-1----:R-:W-:Y:S02]  /*65bb0*/  SHF.R.U32.HI R3, RZ, 0x8, R11 ;  /* 0x00000008ff037819 */ /* 0x002fe4000001160b */
[----:B------:R-:W-:-:S02]  /*65bc0*/  PRMT R27, R2, 0x3340, R1 ;  /* 0x00003340021b7816 */ /* 0x000fc40000000001 */
[----:B------:R-:W-:Y:S02]  /*65bd0*/  LOP3.LUT R12, R12, 0xffff, RZ, 0xc0, !PT ;  /* 0x0000ffff0c0c7812 */ /* 0x000fe400078ec0ff */
[----:B------:R-:W-:Y:S02]  /*65be0*/  SHF.R.U32.HI R4, RZ, 0x8, R25 ;  /* 0x00000008ff047819 */ /* 0x000fe40000011619 */
[----:B------:R-:W-:Y:S02]  /*65bf0*/  SHF.R.U32.HI R2, RZ, 0x8, R26 ;  /* 0x00000008ff027819 */ /* 0x000fe4000001161a */
[----:B------:R-:W-:Y:S02]  /*65c00*/  SHF.R.U32.HI R5, RZ, 0x8, R22 ;  /* 0x00000008ff057819 */ /* 0x000fe40000011616 */
[----:B------:R-:W-:Y:S02]  /*65c10*/  LOP3.LUT R3, R3, 0xffff, RZ, 0xc0, !PT ;  /* 0x0000ffff03037812 */ /* 0x000fe400078ec0ff */
[----:B------:R-:W-:-:S02]  /*65c20*/  LOP3.LUT R4, R4, 0xffff, RZ, 0xc0, !PT ;  /* 0x0000ffff04047812 */ /* 0x000fc400078ec0ff */
[----:B------:R-:W-:Y:S02]  /*65c30*/  LOP3.LUT R2, R2, 0xffff, RZ, 0xc0, !PT ;  /* 0x0000ffff02027812 */ /* 0x000fe400078ec0ff */
[----:B------:R-:W-:Y:S02]  /*65c40*/  LOP3.LUT R5, R5, 0xffff, RZ, 0xc0, !PT ;  /* 0x0000ffff05057812 */ /* 0x000fe400078ec0ff */
[----:B------:R-:W-:Y:S02]  /*65c50*/  PRMT R12, R12, 0x3340, R1 ;  /* 0x000033400c0c7816 */ /* 0x000fe40000000001 */
[----:B------:R-:W-:Y:S01]  /*65c60*/  PRMT R3, R3, 0x3340, R4 ;  /* 0x0000334003037816 */ /* 0x000fe20000000004 */
[----:B------:R-:W-:Y:S01]  /*65c70*/  STL [R1+0x2b50], R27 ;  /* 0x002b501b01007387 */ /* 0x000fe20000100800 */
[----:B------:R-:W-:-:S03]  /*65c80*/  PRMT R2, R2, 0x3340, R5 ;  /* 0x0000334002027816 */ /* 0x000fc60000000005 */
[----:B------:R-:W-:Y:S04]  /*65c90*/  STL [R1+0x2b60], R12 ;  /* 0x002b600c01007387 */ /* 0x000fe80000100800 */
[----:B------:R-:W4:Y:S04]  /*65ca0*/  LDL.LU R9, [R1+0x21c] ;  /* 0x00021c0001097983 */ /* 0x000f280000300800 */
[----:B------:R-:W-:Y:S04]  /*65cb0*/  STL [R1+0x134], R3 ;  /* 0x0001340301007387 */ /* 0x000fe80000100800 */
[----:B------:R-:W4:Y:S04]  /*65cc0*/  LDL.LU R24, [R1+0x218] ;  /* 0x0002180001187983 */ /* 0x000f280000300800 */
[----:B------:R0:W-:Y:S04]  /*65cd0*/  STL [R1+0x130], R2 ;  /* 0x0001300201007387 */ /* 0x0001e80000100800 */
[----:B------:R-:W4:Y:S04]  /*65ce0*/  LDL.LU R11, [R1+0x228] ;  /* 0x00022800010b7983 */ /* 0x000f280000300800 */
[----:B------:R-:W4:Y:S04]  /*65cf0*/  LDL.LU R25, [R1+0x208] ;  /* 0x0002080001197983 */ /* 0x000f280000300800 */
[----:B------:R-:W4:Y:S01]  /*65d00*/  LDL.LU R26, [R1+0x224] ;  /* 0x00022400011a7983 */ /* 0x000f220000300800 */
[----:B------:R-:W-:-:S03]  /*65d10*/  SHF.R.U32.HI R22, RZ, 0x8, R17 ;  /* 0x00000008ff167819 */ /* 0x000fc60000011611 */
[----:B------:R-:W4:Y:S01]  /*65d20*/  LDL.LU R17, [R1+0x214] ;  /* 0x0002140001117983 */ /* 0x000f220000300800 */
[----:B------:R-:W-:-:S04]  /*65d30*/  LOP3.LUT R22, R22, 0xffff, RZ, 0xc0, !PT ;  /* 0x0000ffff16167812 */ /* 0x000fc800078ec0ff */
[----:B------:R-:W-:-:S05]  /*65d40*/  PRMT R22, R22, 0x3340, R1 ;  /* 0x0000334016167816 */ /* 0x000fca0000000001 */
[----:B------:R-:W-:Y:S01]  /*65d50*/  STL [R1+0x2b4c], R22 ;  /* 0x002b4c1601007387 */ /* 0x000fe20000100800 */
[----:B--2---:R-:W-:Y:S02]  /*65d60*/  SHF.R.U32.HI R21, RZ, 0x8, R10 ;  /* 0x00000008ff157819 */ /* 0x004fe4000001160a */
[----:B---3--:R-:W-:Y:S02]  /*65d70*/  SHF.R.U32.HI R4, RZ, 0x8, R13 ;  /* 0x00000008ff047819 */ /* 0x008fe4000001160d */
[----:B----4-:R-:W-:Y:S02]  /*65d80*/  SHF.R.U32.HI R5, RZ, 0x8, R14 ;  /* 0x00000008ff057819 */ /* 0x010fe4000001160e */
[----:B------:R-:W-:Y:S02]  /*65d90*/  LOP3.LUT R21, R21, 0xffff, RZ, 0xc0, !PT ;  /* 0x0000ffff15157812 */ /* 0x000fe400078ec0ff */
[----:B------:R-:W-:Y:S02]  /*65da0*/  LOP3.LUT R4, R4, 0xffff, RZ, 0xc0, !PT ;  /* 0x0000ffff04047812 */ /* 0x000fe400078ec0ff */
[----:B------:R-:W-:-:S02]  /*65db0*/  LOP3.LUT R5, R5, 0xffff, RZ, 0xc0, !PT ;  /* 0x0000ffff05057812 */ /* 0x000fc400078ec0ff */
[----:B------:R-:W-:Y:S02]  /*65dc0*/  PRMT R21, R21, 0x3340, R1 ;  /* 0x0000334015157816 */ /* 0x000fe40000000001 */
[----:B------:R-:W-:-:S03]  /*65dd0*/  PRMT R4, R4, 0x3340, R5 ;  /* 0x0000334004047816 */ /* 0x000fc60000000005 */
[----:B------:R-:W-:Y:S04]  /*65de0*/  STL [R1+0x2b64], R21 ;  /* 0x002b641501007387 */ /* 0x000fe80000100800 */
[----:B------:R-:W2:Y:S04]  /*65df0*/  LDL.LU R10, [R1+0x250] ;  /* 0x00025000010a7983 */ /* 0x000ea80000300800 */
[----:B------:R-:W3:Y:S04]  /*65e00*/  LDL.LU R13, [R1+0x240] ;  /* 0x00024000010d7983 */ /* 0x000ee80000300800 */
[----:B------:R1:W-:Y:S01]  /*65e10*/  STL [R1+0x14c], R4 ;  /* 0x00014c0401007387 */ /* 0x0003e20000100800 */
[----:B------:R-:W-:-:S03]  /*65e20*/  SHF.R.U32.HI R6, RZ, 0x8, R15 ;  /* 0x00000008ff067819 */ /* 0x000fc6000001160f */
[----:B------:R-:W4:Y:S01]  /*65e30*/  LDL.LU R14, [R1+0x270] ;  /* 0x00027000010e7983 */ /* 0x000f220000300800 */
[----:B0-----:R-:W-:-:S03]  /*65e40*/  SHF.R.U32.HI R2, RZ, 0x8, R19 ;  /* 0x00000008ff027819 */ /* 0x001fc60000011613 */
[----:B------:R-:W4:Y:S04]  /*65e50*/  LDL.LU R15, [R1+0x238] ;  /* 0x00023800010f7983 */ /* 0x000f280000300800 */
[----:B------:R-:W4:Y:S01]  /*65e60*/  LDL.LU R19, [R1+0x258] ;  /* 0x0002580001137983 */ /* 0x000f220000300800 */
[----:B------:R-:W-:Y:S02]  /*65e70*/  SHF.R.U32.HI R3, RZ, 0x8, R16 ;  /* 0x00000008ff037819 */ /* 0x000fe40000011610 */
[----:B------:R-:W-:Y:S02]  /*65e80*/  LOP3.LUT R6, R6, 0xffff, RZ, 0xc0, !PT ;  /* 0x0000ffff06067812 */ /* 0x000fe400078ec0ff */
[----:B------:R-:W-:Y:S01]  /*65e90*/  LOP3.LUT R2, R2, 0xffff, RZ, 0xc0, !PT ;  /* 0x0000ffff02027812 */ /* 0x000fe200078ec0ff */
[----:B------:R-:W4:Y:S01]  /*65ea0*/  LDL.LU R16, [R1+0x23c] ;  /* 0x00023c0001107983 */ /* 0x000f220000300800 */
[----:B------:R-:W-:-:S02]  /*65eb0*/  LOP3.LUT R3, R3, 0xffff, RZ, 0xc0, !PT ;  /* 0x0000ffff03037812 */ /* 0x000fc400078ec0ff */
[----:B------:R-:W-:Y:S02]  /*65ec0*/  PRMT R5, R6, 0x3340, R1 ;  /* 0x0000334006057816 */ /* 0x000fe40000000001 */
[----:B------:R-:W-:Y:S02]  /*65ed0*/  PRMT R2, R2, 0x3340, R3 ;  /* 0x0000334002027816 */ /* 0x000fe40000000003 */
[----:B-1----:R-:W-:Y:S01]  /*65ee0*/  SHF.R.U32.HI R4, RZ, 0x8, R9 ;  /* 0x00000008ff047819 */ /* 0x002fe20000011609 */
[----:B------:R0:W-:Y:S04]  /*65ef0*/  STL [R1+0xd0], R5 ;  /* 0x0000d00501007387 */ /* 0x0001e80000100800 */
[----:B------:R1:W-:Y:S04]  /*65f00*/  STL [R1+0x124], R2 ;  /* 0x0001240201007387 */ /* 0x0003e80000100800 */
[----:B------:R-:W4:Y:S01]  /*65f10*/  LDL.LU R9, [R1+0x1c8] ;  /* 0x0001c80001097983 */ /* 0x000f220000300800 */
[----:B------:R-:W-:-:S02]  /*65f20*/  LOP3.LUT R4, R4, 0xffff, RZ, 0xc0, !PT ;  /* 0x0000ffff04047812 */ /* 0x000fc400078ec0ff */
[----:B------:R-:W-:Y:S02]  /*65f30*/  SHF.R.U32.HI R6, RZ, 0x8, R26 ;  /* 0x00000008ff067819 */ /* 0x000fe4000001161a */
[----:B0-----:R-:W-:Y:S02]  /*65f40*/  SHF.R.U32.HI R5, RZ, 0x8, R24 ;  /* 0x00000008ff057819 */ /* 0x001fe40000011618 */
[----:B-1----:R-:W-:Y:S02]  /*65f50*/  SHF.R.U32.HI R2, RZ, 0x8, R11 ;  /* 0x00000008ff027819 */ /* 0x002fe4000001160b */
[----:B------:R-:W-:Y:S02]  /*65f60*/  LOP3.LUT R6, R6, 0xffff, RZ, 0xc0, !PT ;  /* 0x0000ffff06067812 */ /* 0x000fe400078ec0ff */
[----:B------:R-:W-:Y:S02]  /*65f70*/  LOP3.LUT R5, R5, 0xffff, RZ, 0xc0, !PT ;  /* 0x0000ffff05057812 */ /* 0x000fe400078ec0ff */
[----:B------:R-:W-:-:S02]  /*65f80*/  LOP3.LUT R2, R2, 0xffff, RZ, 0xc0, !PT ;  /* 0x0000ffff02027812 */ /* 0x000fc400078ec0ff */
[----:B------:R-:W-:Y:S02]  /*65f90*/  PRMT R4, R4, 0x3340, R5 ;  /* 0x0000334004047816 */ /* 0x000fe40000000005 */
[----:B------:R-:W-:-:S03]  /*65fa0*/  PRMT R2, R2, 0x3340, R6 ;  /* 0x0000334002027816 */ /* 0x000fc60000000006 */
[----:B------:R-:W-:Y:S04]  /*65fb0*/  STL [R1+0x118], R4 ;  /* 0x0001180401007387 */ /* 0x000fe80000100800 */
[----:B------:R-:W4:Y:S04]  /*65fc0*/  LDL.LU R24, [R1+0x1f0] ;  /* 0x0001f00001187983 */ /* 0x000f280000300800 */
[----:B------:R0:W-:Y:S04]  /*65fd0*/  STL [R1+0x110], R2 ;  /* 0x0001100201007387 */ /* 0x0001e80000100800 */
[----:B------:R-:W4:Y:S01]  /*65fe0*/  LDL.LU R11, [R1+0x1dc] ;  /* 0x0001dc00010b7983 */ /* 0x000f220000300800 */
[----:B------:R-:W-:-:S03]  /*65ff0*/  SHF.R.U32.HI R3, RZ, 0x8, R25 ;  /* 0x00000008ff037819 */ /* 0x000fc60000011619 */
[----:B------:R-:W4:Y:S01]  /*66000*/  LDL.LU R25, [R1+0x1cc] ;  /* 0x0001cc0001197983 */ /* 0x000f220000300800 */
[----:B------:R-:W-:-:S03]  /*66010*/  SHF.R.U32.HI R7, RZ, 0x8, R17 ;  /* 0x00000008ff077819 */ /* 0x000fc60000011611 */
[----:B------:R-:W4:Y:S04]  /*66020*/  LDL.LU R26, [R1+0x1f4] ;  /* 0x0001f400011a7983 */ /* 0x000f280000300800 */
[----:B------:R-:W4:Y:S01]  /*66030*/  LDL.LU R17, [R1+0x1e4] ;  /* 0x0001e40001117983 */ /* 0x000f220000300800 */
[----:B------:R-:W-:Y:S02]  /*66040*/  LOP3.LUT R7, R7, 0xffff, RZ, 0xc0, !PT ;  /* 0x0000ffff07077812 */ /* 0x000fe400078ec0ff */
[----:B------:R-:W-:Y:S02]  /*66050*/  LOP3.LUT R3, R3, 0xffff, RZ, 0xc0, !PT ;  /* 0x0000ffff03037812 */ /* 0x000fe400078ec0ff */
[----:B0-----:R-:W-:-:S05]  /*66060*/  PRMT R2, R7, 0x3340, R1 ;  /* 0x0000334007027816 */ /* 0x001fca0000000001 */
[----:B------:R0:W-:Y:S02]  /*66070*/  STL [R1+0x2b48], R2 ;  /* 0x002b480201007387 */ /* 0x0001e40000100800 */
[----:B0-----:R-:W-:-:S05]  /*66080*/  PRMT R2, R3, 0x3340, R1 ;  /* 0x0000334003027816 */ /* 0x001fca0000000001 */
[----:B------:R0:W-:Y:S01]  /*66090*/  STL [R1+0xc8], R2 ;  /* 0x0000c80201007387 */ /* 0x0001e20000100800 */
[----:B--2---:R-:W-:Y:S02]  /*660a0*/  SHF.R.U32.HI R5, RZ, 0x8, R10 ;  /* 0x00000008ff057819 */ /* 0x004fe4000001160a */
[----:B---3--:R-:W-:Y:S01]  /*660b0*/  SHF.R.U32.HI R6, RZ, 0x8, R13 ;  /* 0x00000008ff067819 */ /* 0x008fe2000001160d */
[----:B------:R-:W2:Y:S01]  /*660c0*/  LDL.LU R10, [R1+0x24] ;  /* 0x00002400010a7983 */ /* 0x000ea20000300800 */
[----:B----4-:R-:W-:Y:S02]  /*660d0*/  SHF.R.U32.HI R3, RZ, 0x8, R14 ;  /* 0x00000008ff037819 */ /* 0x010fe4000001160e */
[----:B------:R-:W-:Y:S02]  /*660e0*/  LOP3.LUT R5, R5, 0xffff, RZ, 0xc0, !PT ;  /* 0x0000ffff05057812 */ /* 0x000fe400078ec0ff */
[----:B------:R-:W-:Y:S02]  /*660f0*/  SHF.R.U32.HI R7, RZ, 0x8, R19 ;  /* 0x00000008ff077819 */ /* 0x000fe40000011613 */
[----:B------:R-:W-:-:S02]  /*66100*/  LOP3.LUT R6, R6, 0xffff, RZ, 0xc0, !PT ;  /* 0x0000ffff06067812 */ /* 0x000fc400078ec0ff */
[----:B------:R-:W-:Y:S02]  /*66110*/  LOP3.LUT R3, R3, 0xffff, RZ, 0xc0, !PT ;  /* 0x0000ffff03037812 */ /* 0x000fe400078ec0ff */
[----:B------:R-:W-:Y:S02]  /*66120*/  LOP3.LUT R7, R7, 0xffff, RZ, 0xc0, !PT ;  /* 0x0000ffff07077812 */ /* 0x000fe400078ec0ff */
[----:B------:R-:W-:Y:S02]  /*66130*/  PRMT R5, R5, 0x3340, R6 ;  /* 0x0000334005057816 */ /* 0x000fe40000000006 */
[----:B0-----:R-:W-:-:S03]  /*66140*/  PRMT R2, R3, 0x3340, R7 ;  /* 0x0000334003027816 */ /* 0x001fc60000000007 */
[----:B------:R-:W-:Y:S04]  /*66150*/  STL [R1+0x10c], R5 ;  /* 0x00010c0501007387 */ /* 0x000fe80000100800 */
[----:B------:R-:W3:Y:S04]  /*66160*/  LDL.LU R13, [R1+0x1ac] ;  /* 0x0001ac00010d7983 */ /* 0x000ee80000300800 */
[----:B------:R0:W-:Y:S04]  /*66170*/  STL [R1+0x108], R2 ;  /* 0x0001080201007387 */ /* 0x0001e80000100800 */
[----:B------:R-:W4:Y:S01]  /*66180*/  LDL.LU R14, [R1+0x90] ;  /* 0x00009000010e7983 */ /* 0x000f220000300800 */
[----:B------:R-:W-:-:S02]  /*66190*/  SHF.R.U32.HI R8, RZ, 0x8, R16 ;  /* 0x00000008ff087819 */ /* 0x000fc40000011610 */
[----:B------:R-:W-:Y:S02]  /*661a0*/  SHF.R.U32.HI R4, RZ, 0x8, R15 ;  /* 0x00000008ff047819 */ /* 0x000fe4000001160f */
[----:B------:R-:W-:Y:S01]  /*661b0*/  SHF.R.U32.HI R9, RZ, 0x8, R9 ;  /* 0x00000008ff097819 */ /* 0x000fe20000011609 */
[----:B------:R-:W4:Y:S01]  /*661c0*/  LDL.LU R15, [R1+0x4] ;  /* 0x00000400010f7983 */ /* 0x000f220000300800 */
[----:B------:R-:W-:Y:S02]  /*661d0*/  LOP3.LUT R8, R8, 0xffff, RZ, 0xc0, !PT ;  /* 0x0000ffff08087812 */ /* 0x000fe400078ec0ff */
[----:B------:R-:W-:Y:S02]  /*661e0*/  LOP3.LUT R4, R4, 0xffff, RZ, 0xc0, !PT ;  /* 0x0000ffff04047812 */ /* 0x000fe400078ec0ff */
[----:B------:R-:W-:Y:S01]  /*661f0*/  LOP3.LUT R9, R9, 0xffff, RZ, 0xc0, !PT ;  /* 0x0000ffff09097812 */ /* 0x000fe200078ec0ff */
[----:B------:R-:W4:Y:S01]  /*66200*/  LDL.LU R19, [R1+0x10] ;  /* 0x0000100001137983 */ /* 0x000f220000300800 */
[----:B------:R-:W-:-:S02]  /*66210*/  PRMT R3, R8, 0x3340, R1 ;  /* 0x0000334008037816 */ /* 0x000fc40000000001 */
[----:B0-----:R-:W-:Y:S01]  /*66220*/  PRMT R2, R4, 0x3340, R1 ;  /* 0x0000334004027816 */ /* 0x001fe20000000001 */
[----:B------:R-:W4:Y:S04]  /*66230*/  LDL.LU R16, [R1+0xc] ;  /* 0x00000c0001107983 */ /* 0x000f280000300800 */
[----:B------:R0:W-:Y:S04]  /*66240*/  STL [R1+0x2b74], R3 ;  /* 0x002b740301007387 */ /* 0x0001e80000100800 */
[----:B------:R1:W-:Y:S04]  /*66250*/  STL [R1+0xb8], R2 ;  /* 0x0000b80201007387 */ /* 0x0003e80000100800 */
[----:B------:R-:W4:Y:S01]  /*66260*/  LDL.LU R23, [R1+0x2c] ;  /* 0x00002c0001177983 */ /* 0x000f220000300800 */
[----:B------:R-:W-:-:S02]  /*66270*/  SHF.R.U32.HI R6, RZ, 0x8, R24 ;  /* 0x00000008ff067819 */ /* 0x000fc40000011618 */
[----:B------:R-:W-:Y:S02]  /*66280*/  SHF.R.U32.HI R7, RZ, 0x8, R11 ;  /* 0x00000008ff077819 */ /* 0x000fe4000001160b */
[----:B------:R-:W-:Y:S02]  /*66290*/  LOP3.LUT R6, R6, 0xffff, RZ, 0xc0, !PT ;  /* 0x0000ffff06067812 */ /* 0x000fe400078ec0ff */
[----:B------:R-:W-:Y:S02]  /*662a0*/  LOP3.LUT R7, R7, 0xffff, RZ, 0xc0, !PT ;  /* 0x0000ffff07077812 */ /* 0x000fe400078ec0ff */
[----:B0-----:R-:W-:Y:S02]  /*662b0*/  PRMT R3, R9, 0x3340, R1 ;  /* 0x0000334009037816 */ /* 0x001fe40000000001 */
[----:B-1----:R-:W-:-:S03]  /*662c0*/  PRMT R2, R6, 0x3340, R7 ;  /* 0x0000334006027816 */ /* 0x002fc60000000007 */
[----:B------:R0:W-:Y:S04]  /*662d0*/  STL [R1+0x9c], R3 ;  /* 0x00009c0301007387 */ /* 0x0001e80000100800 */
[----:B------:R-:W4:Y:S04]  /*662e0*/  LDL.LU R24, [R1+0x4c] ;  /* 0x00004c0001187983 */ /* 0x000f280000300800 */
[----:B------:R1:W-:Y:S04]  /*662f0*/  STL [R1+0xfc], R2 ;  /* 0x0000fc0201007387 */ /* 0x0003e80000100800 */
[----:B------:R-:W4:Y:S01]  /*66300*/  LDL.LU R11, [R1+0x44] ;  /* 0x00004400010b7983 */ /* 0x000f220000300800 */
[----:B------:R-:W-:-:S03]  /*66310*/  SHF.R.U32.HI R8, RZ, 0x8, R25 ;  /* 0x00000008ff087819 */ /* 0x000fc60000011619 */
[----:B------:R-:W4:Y:S01]  /*66320*/  LDL.LU R25, [R1+0x7c] ;  /* 0x00007c0001197983 */ /* 0x000f220000300800 */
[----:B------:R-:W-:Y:S02]  /*66330*/  SHF.R.U32.HI R4, RZ, 0x8, R26 ;  /* 0x00000008ff047819 */ /* 0x000fe4000001161a */
[----:B------:R-:W-:Y:S01]  /*66340*/  SHF.R.U32.HI R5, RZ, 0x8, R17 ;  /* 0x00000008ff057819 */ /* 0x000fe20000011611 */
[----:B------:R-:W4:Y:S04]  /*66350*/  LDL.LU R26, [R1+0x98] ;  /* 0x00009800011a7983 */ /* 0x000f280000300800 */
[----:B------:R-:W4:Y:S01]  /*66360*/  LDL.LU R17, [R1+0xd8] ;  /* 0x0000d80001117983 */ /* 0x000f220000300800 */
[----:B------:R-:W-:Y:S02]  /*66370*/  LOP3.LUT R8, R8, 0xffff, RZ, 0xc0, !PT ;  /* 0x0000ffff08087812 */ /* 0x000fe400078ec0ff */
[----:B------:R-:W-:-:S02]  /*66380*/  LOP3.LUT R4, R4, 0xffff, RZ, 0xc0, !PT ;  /* 0x0000ffff04047812 */ /* 0x000fc400078ec0ff */
[----:B------:R-:W-:Y:S02]  /*66390*/  LOP3.LUT R5, R5, 0xffff, RZ, 0xc0, !PT ;  /* 0x0000ffff05057812 */ /* 0x000fe400078ec0ff */
[----:B0-----:R-:W-:Y:S02]  /*663a0*/  PRMT R3, R8, 0x3340, R1 ;  /* 0x0000334008037816 */ /* 0x001fe40000000001 */
[----:B-1----:R-:W-:-:S03]  /*663b0*/  PRMT R2, R4, 0x3340, R5 ;  /* 0x0000334004027816 */ /* 0x002fc60000000005 */
[----:B------:R0:W-:Y:S04]  /*663c0*/  STL [R1+0x94], R3 ;  /* 0x0000940301007387 */ /* 0x0001e80000100800 */
[----:B------:R1:W-:Y:S04]  /*663d0*/  STL [R1+0xf8], R2 ;  /* 0x0000f80201007387 */ /* 0x0003e80000100800 */
[----:B------:R-:W4:Y:S01]  /*663e0*/  LDL.LU R20, [R1+0x234] ;  /* 0x0002340001147983 */ /* 0x000f220000300800 */
[----:B--2---:R-:W-:-:S04]  /*663f0*/  SHF.R.U32.HI R9, RZ, 0x8, R10 ;  /* 0x00000008ff097819 */ /* 0x004fc8000001160a */
[----:B------:R-:W-:-:S04]  /*66400*/  LOP3.LUT R9, R9, 0xffff, RZ, 0xc0, !PT ;  /* 0x0000ffff09097812 */ /* 0x000fc800078ec0ff */
[----:B0-----:R-:W-:Y:S02]  /*66410*/  PRMT R3, R9, 0x3340, R1 ;  /* 0x0000334009037816 */ /* 0x001fe40000000001 */
[----:B---3--:R-:W-:Y:S02]  /*66420*/  SHF.R.U32.HI R6, RZ, 0x8, R13 ;  /* 0x00000008ff067819 */ /* 0x008fe4000001160d */
[----:B----4-:R-:W-:Y:S02]  /*66430*/  SHF.R.U32.HI R7, RZ, 0x8, R14 ;  /* 0x00000008ff077819 */ /* 0x010fe4000001160e */
[----:B------:R-:W-:Y:S02]  /*66440*/  LOP3.LUT R6, R6, 0xffff, RZ, 0xc0, !PT ;  /* 0x0000ffff06067812 */ /* 0x000fe400078ec0ff */
[----:B------:R-:W-:Y:S01]  /*66450*/  LOP3.LUT R7, R7, 0xffff, RZ, 0xc0, !PT ;  /* 0x0000ffff07077812 */ /* 0x000fe200078ec0ff */
[----:B------:R0:W-:Y:S04]  /*66460*/  STL [R1+0x8c], R3 ;  /* 0x00008c0301007387 */ /* 0x0001e80000100800 */
[----:B------:R-:W2:Y:S01]  /*66470*/  LDL.LU R10, [R1+0x22c] ;  /* 0x00022c00010a7983 */ /* 0x000ea20000300800 */
[----:B-1----:R-:W-:-:S05]  /*66480*/  PRMT R2, R6, 0x3340, R7 ;  /* 0x0000334006027816 */ /* 0x002fca0000000007 */
[----:B------:R1:W-:Y:S04]  /*66490*/  STL [R1+0xf4], R2 ;  /* 0x0000f40201007387 */ /* 0x0003e80000100800 */
[----:B------:R-:W3:Y:S04]  /*664a0*/  LDL.LU R13, [R1+0x1bc] ;  /* 0x0001bc00010d7983 */ /* 0x000ee80000300800 */
[----:B------:R-:W4:Y:S01]  /*664b0*/  LDL.LU R14, [R1+0x1c0] ;  /* 0x0001c000010e7983 */ /* 0x000f220000300800 */
[----:B------:R-:W-:-:S03]  /*664c0*/  SHF.R.U32.HI R8, RZ, 0x8, R15 ;  /* 0x00000008ff087819 */ /* 0x000fc6000001160f */
[----:B------:R-:W4:Y:S01]  /*664d0*/  LDL.LU R15, [R1+0x1c4] ;  /* 0x0001c400010f7983 */ /* 0x000f220000300800 */
[----:B------:R-:W-:Y:S02]  /*664e0*/  SHF.R.U32.HI R4, RZ, 0x8, R19 ;  /* 0x00000008ff047819 */ /* 0x000fe40000011613 */
[----:B------:R-:W-:Y:S02]  /*664f0*/  SHF.R.U32.HI R5, RZ, 0x8, R16 ;  /* 0x00000008ff057819 */ /* 0x000fe40000011610 */
[----:B------:R-:W-:Y:S02]  /*66500*/  LOP3.LUT R8, R8, 0xffff, RZ, 0xc0, !PT ;  /* 0x0000ffff08087812 */ /* 0x000fe400078ec0ff */
[----:B------:R-:W-:Y:S02]  /*66510*/  SHF.R.U32.HI R9, RZ, 0x8, R23 ;  /* 0x00000008ff097819 */ /* 0x000fe40000011617 */
[----:B------:R-:W-:Y:S02]  /*66520*/  LOP3.LUT R4, R4, 0xffff, RZ, 0xc0, !PT ;  /* 0x0000ffff04047812 */ /* 0x000fe400078ec0ff */
[----:B------:R-:W-:Y:S01]  /*66530*/  LOP3.LUT R5, R5, 0xffff, RZ, 0xc0, !PT ;  /* 0x0000ffff05057812 */ /* 0x000fe200078ec0ff */
[----:B------:R-:W4:Y:S04]  /*66540*/  LDL.LU R19, [R1+0x6c] ;  /* 0x00006c0001137983 */ /* 0x000f280000300800 */
[----:B------:R-:W4:Y:S01]  /*66550*/  LDL.LU R16, [R1+0xd4] ;  /* 0x0000d40001107983 */ /* 0x000f220000300800 */
[----:B0-----:R-:W-:-:S02]  /*66560*/  PRMT R3, R8, 0x3340, R1 ;  /* 0x0000334008037816 */ /* 0x001fc40000000001 */
[----:B-1----:R-:W-:Y:S02]  /*66570*/  PRMT R2, R4, 0x3340, R5 ;  /* 0x0000334004027816 */ /* 0x002fe40000000005 */
[----:B------:R-:W-:Y:S02]  /*66580*/  LOP3.LUT R9, R9, 0xffff, RZ, 0xc0, !PT ;  /* 0x0000ffff09097812 */ /* 0x000fe400078ec0ff */
[----:B------:R-:W-:Y:S02]  /*66590*/  SHF.R.U32.HI R6, RZ, 0x8, R24 ;  /* 0x00000008ff067819 */ /* 0x000fe40000011618 */
[----:B------:R-:W-:Y:S01]  /*665a0*/  SHF.R.U32.HI R7, RZ, 0x8, R11 ;  /* 0x00000008ff077819 */ /* 0x000fe2000001160b */
[----:B------:R0:W-:Y:S01]  /*665b0*/  STL [R1+0x90], R3 ;  /* 0x0000900301007387 */ /* 0x0001e20000100800 */
[----:B------:R-:W-:Y:S02]  /*665c0*/  LOP3.LUT R6, R6, 0xffff, RZ, 0xc0, !PT ;  /* 0x0000ffff06067812 */ /* 0x000fe400078ec0ff */
[----:B------:R-:W-:Y:S01]  /*665d0*/  LOP3.LUT R7, R7, 0xffff, RZ, 0xc0, !PT ;  /* 0x0000ffff07077812 */ /* 0x000fe200078ec0ff */
[----:B------:R1:W-:Y:S04]  /*665e0*/  STL [R1+0xf0], R2 ;  /* 0x0000f00201007387 */ /* 0x0003e80000100800 */
[----:B------:R-:W4:Y:S01]  /*665f0*/  LDL.LU R23, [R1+0x324] ;  /* 0x0003240001177983 */ /* 0x000f220000300800 */
[----:B0-----:R-:W-:-:S02]  /*66600*/  PRMT R3, R9, 0x3340, R1 ;  /* 0x0000334009037816 */ /* 0x001fc40000000001 */
        /* <DEDUP_REMOVED lines=16> */
[----:B------:R-:W-:Y:S04]  /*66710*/  STL [R1+0x98], R3 ;  /* 0x0000980301007387 */ /* 0x000fe80000100800 */
[----:B------:R0:W-:Y:S01]  /*66720*/  STL [R1+0xe4], R2 ;  /* 0x0000e40201007387 */ /* 0x0001e20000100800 */
[----:B------:R-:W-:-:S04]  /*66730*/  SHF.R.U32.HI R8, RZ, 0x8, R20 ;  /* 0x00000008ff087819 */ /* 0x000fc80000011614 */
[----:B------:R-:W-:Y:S02]  /*66740*/  LOP3.LUT R8, R8, 0xffff, RZ, 0xc0, !PT ;  /* 0x0000ffff08087812 */ /* 0x000fe400078ec0ff */
[----:B--2---:R-:W-:Y:S02]  /*66750*/  SHF.R.U32.HI R9, RZ, 0x8, R10 ;  /* 0x00000008ff097819 */ /* 0x004fe4000001160a */
[----:B---3--:R-:W-:Y:S02]  /*66760*/  SHF.R.U32.HI R10, RZ, 0x8, R13 ;  /* 0x00000008ff0a7819 */ /* 0x008fe4000001160d */
[----:B----4-:R-:W-:Y:S01]  /*66770*/  SHF.R.U32.HI R4, RZ, 0x8, R14 ;  /* 0x00000008ff047819 */ /* 0x010fe2000001160e */
[----:B------:R-:W2:Y:S04]  /*66780*/  LDL.LU R13, [R1+0x2f8] ;  /* 0x0002f800010d7983 */ /* 0x000ea80000300800 */
[----:B------:R-:W3:Y:S01]  /*66790*/  LDL.LU R14, [R1+0x2d8] ;  /* 0x0002d800010e7983 */ /* 0x000ee20000300800 */
[----:B------:R-:W-:-:S04]  /*667a0*/  LOP3.LUT R10, R10, 0xffff, RZ, 0xc0, !PT ;  /* 0x0000ffff0a0a7812 */ /* 0x000fc800078ec0ff */
[----:B0-----:R-:W-:Y:S02]  /*667b0*/  PRMT R2, R10, 0x3340, R1 ;  /* 0x000033400a027816 */ /* 0x001fe40000000001 */
[----:B------:R-:W-:-:S03]  /*667c0*/  SHF.R.U32.HI R5, RZ, 0x8, R15 ;  /* 0x00000008ff057819 */ /* 0x000fc6000001160f */
[----:B------:R0:W-:Y:S04]  /*667d0*/  STL [R1+0x10], R2 ;  /* 0x0000100201007387 */ /* 0x0001e80000100800 */
[----:B------:R-:W4:Y:S01]  /*667e0*/  LDL.LU R15, [R1+0x2cc] ;  /* 0x0002cc00010f7983 */ /* 0x000f220000300800 */
[----:B------:R-:W-:Y:S02]  /*667f0*/  SHF.R.U32.HI R6, RZ, 0x8, R19 ;  /* 0x00000008ff067819 */ /* 0x000fe40000011613 */
[----:B------:R-:W-:Y:S02]  /*66800*/  SHF.R.U32.HI R7, RZ, 0x8, R16 ;  /* 0x00000008ff077819 */ /* 0x000fe40000011610 */
[----:B------:R-:W-:Y:S02]  /*66810*/  LOP3.LUT R4, R4, 0xffff, RZ, 0xc0, !PT ;  /* 0x0000ffff04047812 */ /* 0x000fe400078ec0ff */
[----:B------:R-:W-:-:S02]  /*66820*/  LOP3.LUT R5, R5, 0xffff, RZ, 0xc0, !PT ;  /* 0x0000ffff05057812 */ /* 0x000fc400078ec0ff */
[----:B------:R-:W-:Y:S02]  /*66830*/  LOP3.LUT R6, R6, 0xffff, RZ, 0xc0, !PT ;  /* 0x0000ffff06067812 */ /* 0x000fe400078ec0ff */
[----:B------:R-:W-:Y:S02]  /*66840*/  LOP3.LUT R7, R7, 0xffff, RZ, 0xc0, !PT ;  /* 0x0000ffff07077812 */ /* 0x000fe400078ec0ff */
[----:B------:R-:W-:Y:S01]  /*66850*/  LOP3.LUT R9, R9, 0xffff, RZ, 0xc0, !PT ;  /* 0x0000ffff09097812 */ /* 0x000fe200078ec0ff */
[----:B------:R-:W4:Y:S04]  /*66860*/  LDL.LU R19, [R1+0x2c8] ;  /* 0x0002c80001137983 */ /* 0x000f280000300800 */
[----:B------:R-:W4:Y:S01]  /*66870*/  LDL.LU R16, [R1+0x1d4] ;  /* 0x0001d40001107983 */ /* 0x000f220000300800 */
[----:B------:R-:W-:-:S02]  /*66880*/  PRMT R4, R4, 0x3340, R5 ;  /* 0x0000334004047816 */ /* 0x000fc40000000005 */
[----:B------:R-:W-:Y:S02]  /*66890*/  PRMT R3, R6, 0x3340, R7 ;  /* 0x0000334006037816 */ /* 0x000fe40000000007 */
[----:B0-----:R-:W-:Y:S01]  /*668a0*/  PRMT R2, R8, 0x3340, R9 ;  /* 0x0000334008027816 */ /* 0x001fe20000000009 */
[----:B------:R0:W-:Y:S04]  /*668b0*/  STL [R1+0xd8], R4 ;  /* 0x0000d80401007387 */ /* 0x0001e80000100800 */
[----:B------:R-:W-:Y:S04]  /*668c0*/  STL [R1+0xec], R3 ;  /* 0x0000ec0301007387 */ /* 0x000fe80000100800 */
[----:B------:R1:W-:Y:S01]  /*668d0*/  STL [R1+0xd4], R2 ;  /* 0x0000d40201007387 */ /* 0x0003e20000100800 */
[----:B------:R-:W-:-:S02]  /*668e0*/  SHF.R.U32.HI R7, RZ, 0x8, R23 ;  /* 0x00000008ff077819 */ /* 0x000fc40000011617 */
[----:B------:R-:W-:Y:S02]  /*668f0*/  SHF.R.U32.HI R8, RZ, 0x8, R24 ;  /* 0x00000008ff087819 */ /* 0x000fe40000011618 */
[----:B------:R-:W-:Y:S02]  /*66900*/  SHF.R.U32.HI R9, RZ, 0x8, R11 ;  /* 0x00000008ff097819 */ /* 0x000fe4000001160b */
[----:B------:R-:W4:Y:S04]  /*66910*/  LDL.LU R11, [R1+0x30c] ;  /* 0x00030c00010b7983 */ /* 0x000f280000300800 */
[----:B------:R-:W4:Y:S04]  /*66920*/  LDL.LU R29, [R1+0x308] ;  /* 0x00030800011d7983 */ /* 0x000f280000300800 */
[----:B------:R-:W4:Y:S01]  /*66930*/  LDL.LU R23, [R1+0x2b8] ;  /* 0x0002b80001177983 */ /* 0x000f220000300800 */
[----:B------:R-:W-:-:S03]  /*66940*/  SHF.R.U32.HI R6, RZ, 0x8, R25 ;  /* 0x00000008ff067819 */ /* 0x000fc60000011619 */
[----:B------:R-:W4:Y:S04]  /*66950*/  LDL.LU R24, [R1+0x210] ;  /* 0x0002100001187983 */ /* 0x000f280000300800 */
[----:B------:R-:W4:Y:S01]  /*66960*/  LDL.LU R25, [R1+0x20c] ;  /* 0x00020c0001197983 */ /* 0x000f220000300800 */
[----:B0-----:R-:W-:Y:S02]  /*66970*/  SHF.R.U32.HI R4, RZ, 0x8, R26 ;  /* 0x00000008ff047819 */ /* 0x001fe4000001161a */
[----:B------:R-:W-:Y:S01]  /*66980*/  SHF.R.U32.HI R5, RZ, 0x8, R17 ;  /* 0x00000008ff057819 */ /* 0x000fe20000011611 */
[----:B------:R-:W4:Y:S04]  /*66990*/  LDL.LU R26, [R1+0x2b4] ;  /* 0x0002b400011a7983 */ /* 0x000f280000300800 */
[----:B------:R-:W4:Y:S01]  /*669a0*/  LDL.LU R17, [R1+0x2ac] ;  /* 0x0002ac0001117983 */ /* 0x000f220000300800 */
[----:B------:R-:W-:-:S02]  /*669b0*/  LOP3.LUT R7, R7, 0xffff, RZ, 0xc0, !PT ;  /* 0x0000ffff07077812 */ /* 0x000fc400078ec0ff */
[----:B------:R-:W-:Y:S02]  /*669c0*/  LOP3.LUT R8, R8, 0xffff, RZ, 0xc0, !PT ;  /* 0x0000ffff08087812 */ /* 0x000fe400078ec0ff */
[----:B------:R-:W-:Y:S02]  /*669d0*/  LOP3.LUT R9, R9, 0xffff, RZ, 0xc0, !PT ;  /* 0x0000ffff09097812 */ /* 0x000fe400078ec0ff */
[----:B------:R-:W-:Y:S02]  /*669e0*/  LOP3.LUT R6, R6, 0xffff, RZ, 0xc0, !PT ;  /* 0x0000ffff06067812 */ /* 0x000fe400078ec0ff */
[----:B-1----:R-:W-:Y:S02]  /*669f0*/  PRMT R2, R7, 0x3340, R8 ;  /* 0x0000334007027816 */ /* 0x002fe40000000008 */
[--C-:B------:R-:W-:Y:S02]  /*66a00*/  PRMT R7, R9, 0x3340, R1.reuse ;  /* 0x0000334009077816 */ /* 0x100fe40000000001 */
[----:B------:R-:W-:-:S02]  /*66a10*/  PRMT R3, R6, 0x3340, R1 ;  /* 0x0000334006037816 */ /* 0x000fc40000000001 */
[----:B------:R-:W-:Y:S01]  /*66a20*/  LOP3.LUT R4, R4, 0xffff, RZ, 0xc0, !PT ;  /* 0x0000ffff04047812 */ /* 0x000fe200078ec0ff */
[----:B------:R0:W-:Y:S04]  /*66a30*/  STL [R1+0xc0], R2 ;  /* 0x0000c00201007387 */ /* 0x0001e80000100800 */
[----:B------:R3:W-:Y:S01]  /*66a40*/  STL [R1+0x8], R7 ;  /* 0x0000080701007387 */ /* 0x0007e20000100800 */
[----:B------:R-:W-:-:S03]  /*66a50*/  LOP3.LUT R5, R5, 0xffff, RZ, 0xc0, !PT ;  /* 0x0000ffff05057812 */ /* 0x000fc600078ec0ff */
[----:B------:R1:W-:Y:S01]  /*66a60*/  STL [R1+0x4], R3 ;  /* 0x0000040301007387 */ /* 0x0003e20000100800 */
[----:B0-----:R-:W-:-:S05]  /*66a70*/  PRMT R2, R4, 0x3340, R5 ;  /* 0x0000334004027816 */ /* 0x001fca0000000005 */
[----:B------:R0:W-:Y:S04]  /*66a80*/  STL [R1+0xbc], R2 ;  /* 0x0000bc0201007387 */ /* 0x0001e80000100800 */
[----:B------:R-:W4:Y:S01]  /*66a90*/  LDL.LU R20, [R1+0x348] ;  /* 0x0003480001147983 */ /* 0x000f220000300800 */
[----:B--2---:R-:W-:Y:S02]  /*66aa0*/  SHF.R.U32.HI R6, RZ, 0x8, R13 ;  /* 0x00000008ff067819 */ /* 0x004fe4000001160d */
[----:B---3--:R-:W-:Y:S02]  /*66ab0*/  SHF.R.U32.HI R7, RZ, 0x8, R14 ;  /* 0x00000008ff077819 */ /* 0x008fe4000001160e */
[----:B------:R-:W-:Y:S02]  /*66ac0*/  LOP3.LUT R6, R6, 0xffff, RZ, 0xc0, !PT ;  /* 0x0000ffff06067812 */ /* 0x000fe400078ec0ff */
[----:B------:R-:W-:-:S02]  /*66ad0*/  LOP3.LUT R7, R7, 0xffff, RZ, 0xc0, !PT ;  /* 0x0000ffff07077812 */ /* 0x000fc400078ec0ff */
[----:B----4-:R-:W-:Y:S02]  /*66ae0*/  SHF.R.U32.HI R8, RZ, 0x8, R15 ;  /* 0x00000008ff087819 */ /* 0x010fe4000001160f */
[----:B-1----:R-:W-:Y:S02]  /*66af0*/  PRMT R3, R6, 0x3340, R7 ;  /* 0x0000334006037816 */ /* 0x002fe40000000007 */
[----:B------:R-:W-:-:S04]  /*66b00*/  LOP3.LUT R8, R8, 0xffff, RZ, 0xc0, !PT ;  /* 0x0000ffff08087812 */ /* 0x000fc800078ec0ff */
[----:B0-----:R-:W-:Y:S01]  /*66b10*/  PRMT R2, R8, 0x3340, R1 ;  /* 0x0000334008027816 */ /* 0x001fe20000000001 */
[----:B------:R-:W-:Y:S04]  /*66b20*/  STL [R1+0xb0], R3 ;  /* 0x0000b00301007387 */ /* 0x000fe80000100800 */
[----:B------:R-:W2:Y:S01]  /*66b30*/  LDL.LU R13, [R1+0x314] ;  /* 0x00031400010d7983 */ /* 0x000ea20000300800 */
[----:B------:R-:W-:-:S03]  /*66b40*/  SHF.R.U32.HI R4, RZ, 0x8, R19 ;  /* 0x00000008ff047819 */ /* 0x000fc60000011613 */
[----:B------:R0:W-:Y:S04]  /*66b50*/  STL [R1], R2 ;  /* 0x0000000201007387 */ /* 0x0001e80000100800 */
[----:B------:R-:W3:Y:S01]  /*66b60*/  LDL.LU R14, [R1+0x300] ;  /* 0x00030000010e7983 */ /* 0x000ee20000300800 */
[----:B------:R-:W-:-:S03]  /*66b70*/  SHF.R.U32.HI R5, RZ, 0x8, R16 ;  /* 0x00000008ff057819 */ /* 0x000fc60000011610 */
[----:B------:R-:W4:Y:S04]  /*66b80*/  LDL.LU R15, [R1+0x328] ;  /* 0x00032800010f7983 */ /* 0x000f280000300800 */
[----:B------:R-:W4:Y:S04]  /*66b90*/  LDL.LU R19, [R1+0x304] ;  /* 0x0003040001137983 */ /* 0x000f280000300800 */
[----:B------:R-:W4:Y:S01]  /*66ba0*/  LDL.LU R16, [R1+0x2fc] ;  /* 0x0002fc0001107983 */ /* 0x000f220000300800 */
[----:B------:R-:W-:-:S04]  /*66bb0*/  LOP3.LUT R5, R5, 0xffff, RZ, 0xc0, !PT ;  /* 0x0000ffff05057812 */ /* 0x000fc800078ec0ff */
[----:B0-----:R-:W-:-:S05]  /*66bc0*/  PRMT R2, R5, 0x3340, R1 ;  /* 0x0000334005027816 */ /* 0x001fca0000000001 */
[----:B------:R0:W-:Y:S01]  /*66bd0*/  STL [R1+0x14], R2 ;  /* 0x0000140201007387 */ /* 0x0001e20000100800 */
[----:B------:R-:W-:Y:S02]  /*66be0*/  SHF.R.U32.HI R10, RZ, 0x8, R29 ;  /* 0x00000008ff0a7819 */ /* 0x000fe4000001161d */
[----:B------:R-:W-:Y:S01]  /*66bf0*/  SHF.R.U32.HI R8, RZ, 0x8, R23 ;  /* 0x00000008ff087819 */ /* 0x000fe20000011617 */
[----:B------:R-:W4:Y:S01]  /*66c00*/  LDL.LU R29, [R1+0x33c] ;  /* 0x00033c00011d7983 */ /* 0x000f220000300800 */
[----:B------:R-:W-:Y:S02]  /*66c10*/  SHF.R.U32.HI R9, RZ, 0x8, R24 ;  /* 0x00000008ff097819 */ /* 0x000fe40000011618 */
[----:B------:R-:W-:Y:S01]  /*66c20*/  SHF.R.U32.HI R7, RZ, 0x8, R25 ;  /* 0x00000008ff077819 */ /* 0x000fe20000011619 */
[----:B------:R-:W4:Y:S01]  /*66c30*/  LDL.LU R23, [R1+0x27c] ;  /* 0x00027c0001177983 */ /* 0x000f220000300800 */
[----:B------:R-:W-:Y:S02]  /*66c40*/  LOP3.LUT R9, R9, 0xffff, RZ, 0xc0, !PT ;  /* 0x0000ffff09097812 */ /* 0x000fe400078ec0ff */
[----:B------:R-:W-:-:S04]  /*66c50*/  LOP3.LUT R7, R7, 0xffff, RZ, 0xc0, !PT ;  /* 0x0000ffff07077812 */ /* 0x000fc800078ec0ff */
[----:B0-----:R-:W-:-:S05]  /*66c60*/  PRMT R2, R9, 0x3340, R7 ;  /* 0x0000334009027816 */ /* 0x001fca0000000007 */
[----:B------:R0:W-:Y:S04]  /*66c70*/  STL [R1+0xac], R2 ;  /* 0x0000ac0201007387 */ /* 0x0001e80000100800 */
[----:B------:R-:W4:Y:S04]  /*66c80*/  LDL.LU R24, [R1+0x264] ;  /* 0x0002640001187983 */ /* 0x000f280000300800 */
[----:B------:R-:W4:Y:S01]  /*66c90*/  LDL.LU R25, [R1+0x288] ;  /* 0x0002880001197983 */ /* 0x000f220000300800 */
[----:B------:R-:W-:Y:S02]  /*66ca0*/  SHF.R.U32.HI R6, RZ, 0x8, R26 ;  /* 0x00000008ff067819 */ /* 0x000fe4000001161a */
[----:B------:R-:W-:Y:S01]  /*66cb0*/  SHF.R.U32.HI R5, RZ, 0x8, R17 ;  /* 0x00000008ff057819 */ /* 0x000fe20000011611 */
[----:B------:R-:W4:Y:S04]  /*66cc0*/  LDL.LU R26, [R1+0x278] ;  /* 0x00027800011a7983 */ /* 0x000f280000300800 */
[----:B------:R-:W4:Y:S01]  /*66cd0*/  LDL.LU R17, [R1+0x25c] ;  /* 0x00025c0001117983 */ /* 0x000f220000300800 */
[----:B------:R-:W-:-:S02]  /*66ce0*/  SHF.R.U32.HI R11, RZ, 0x8, R11 ;  /* 0x00000008ff0b7819 */ /* 0x000fc4000001160b */
[----:B------:R-:W-:Y:S02]  /*66cf0*/  LOP3.LUT R10, R10, 0xffff, RZ, 0xc0, !PT ;  /* 0x0000ffff0a0a7812 */ /* 0x000fe400078ec0ff */
[----:B------:R-:W-:Y:S02]  /*66d00*/  LOP3.LUT R8, R8, 0xffff, RZ, 0xc0, !PT ;  /* 0x0000ffff08087812 */ /* 0x000fe400078ec0ff */
[----:B------:R-:W-:Y:S02]  /*66d10*/  LOP3.LUT R6, R6, 0xffff, RZ, 0xc0, !PT ;  /* 0x0000ffff06067812 */ /* 0x000fe400078ec0ff */
[----:B------:R-:W-:Y:S02]  /*66d20*/  LOP3.LUT R11, R11, 0xffff, RZ, 0xc0, !PT ;  /* 0x0000ffff0b0b7812 */ /* 0x000fe400078ec0ff */
[----:B0-----:R-:W-:Y:S02]  /*66d30*/  PRMT R2, R8, 0x3340, R6 ;  /* 0x0000334008027816 */ /* 0x001fe40000000006 */
[----:B------:R-:W-:-:S02]  /*66d40*/  PRMT R3, R11, 0x3340, R10 ;  /* 0x000033400b037816 */ /* 0x000fc4000000000a */
[----:B------:R-:W-:-:S03]  /*66d50*/  SHF.R.U32.HI R11, RZ, 0x8, R20 ;  /* 0x00000008ff0b7819 */ /* 0x000fc60000011614 */
[----:B------:R-:W-:Y:S04]  /*66d60*/  STL [R1+0xa8], R3 ;  /* 0x0000a80301007387 */ /* 0x000fe80000100800 */
[----:B------:R0:W-:Y:S04]  /*66d70*/  STL [R1+0xa4], R2 ;  /* 0x0000a40201007387 */ /* 0x0001e80000100800 */
[----:B------:R-:W4:Y:S01]  /*66d80*/  LDL.LU R20, [R1+0x29c] ;  /* 0x00029c0001147983 */ /* 0x000f220000300800 */
[----:B------:R-:W-:-:S04]  /*66d90*/  LOP3.LUT R11, R11, 0xffff, RZ, 0xc0, !PT ;  /* 0x0000ffff0b0b7812 */ /* 0x000fc800078ec0ff */
[----:B0-----:R-:W-:Y:S02]  /*66da0*/  PRMT R2, R11, 0x3340, R1 ;  /* 0x000033400b027816 */ /* 0x001fe40000000001 */
[----:B--2---:R-:W-:Y:S02]  /*66db0*/  SHF.R.U32.HI R8, RZ, 0x8, R13 ;  /* 0x00000008ff087819 */ /* 0x004fe4000001160d */
[----:B------:R-:W2:Y:S01]  /*66dc0*/  LDL.LU R13, [R1+0x254] ;  /* 0x00025400010d7983 */ /* 0x000ea20000300800 */
[----:B---3--:R-:W-:Y:S02]  /*66dd0*/  SHF.R.U32.HI R9, RZ, 0x8, R14 ;  /* 0x00000008ff097819 */ /* 0x008fe4000001160e */
[----:B----4-:R-:W-:Y:S02]  /*66de0*/  SHF.R.U32.HI R7, RZ, 0x8, R15 ;  /* 0x00000008ff077819 */ /* 0x010fe4000001160f */
[----:B------:R-:W-:Y:S01]  /*66df0*/  SHF.R.U32.HI R10, RZ, 0x8, R19 ;  /* 0x00000008ff0a7819 */ /* 0x000fe20000011613 */
[----:B------:R-:W3:Y:S01]  /*66e00*/  LDL.LU R14, [R1+0x24c] ;  /* 0x00024c00010e7983 */ /* 0x000ee20000300800 */
[----:B------:R-:W-:-:S03]  /*66e10*/  SHF.R.U32.HI R6, RZ, 0x8, R16 ;  /* 0x00000008ff067819 */ /* 0x000fc60000011610 */
[----:B------:R-:W4:Y:S01]  /*66e20*/  LDL.LU R15, [R1+0x60] ;  /* 0x00006000010f7983 */ /* 0x000f220000300800 */
[----:B------:R-:W-:Y:S02]  /*66e30*/  LOP3.LUT R8, R8, 0xffff, RZ, 0xc0, !PT ;  /* 0x0000ffff08087812 */ /* 0x000fe400078ec0ff */
[----:B------:R-:W-:Y:S02]  /*66e40*/  LOP3.LUT R9, R9, 0xffff, RZ, 0xc0, !PT ;  /* 0x0000ffff09097812 */ /* 0x000fe400078ec0ff */
[----:B------:R-:W-:Y:S02]  /*66e50*/  LOP3.LUT R7, R7, 0xffff, RZ, 0xc0, !PT ;  /* 0x0000ffff07077812 */ /* 0x000fe400078ec0ff */
[----:B------:R-:W-:Y:S02]  /*66e60*/  LOP3.LUT R10, R10, 0xffff, RZ, 0xc0, !PT ;  /* 0x0000ffff0a0a7812 */ /* 0x000fe400078ec0ff */
[----:B------:R-:W-:Y:S01]  /*66e70*/  LOP3.LUT R6, R6, 0xffff, RZ, 0xc0, !PT ;  /* 0x0000ffff06067812 */ /* 0x000fe200078ec0ff */
[----:B------:R-:W3:Y:S04]  /*66e80*/  LDL.LU R19, [R1+0x248] ;  /* 0x0002480001137983 */ /* 0x000ee80000300800 */
[----:B------:R-:W3:Y:S01]  /*66e90*/  LDL.LU R16, [R1+0x244] ;  /* 0x0002440001107983 */ /* 0x000ee20000300800 */
[----:B------:R-:W-:-:S02]  /*66ea0*/  PRMT R8, R8, 0x3340, R9 ;  /* 0x0000334008087816 */ /* 0x000fc40000000009 */
[----:B------:R-:W-:Y:S01]  /*66eb0*/  PRMT R3, R7, 0x3340, R10 ;  /* 0x0000334007037816 */ /* 0x000fe2000000000a */
[----:B------:R0:W-:Y:S04]  /*66ec0*/  STL [R1+0x28], R2 ;  /* 0x0000280201007387 */ /* 0x0001e80000100800 */
[----:B------:R1:W-:Y:S04]  /*66ed0*/  STL [R1+0xa0], R8 ;  /* 0x0000a00801007387 */ /* 0x0003e80000100800 */
[----:B------:R-:W-:Y:S01]  /*66ee0*/  STL [R1+0x88], R3 ;  /* 0x0000880301007387 */ /* 0x000fe20000100800 */
[----:B------:R-:W-:-:S02]  /*66ef0*/  SHF.R.U32.HI R11, RZ, 0x8, R29 ;  /* 0x00000008ff0b7819 */ /* 0x000fc4000001161d */
[----:B0-----:R-:W-:Y:S02]  /*66f00*/  PRMT R2, R6, 0x3340, R1 ;  /* 0x0000334006027816 */ /* 0x001fe40000000001 */
[----:B------:R-:W-:-:S03]  /*66f10*/  SHF.R.U32.HI R7, RZ, 0x8, R23 ;  /* 0x00000008ff077819 */ /* 0x000fc60000011617 */
[----:B------:R0:W-:Y:S04]  /*66f20*/  STL [R1+0x5c], R2 ;  /* 0x00005c0201007387 */ /* 0x0001e80000100800 */
[----:B------:R-:W3:Y:S01]  /*66f30*/  LDL.LU R23, [R1+0x28c] ;  /* 0x00028c0001177983 */ /* 0x000ee20000300800 */
[----:B------:R-:W-:Y:S02]  /*66f40*/  LOP3.LUT R11, R11, 0xffff, RZ, 0xc0, !PT ;  /* 0x0000ffff0b0b7812 */ /* 0x000fe400078ec0ff */
[----:B-1----:R-:W-:Y:S02]  /*66f50*/  SHF.R.U32.HI R8, RZ, 0x8, R24 ;  /* 0x00000008ff087819 */ /* 0x002fe40000011618 */
[----:B------:R-:W-:Y:S01]  /*66f60*/  SHF.R.U32.HI R6, RZ, 0x8, R25 ;  /* 0x00000008ff067819 */ /* 0x000fe20000011619 */
[----:B------:R-:W3:Y:S01]  /*66f70*/  LDL.LU R24, [R1+0x268] ;  /* 0x0002680001187983 */ /* 0x000ee20000300800 */
[----:B0-----:R-:W-:-:S05]  /*66f80*/  PRMT R2, R11, 0x3340, R1 ;  /* 0x000033400b027816 */ /* 0x001fca0000000001 */
[----:B------:R0:W-:Y:S04]  /*66f90*/  STL [R1+0x4c], R2 ;  /* 0x00004c0201007387 */ /* 0x0001e80000100800 */
[----:B------:R-:W3:Y:S01]  /*66fa0*/  LDL.LU R25, [R1+0x284] ;  /* 0x0002840001197983 */ /* 0x000ee20000300800 */
[----:B------:R-:W-:Y:S02]  /*66fb0*/  SHF.R.U32.HI R9, RZ, 0x8, R26 ;  /* 0x00000008ff097819 */ /* 0x000fe4000001161a */
[----:B------:R-:W-:Y:S01]  /*66fc0*/  SHF.R.U32.HI R10, RZ, 0x8, R17 ;  /* 0x00000008ff0a7819 */ /* 0x000fe20000011611 */
[----:B------:R-:W3:Y:S04]  /*66fd0*/  LDL.LU R26, [R1+0x280] ;  /* 0x00028000011a7983 */ /* 0x000ee80000300800 */
[----:B------:R-:W3:Y:S01]  /*66fe0*/  LDL.LU R17, [R1+0x3c] ;  /* 0x00003c0001117983 */ /* 0x000ee20000300800 */
[----:B------:R-:W-:-:S02]  /*66ff0*/  LOP3.LUT R7, R7, 0xffff, RZ, 0xc0, !PT ;  /* 0x0000ffff07077812 */ /* 0x000fc400078ec0ff */
[----:B------:R-:W-:Y:S02]  /*67000*/  LOP3.LUT R8, R8, 0xffff, RZ, 0xc0, !PT ;  /* 0x0000ffff08087812 */ /* 0x000fe400078ec0ff */
[----:B------:R-:W-:Y:S02]  /*67010*/  LOP3.LUT R6, R6, 0xffff, RZ, 0xc0, !PT ;  /* 0x0000ffff06067812 */ /* 0x000fe400078ec0ff */
[----:B------:R-:W-:Y:S02]  /*67020*/  LOP3.LUT R9, R9, 0xffff, RZ, 0xc0, !PT ;  /* 0x0000ffff09097812 */ /* 0x000fe400078ec0ff */
[----:B------:R-:W-:Y:S02]  /*67030*/  LOP3.LUT R10, R10, 0xffff, RZ, 0xc0, !PT ;  /* 0x0000ffff0a0a7812 */ /* 0x000fe400078ec0ff */
[----:B------:R-:W-:Y:S02]  /*67040*/  PRMT R7, R7, 0x3340, R8 ;  /* 0x0000334007077816 */ /* 0x000fe40000000008 */
[----:B------:R-:W-:-:S02]  /*67050*/  SHF.R.U32.HI R11, RZ, 0x8, R20 ;  /* 0x00000008ff0b7819 */ /* 0x000fc40000011614 */
[----:B------:R-:W-:Y:S02]  /*67060*/  PRMT R3, R6, 0x3340, R9 ;  /* 0x0000334006037816 */ /* 0x000fe40000000009 */
[----:B0-----:R-:W-:Y:S01]  /*67070*/  PRMT R2, R10, 0x3340, R1 ;  /* 0x000033400a027816 */ /* 0x001fe20000000001 */
[----:B------:R-:W-:Y:S04]  /*67080*/  STL [R1+0x80], R7 ;  /* 0x0000800701007387 */ /* 0x000fe80000100800 */
[----:B------:R-:W-:Y:S01]  /*67090*/  STL [R1+0x7c], R3 ;  /* 0x00007c0301007387 */ /* 0x000fe20000100800 */
[----:B------:R-:W-:-:S03]  /*670a0*/  LOP3.LUT R11, R11, 0xffff, RZ, 0xc0, !PT ;  /* 0x0000ffff0b0b7812 */ /* 0x000fc600078ec0ff */
[----:B------:R0:W-:Y:S04]  /*670b0*/  STL [R1+0x50], R2 ;  /* 0x0000500201007387 */ /* 0x0001e80000100800 */
[----:B------:R-:W3:Y:S04]  /*670c0*/  LDL.LU R29, [R1+0x2dc] ;  /* 0x0002dc00011d7983 */ /* 0x000ee80000300800 */
[----:B------:R-:W3:Y:S01]  /*670d0*/  LDL.LU R20, [R1+0x2d4] ;  /* 0x0002d40001147983 */ /* 0x000ee20000300800 */
[----:B0-----:R-:W-:Y:S02]  /*670e0*/  PRMT R2, R11, 0x3340, R1 ;  /* 0x000033400b027816 */ /* 0x001fe40000000001 */
[----:B--2---:R-:W-:-:S02]  /*670f0*/  SHF.R.U32.HI R8, RZ, 0x8, R13 ;  /* 0x00000008ff087819 */ /* 0x004fc4000001160d */
[----:B------:R-:W2:Y:S01]  /*67100*/  LDL.LU R13, [R1+0x2c4] ;  /* 0x0002c400010d7983 */ /* 0x000ea20000300800 */
[----:B----4-:R-:W-:Y:S02]  /*67110*/  SHF.R.U32.HI R10, RZ, 0x8, R15 ;  /* 0x00000008ff0a7819 */ /* 0x010fe4000001160f */
[----:B---3--:R-:W-:Y:S02]  /*67120*/  SHF.R.U32.HI R9, RZ, 0x8, R14 ;  /* 0x00000008ff097819 */ /* 0x008fe4000001160e */
[----:B------:R-:W3:Y:S01]  /*67130*/  LDL.LU R14, [R1+0x26c] ;  /* 0x00026c00010e7983 */ /* 0x000ee20000300800 */
[----:B------:R-:W-:-:S03]  /*67140*/  LOP3.LUT R10, R10, 0xffff, RZ, 0xc0, !PT ;  /* 0x0000ffff0a0a7812 */ /* 0x000fc600078ec0ff */
[----:B------:R-:W4:Y:S01]  /*67150*/  LDL.LU R15, [R1+0x230] ;  /* 0x00023000010f7983 */ /* 0x000f220000300800 */
[----:B------:R-:W-:Y:S02]  /*67160*/  SHF.R.U32.HI R6, RZ, 0x8, R19 ;  /* 0x00000008ff067819 */ /* 0x000fe40000011613 */
[----:B------:R-:W-:Y:S02]  /*67170*/  SHF.R.U32.HI R7, RZ, 0x8, R16 ;  /* 0x00000008ff077819 */ /* 0x000fe40000011610 */
[----:B------:R-:W-:Y:S01]  /*67180*/  PRMT R10, R10, 0x3340, R1 ;  /* 0x000033400a0a7816 */ /* 0x000fe20000000001 */
[----:B------:R-:W4:Y:S04]  /*67190*/  LDL.LU R19, [R1+0x274] ;  /* 0x0002740001137983 */ /* 0x000f280000300800 */
[----:B------:R-:W4:Y:S01]  /*671a0*/  LDL.LU R16, [R1+0x260] ;  /* 0x0002600001107983 */ /* 0x000f220000300800 */
[----:B------:R-:W-:-:S02]  /*671b0*/  LOP3.LUT R6, R6, 0xffff, RZ, 0xc0, !PT ;  /* 0x0000ffff06067812 */ /* 0x000fc400078ec0ff */
[----:B------:R-:W-:Y:S02]  /*671c0*/  LOP3.LUT R7, R7, 0xffff, RZ, 0xc0, !PT ;  /* 0x0000ffff07077812 */ /* 0x000fe400078ec0ff */
[----:B------:R-:W-:Y:S02]  /*671d0*/  LOP3.LUT R8, R8, 0xffff, RZ, 0xc0, !PT ;  /* 0x0000ffff08087812 */ /* 0x000fe400078ec0ff */
[----:B------:R-:W-:Y:S01]  /*671e0*/  LOP3.LUT R9, R9, 0xffff, RZ, 0xc0, !PT ;  /* 0x0000ffff09097812 */ /* 0x000fe200078ec0ff */
[----:B------:R-:W-:Y:S04]  /*671f0*/  STL [R1+0x34], R2 ;  /* 0x0000340201007387 */ /* 0x000fe80000100800 */
[----:B------:R0:W-:Y:S01]  /*67200*/  STL [R1+0x44], R10 ;  /* 0x0000440a01007387 */ /* 0x0001e20000100800 */
[----:B------:R-:W-:-:S02]  /*67210*/  PRMT R3, R6, 0x3340, R7 ;  /* 0x0000334006037816 */ /* 0x000fc40000000007 */
[----:B0-----:R-:W-:Y:S02]  /*67220*/  SHF.R.U32.HI R10, RZ, 0x8, R23 ;  /* 0x00000008ff0a7819 */ /* 0x001fe40000011617 */
[----:B------:R-:W-:Y:S01]  /*67230*/  PRMT R2, R8, 0x3340, R9 ;  /* 0x0000334008027816 */ /* 0x000fe20000000009 */
[----:B------:R-:W-:Y:S01]  /*67240*/  STL [R1+0x78], R3 ;  /* 0x0000780301007387 */ /* 0x000fe20000100800 */
[----:B------:R-:W-:-:S03]  /*67250*/  LOP3.LUT R10, R10, 0xffff, RZ, 0xc0, !PT ;  /* 0x0000ffff0a0a7812 */ /* 0x000fc600078ec0ff */
[----:B------:R0:W-:Y:S01]  /*67260*/  STL [R1+0x74], R2 ;  /* 0x0000740201007387 */ /* 0x0001e20000100800 */
[----:B------:R-:W-:-:S03]  /*67270*/  SHF.R.U32.HI R9, RZ, 0x8, R24 ;  /* 0x00000008ff097819 */ /* 0x000fc60000011618 */
[----:B------:R-:W4:Y:S04]  /*67280*/  LDL.LU R23, [R1+0x358] ;  /* 0x0003580001177983 */ /* 0x000f280000300800 */
[----:B------:R-:W4:Y:S01]  /*67290*/  LDL.LU R24, [R1+0x294] ;  /* 0x0002940001187983 */ /* 0x000f220000300800 */
[----:B0-----:R-:W-:Y:S02]  /*672a0*/  PRMT R2, R10, 0x3340, R1 ;  /* 0x000033400a027816 */ /* 0x001fe40000000001 */
[----:B------:R-:W-:-:S03]  /*672b0*/  SHF.R.U32.HI R6, RZ, 0x8, R25 ;  /* 0x00000008ff067819 */ /* 0x000fc60000011619 */
[----:B------:R0:W-:Y:S04]  /*672c0*/  STL [R1+0x30], R2 ;  /* 0x0000300201007387 */ /* 0x0001e80000100800 */
[----:B------:R-:W4:Y:S01]  /*672d0*/  LDL.LU R25, [R1+0x290] ;  /* 0x0002900001197983 */ /* 0x000f220000300800 */
[----:B------:R-:W-:Y:S02]  /*672e0*/  SHF.R.U32.HI R7, RZ, 0x8, R26 ;  /* 0x00000008ff077819 */ /* 0x000fe4000001161a */
[----:B------:R-:W-:Y:S01]  /*672f0*/  SHF.R.U32.HI R8, RZ, 0x8, R17 ;  /* 0x00000008ff087819 */ /* 0x000fe20000011611 */
[----:B------:R-:W4:Y:S04]  /*67300*/  LDL.LU R26, [R1+0x2b0] ;  /* 0x0002b000011a7983 */ /* 0x000f280000300800 */
[----:B------:R-:W4:Y:S01]  /*67310*/  LDL.LU R17, [R1+0x2a0] ;  /* 0x0002a00001117983 */ /* 0x000f220000300800 */
[----:B------:R-:W-:-:S02]  /*67320*/  LOP3.LUT R9, R9, 0xffff, RZ, 0xc0, !PT ;  /* 0x0000ffff09097812 */ /* 0x000fc400078ec0ff */
[----:B------:R-:W-:Y:S02]  /*67330*/  LOP3.LUT R6, R6, 0xffff, RZ, 0xc0, !PT ;  /* 0x0000ffff06067812 */ /* 0x000fe400078ec0ff */
[----:B------:R-:W-:Y:S02]  /*67340*/  LOP3.LUT R7, R7, 0xffff, RZ, 0xc0, !PT ;  /* 0x0000ffff07077812 */ /* 0x000fe400078ec0ff */
[----:B------:R-:W-:Y:S02]  /*67350*/  LOP3.LUT R8, R8, 0xffff, RZ, 0xc0, !PT ;  /* 0x0000ffff08087812 */ /* 0x000fe400078ec0ff */
[----:B------:R-:W-:Y:S02]  /*67360*/  PRMT R9, R9, 0x3340, R1 ;  /* 0x0000334009097816 */ /* 0x000fe40000000001 */
[----:B------:R-:W-:Y:S02]  /*67370*/  PRMT R3, R6, 0x3340, R7 ;  /* 0x0000334006037816 */ /* 0x000fe40000000007 */
[----:B0-----:R-:W-:Y:S01]  /*67380*/  PRMT R2, R8, 0x3340, R1 ;  /* 0x0000334008027816 */ /* 0x001fe20000000001 */
[----:B------:R-:W-:Y:S04]  /*67390*/  STL [R1+0x3c], R9 ;  /* 0x00003c0901007387 */ /* 0x000fe80000100800 */
[----:B------:R-:W-:Y:S04]  /*673a0*/  STL [R1+0x6c], R3 ;  /* 0x00006c0301007387 */ /* 0x000fe80000100800 */
[----:B------:R0:W-:Y:S01]  /*673b0*/  STL [R1+0x38], R2 ;  /* 0x0000380201007387 */ /* 0x0001e20000100800 */
[----:B------:R-:W-:-:S02]  /*673c0*/  SHF.R.U32.HI R11, RZ, 0x8, R29 ;  /* 0x00000008ff0b7819 */ /* 0x000fc4000001161d */
[----:B------:R-:W-:Y:S02]  /*673d0*/  SHF.R.U32.HI R8, RZ, 0x8, R20 ;  /* 0x00000008ff087819 */ /* 0x000fe40000011614 */
[----:B------:R-:W-:Y:S02]  /*673e0*/  LOP3.LUT R11, R11, 0xffff, RZ, 0xc0, !PT ;  /* 0x0000ffff0b0b7812 */ /* 0x000fe400078ec0ff */
[----:B------:R-:W-:-:S04]  /*673f0*/  LOP3.LUT R8, R8, 0xffff, RZ, 0xc0, !PT ;  /* 0x0000ffff08087812 */ /* 0x000fc800078ec0ff */
[----:B0-----:R-:W-:Y:S02]  /*67400*/  PRMT R2, R11, 0x3340, R8 ;  /* 0x000033400b027816 */ /* 0x001fe40000000008 */
[----:B--2---:R-:W-:Y:S02]  /*67410*/  SHF.R.U32.HI R6, RZ, 0x8, R13 ;  /* 0x00000008ff067819 */ /* 0x004fe4000001160d */
[----:B---3--:R-:W-:Y:S02]  /*67420*/  SHF.R.U32.HI R10, RZ, 0x8, R14 ;  /* 0x00000008ff0a7819 */ /* 0x008fe4000001160e */
[----:B----4-:R-:W-:Y:S02]  /*67430*/  SHF.R.U32.HI R7, RZ, 0x8, R15 ;  /* 0x00000008ff077819 */ /* 0x010fe4000001160f */
[----:B------:R-:W-:Y:S02]  /*67440*/  LOP3.LUT R10, R10, 0xffff, RZ, 0xc0, !PT ;  /* 0x0000ffff0a0a7812 */ /* 0x000fe400078ec0ff */
[----:B------:R-:W-:-:S02]  /*67450*/  LOP3.LUT R7, R7, 0xffff, RZ, 0xc0, !PT ;  /* 0x0000ffff07077812 */ /* 0x000fc400078ec0ff */
[----:B------:R-:W-:Y:S02]  /*67460*/  SHF.R.U32.HI R14, RZ, 0x8, R16 ;  /* 0x00000008ff0e7819 */ /* 0x000fe40000011610 */
[----:B------:R-:W2:Y:S04]  /*67470*/  LDL.LU R16, [R1+0x430] ;  /* 0x0004300001107983 */ /* 0x000ea80000300800 */
[----:B------:R-:W3:Y:S01]  /*67480*/  LDL.LU R13, [R1+0x320] ;  /* 0x00032000010d7983 */ /* 0x000ee20000300800 */
[----:B------:R-:W-:-:S03]  /*67490*/  PRMT R7, R10, 0x3340, R7 ;  /* 0x000033400a077816 */ /* 0x000fc60000000007 */
[----:B------:R-:W4:Y:S01]  /*674a0*/  LDL.LU R15, [R1+0x31c] ;  /* 0x00031c00010f7983 */ /* 0x000f220000300800 */
[----:B------:R-:W-:-:S03]  /*674b0*/  SHF.R.U32.HI R9, RZ, 0x8, R19 ;  /* 0x00000008ff097819 */ /* 0x000fc60000011613 */
[----:B------:R-:W2:Y:S04]  /*674c0*/  LDL.LU R19, [R1+0x318] ;  /* 0x0003180001137983 */ /* 0x000ea80000300800 */
[----:B------:R0:W-:Y:S01]  /*674d0*/  STL [R1+0x58], R7 ;  /* 0x0000580701007387 */ /* 0x0001e20000100800 */
[----:B------:R-:W-:Y:S02]  /*674e0*/  LOP3.LUT R9, R9, 0xffff, RZ, 0xc0, !PT ;  /* 0x0000ffff09097812 */ /* 0x000fe400078ec0ff */
[----:B------:R-:W-:Y:S02]  /*674f0*/  LOP3.LUT R14, R14, 0xffff, RZ, 0xc0, !PT ;  /* 0x0000ffff0e0e7812 */ /* 0x000fe400078ec0ff */
[----:B------:R-:W-:Y:S02]  /*67500*/  LOP3.LUT R6, R6, 0xffff, RZ, 0xc0, !PT ;  /* 0x0000ffff06067812 */ /* 0x000fe400078ec0ff */
[----:B------:R-:W-:-:S02]  /*67510*/  PRMT R3, R9, 0x3340, R14 ;  /* 0x0000334009037816 */ /* 0x000fc4000000000e */
[----:B------:R-:W-:Y:S02]  /*67520*/  PRMT R6, R6, 0x3340, R1 ;  /* 0x0000334006067816 */ /* 0x000fe40000000001 */
[----:B0-----:R-:W-:-:S04]  /*67530*/  SHF.R.U32.HI R7, RZ, 0x8, R24 ;  /* 0x00000008ff077819 */ /* 0x001fc80000011618 */
[----:B------:R-:W-:Y:S01]  /*67540*/  LOP3.LUT R7, R7, 0xffff, RZ, 0xc0, !PT ;  /* 0x0000ffff07077812 */ /* 0x000fe200078ec0ff */
[----:B------:R0:W-:Y:S01]  /*67550*/  STL [R1+0x54], R3 ;  /* 0x0000540301007387 */ /* 0x0001e20000100800 */
[----:B------:R-:W-:Y:S02]  /*67560*/  SHF.R.U32.HI R10, RZ, 0x8, R25 ;  /* 0x00000008ff0a7819 */ /* 0x000fe40000011619 */
[----:B------:R-:W-:Y:S02]  /*67570*/  PRMT R7, R7, 0x3340, R1 ;  /* 0x0000334007077816 */ /* 0x000fe40000000001 */
[----:B------:R-:W-:Y:S01]  /*67580*/  LOP3.LUT R10, R10, 0xffff, RZ, 0xc0, !PT ;  /* 0x0000ffff0a0a7812 */ /* 0x000fe200078ec0ff */
[----:B------:R-:W-:Y:S01]  /*67590*/  STL [R1+0x2b18], R6 ;  /* 0x002b180601007387 */ /* 0x000fe20000100800 */
[----:B------:R-:W-:Y:S02]  /*675a0*/  SHF.R.U32.HI R8, RZ, 0x8, R26 ;  /* 0x00000008ff087819 */ /* 0x000fe4000001161a */
[----:B------:R-:W-:-:S02]  /*675b0*/  SHF.R.U32.HI R9, RZ, 0x8, R17 ;  /* 0x00000008ff097819 */ /* 0x000fc40000011611 */
[----:B0-----:R-:W-:Y:S01]  /*675c0*/  PRMT R3, R10, 0x3340, R1 ;  /* 0x000033400a037816 */ /* 0x001fe20000000001 */
[----:B------:R0:W-:Y:S04]  /*675d0*/  STL [R1+0x48], R2 ;  /* 0x0000480201007387 */ /* 0x0001e80000100800 */
[----:B------:R-:W-:Y:S04]  /*675e0*/  STL [R1+0x2b14], R7 ;  /* 0x002b140701007387 */ /* 0x000fe80000100800 */
[----:B------:R-:W2:Y:S01]  /*675f0*/  LDL.LU R17, [R1+0x454] ;  /* 0x0004540001117983 */ /* 0x000ea20000300800 */
[----:B------:R-:W-:-:S02]  /*67600*/  LOP3.LUT R8, R8, 0xffff, RZ, 0xc0, !PT ;  /* 0x0000ffff08087812 */ /* 0x000fc400078ec0ff */
[----:B------:R-:W-:Y:S01]  /*67610*/  LOP3.LUT R9, R9, 0xffff, RZ, 0xc0, !PT ;  /* 0x0000ffff09097812 */ /* 0x000fe200078ec0ff */
[----:B------:R-:W-:Y:S04]  /*67620*/  STL [R1+0x24], R3 ;  /* 0x0000240301007387 */ /* 0x000fe80000100800 */
[----:B------:R-:W2:Y:S04]  /*67630*/  LDL.LU R22, [R1+0x2c0] ;  /* 0x0002c00001167983 */ /* 0x000ea80000300800 */
[----:B------:R-:W2:Y:S01]  /*67640*/  LDL.LU R12, [R1+0x2bc] ;  /* 0x0002bc00010c7983 */ /* 0x000ea20000300800 */
[----:B0-----:R-:W-:-:S02]  /*67650*/  PRMT R2, R8, 0x3340, R9 ;  /* 0x0000334008027816 */ /* 0x001fc40000000009 */
[----:B------:R-:W-:-:S03]  /*67660*/  SHF.R.U32.HI R14, RZ, 0x8, R23 ;  /* 0x00000008ff0e7819 */ /* 0x000fc60000011617 */
[----:B------:R0:W-:Y:S04]  /*67670*/  STL [R1+0x40], R2 ;  /* 0x0000400201007387 */ /* 0x0001e80000100800 */
[----:B------:R-:W2:Y:S04]  /*67680*/  LDL.LU R27, [R1+0x2ec] ;  /* 0x0002ec00011b7983 */ /* 0x000ea80000300800 */
[----:B------:R-:W2:Y:S04]  /*67690*/  LDL.LU R28, [R1+0x2e4] ;  /* 0x0002e400011c7983 */ /* 0x000ea80000300800 */
[----:B------:R-:W2:Y:S01]  /*676a0*/  LDL.LU R23, [R1+0x2e0] ;  /* 0x0002e00001177983 */ /* 0x000ea20000300800 */
[----:B------:R-:W-:-:S02]  /*676b0*/  LOP3.LUT R14, R14, 0xffff, RZ, 0xc0, !PT ;  /* 0x0000ffff0e0e7812 */ /* 0x000fc400078ec0ff */
[----:B------:R-:W-:Y:S02]  /*676c0*/  SHF.R.U32.HI R8, RZ, 0x8, R18 ;  /* 0x00000008ff087819 */ /* 0x000fe40000011612 */
[----:B------:R-:W-:Y:S02]  /*676d0*/  PRMT R14, R14, 0x3340, R1 ;  /* 0x000033400e0e7816 */ /* 0x000fe40000000001 */
[----:B------:R-:W-:-:S03]  /*676e0*/  LOP3.LUT R8, R8, 0xffff, RZ, 0xc0, !PT ;  /* 0x0000ffff08087812 */ /* 0x000fc600078ec0ff */
[----:B------:R-:W-:Y:S04]  /*676f0*/  STL [R1+0x2b08], R14 ;  /* 0x002b080e01007387 */ /* 0x000fe80000100800 */
[----:B------:R-:W2:Y:S04]  /*67700*/  LDL.LU R29, [R1+0x43c] ;  /* 0x00043c00011d7983 */ /* 0x000ea80000300800 */
[----:B------:R-:W2:Y:S01]  /*67710*/  LDL.LU R20, [R1+0x438] ;  /* 0x0004380001147983 */ /* 0x000ea20000300800 */
[----:B---3--:R-:W-:Y:S02]  /*67720*/  SHF.R.U32.HI R9, RZ, 0x8, R13 ;  /* 0x00000008ff097819 */ /* 0x008fe4000001160d */
[----:B----4-:R-:W-:-:S02]  /*67730*/  SHF.R.U32.HI R10, RZ, 0x8, R15 ;  /* 0x00000008ff0a7819 */ /* 0x010fc4000001160f */
[----:B--2---:R-:W-:Y:S02]  /*67740*/  SHF.R.U32.HI R16, RZ, 0x8, R16 ;  /* 0x00000008ff107819 */ /* 0x004fe40000011610 */
[----:B------:R-:W-:Y:S02]  /*67750*/  LOP3.LUT R9, R9, 0xffff, RZ, 0xc0, !PT ;  /* 0x0000ffff09097812 */ /* 0x000fe400078ec0ff */
[----:B------:R-:W-:Y:S02]  /*67760*/  SHF.R.U32.HI R15, RZ, 0x8, R19 ;  /* 0x00000008ff0f7819 */ /* 0x000fe40000011613 */
[----:B------:R-:W-:Y:S02]  /*67770*/  LOP3.LUT R10, R10, 0xffff, RZ, 0xc0, !PT ;  /* 0x0000ffff0a0a7812 */ /* 0x000fe400078ec0ff */
[----:B------:R-:W-:Y:S02]  /*67780*/  LOP3.LUT R16, R16, 0xffff, RZ, 0xc0, !PT ;  /* 0x0000ffff10107812 */ /* 0x000fe400078ec0ff */
[----:B------:R-:W-:-:S02]  /*67790*/  LOP3.LUT R15, R15, 0xffff, RZ, 0xc0, !PT ;  /* 0x0000ffff0f0f7812 */ /* 0x000fc400078ec0ff */
[----:B0-----:R-:W-:Y:S02]  /*677a0*/  PRMT R2, R9, 0x3340, R10 ;  /* 0x0000334009027816 */ /* 0x001fe4000000000a */
[--C-:B------:R-:W-:Y:S02]  /*677b0*/  PRMT R16, R16, 0x3340, R1.reuse ;  /* 0x0000334010107816 */ /* 0x100fe40000000001 */
[--C-:B------:R-:W-:Y:S01]  /*677c0*/  PRMT R15, R15, 0x3340, R1.reuse ;  /* 0x000033400f0f7816 */ /* 0x100fe20000000001 */
[----:B------:R0:W-:Y:S04]  /*677d0*/  STL [R1+0x2c], R2 ;  /* 0x00002c0201007387 */ /* 0x0001e80000100800 */
[----:B------:R-:W2:Y:S04]  /*677e0*/  LDL.LU R24, [R1+0x410] ;  /* 0x0004100001187983 */ /* 0x000ea80000300800 */
[----:B------:R-:W3:Y:S04]  /*677f0*/  LDL.LU R19, [R1+0x5e8] ;  /* 0x0005e80001137983 */ /* 0x000ee80000300800 */
[----:B------:R-:W4:Y:S04]  /*67800*/  LDL.LU R25, [R1+0x5fc] ;  /* 0x0005fc0001197983 */ /* 0x000f280000300800 */
[----:B------:R-:W-:Y:S04]  /*67810*/  STL [R1+0x2b04], R15 ;  /* 0x002b040f01007387 */ /* 0x000fe80000100800 */
[----:B------:R-:W-:Y:S04]  /*67820*/  STL [R1+0x2b00], R16 ;  /* 0x002b001001007387 */ /* 0x000fe80000100800 */
[----:B------:R-:W4:Y:S01]  /*67830*/  LDL.LU R26, [R1+0x638] ;  /* 0x00063800011a7983 */ /* 0x000f220000300800 */
[----:B0-----:R-:W-:-:S05]  /*67840*/  PRMT R2, R8, 0x3340, R1 ;  /* 0x0000334008027816 */ /* 0x001fca0000000001 */
[----:B------:R0:W-:Y:S04]  /*67850*/  STL [R1+0x18], R2 ;  /* 0x0000180201007387 */ /* 0x0001e80000100800 */
[----:B------:R-:W3:Y:S01]  /*67860*/  LDL.LU R13, [R1+0x414] ;  /* 0x00041400010d7983 */ /* 0x000ee20000300800 */
[----:B------:R-:W-:Y:S02]  /*67870*/  SHF.R.U32.HI R10, RZ, 0x8, R22 ;  /* 0x00000008ff0a7819 */ /* 0x000fe40000011616 */
[----:B------:R-:W-:Y:S02]  /*67880*/  SHF.R.U32.HI R9, RZ, 0x8, R12 ;  /* 0x00000008ff097819 */ /* 0x000fe4000001160c */
[----:B------:R-:W-:Y:S02]  /*67890*/  LOP3.LUT R10, R10, 0xffff, RZ, 0xc0, !PT ;  /* 0x0000ffff0a0a7812 */ /* 0x000fe400078ec0ff */
[----:B------:R-:W-:-:S04]  /*678a0*/  LOP3.LUT R9, R9, 0xffff, RZ, 0xc0, !PT ;  /* 0x0000ffff09097812 */ /* 0x000fc800078ec0ff */
[----:B0-----:R-:W-:Y:S02]  /*678b0*/  PRMT R2, R10, 0x3340, R9 ;  /* 0x000033400a027816 */ /* 0x001fe40000000009 */
[----:B------:R-:W-:Y:S02]  /*678c0*/  SHF.R.U32.HI R18, RZ, 0x8, R23 ;  /* 0x00000008ff127819 */ /* 0x000fe40000011617 */
[----:B------:R-:W4:Y:S04]  /*678d0*/  LDL.LU R23, [R1+0x36c] ;  /* 0x00036c0001177983 */ /* 0x000f280000300800 */
[----:B------:R-:W4:Y:S01]  /*678e0*/  LDL.LU R22, [R1+0x38c] ;  /* 0x00038c0001167983 */ /* 0x000f220000300800 */
[----:B------:R-:W-:-:S03]  /*678f0*/  SHF.R.U32.HI R11, RZ, 0x8, R27 ;  /* 0x00000008ff0b7819 */ /* 0x000fc6000001161b */
[----:B------:R0:W-:Y:S01]  /*67900*/  STL [R1+0x20], R2 ;  /* 0x0000200201007387 */ /* 0x0001e20000100800 */
[----:B------:R-:W-:-:S03]  /*67910*/  SHF.R.U32.HI R8, RZ, 0x8, R28 ;  /* 0x00000008ff087819 */ /* 0x000fc6000001161c */
[----:B------:R-:W4:Y:S04]  /*67920*/  LDL.LU R27, [R1+0x368] ;  /* 0x00036800011b7983 */ /* 0x000f280000300800 */
[----:B------:R-:W4:Y:S01]  /*67930*/  LDL.LU R28, [R1+0x378] ;  /* 0x00037800011c7983 */ /* 0x000f220000300800 */
[----:B------:R-:W-:Y:S02]  /*67940*/  SHF.R.U32.HI R17, RZ, 0x8, R17 ;  /* 0x00000008ff117819 */ /* 0x000fe40000011611 */
[----:B------:R-:W-:Y:S02]  /*67950*/  LOP3.LUT R18, R18, 0xffff, RZ, 0xc0, !PT ;  /* 0x0000ffff12127812 */ /* 0x000fe400078ec0ff */
[----:B------:R-:W-:Y:S02]  /*67960*/  LOP3.LUT R11, R11, 0xffff, RZ, 0xc0, !PT ;  /* 0x0000ffff0b0b7812 */ /* 0x000fe400078ec0ff */
[----:B------:R-:W-:-:S02]  /*67970*/  LOP3.LUT R17, R17, 0xffff, RZ, 0xc0, !PT ;  /* 0x0000ffff11117812 */ /* 0x000fc400078ec0ff */
[----:B------:R-:W-:Y:S02]  /*67980*/  LOP3.LUT R8, R8, 0xffff, RZ, 0xc0, !PT ;  /* 0x0000ffff08087812 */ /* 0x000fe400078ec0ff */
[--C-:B------:R-:W-:Y:S02]  /*67990*/  PRMT R18, R18, 0x3340, R1.reuse ;  /* 0x0000334012127816 */ /* 0x100fe40000000001 */
[----:B------:R-:W-:Y:S02]  /*679a0*/  PRMT R17, R17, 0x3340, R1 ;  /* 0x0000334011117816 */ /* 0x000fe40000000001 */
[----:B0-----:R-:W-:Y:S02]  /*679b0*/  PRMT R2, R11, 0x3340, R8 ;  /* 0x000033400b027816 */ /* 0x001fe40000000008 */
[----:B------:R-:W-:Y:S02]  /*679c0*/  LOP3.LUT R9, R29, 0xffff, RZ, 0xc0, !PT ;  /* 0x0000ffff1d097812 */ /* 0x000fe400078ec0ff */
[----:B------:R-:W-:Y:S01]  /*679d0*/  LOP3.LUT R7, R20, 0xffff, RZ, 0xc0, !PT ;  /* 0x0000ffff14077812 */ /* 0x000fe200078ec0ff */
[----:B------:R-:W-:Y:S04]  /*679e0*/  STL [R1+0x2af4], R17 ;  /* 0x002af41101007387 */ /* 0x000fe80000100800 */
[----:B------:R0:W-:Y:S04]  /*679f0*/  STL [R1+0x2af0], R18 ;  /* 0x002af01201007387 */ /* 0x0001e80000100800 */
[----:B------:R3:W-:Y:S04]  /*67a00*/  STL [R1+0x1c], R2 ;  /* 0x00001c0201007387 */ /* 0x0007e80000100800 */
[----:B------:R1:W-:Y:S04]  /*67a10*/  STL [R1+0x60], R9 ;  /* 0x0000600901007387 */ /* 0x0003e80000100800 */
[----:B------:R1:W-:Y:S01]  /*67a20*/  STL [R1+0x64], R7 ;  /* 0x0000640701007387 */ /* 0x0003e20000100800 */
[----:B--2---:R-:W-:-:S05]  /*67a30*/  LOP3.LUT R6, R24, 0xffff, RZ, 0xc0, !PT ;  /* 0x0000ffff18067812 */ /* 0x004fca00078ec0ff */
[----:B------:R2:W-:Y:S04]  /*67a40*/  STL [R1+0x68], R6 ;  /* 0x0000680601007387 */ /* 0x0005e80000100800 */
[----:B0-----:R-:W2:Y:S04]  /*67a50*/  LDL.LU R18, [R1+0x128] ;  /* 0x0001280001127983 */ /* 0x001ea80000300800 */
[----:B------:R-:W2:Y:S04]  /*67a60*/  LDL.LU R17, [R1+0x194] ;  /* 0x0001940001117983 */ /* 0x000ea80000300800 */
[----:B------:R-:W2:Y:S01]  /*67a70*/  LDL.LU R16, [R1+0x114] ;  /* 0x0001140001107983 */ /* 0x000ea20000300800 */
[----:B---3--:R-:W-:-:S02]  /*67a80*/  LOP3.LUT R2, R13, 0xffff, RZ, 0xc0, !PT ;  /* 0x0000ffff0d027812 */ /* 0x008fc400078ec0ff */
[----:B------:R-:W-:-:S03]  /*67a90*/  SHF.R.U32.HI R19, RZ, 0x8, R19 ;  /* 0x00000008ff137819 */ /* 0x000fc60000011613 */
[----:B------:R0:W-:Y:S04]  /*67aa0*/  STL [R1+0x70], R2 ;  /* 0x0000700201007387 */ /* 0x0001e80000100800 */
[----:B------:R-:W3:Y:S04]  /*67ab0*/  LDL.LU R15, [R1+0x190] ;  /* 0x00019000010f7983 */ /* 0x000ee80000300800 */
[----:B------:R-:W3:Y:S04]  /*67ac0*/  LDL.LU R14, [R1+0x104] ;  /* 0x00010400010e7983 */ /* 0x000ee80000300800 */
[----:B------:R-:W3:Y:S01]  /*67ad0*/  LDL.LU R3, [R1+0x18c] ;  /* 0x00018c0001037983 */ /* 0x000ee20000300800 */
[----:B----4-:R-:W-:-:S03]  /*67ae0*/  SHF.R.U32.HI R8, RZ, 0x8, R26 ;  /* 0x00000008ff087819 */ /* 0x010fc6000001161a */
[----:B------:R-:W4:Y:S01]  /*67af0*/  LDL.LU R21, [R1+0xdc] ;  /* 0x0000dc0001157983 */ /* 0x000f220000300800 */
[----:B------:R-:W-:-:S03]  /*67b00*/  SHF.R.U32.HI R20, RZ, 0x8, R25 ;  /* 0x00000008ff147819 */ /* 0x000fc60000011619 */
[----:B------:R-:W4:Y:S04]  /*67b10*/  LDL.LU R12, [R1+0x188] ;  /* 0x00018800010c7983 */ /* 0x000f280000300800 */
[----:B------:R-:W4:Y:S04]  /*67b20*/  LDL.LU R25, [R1+0xe0] ;  /* 0x0000e00001197983 */ /* 0x000f280000300800 */
[----:B------:R-:W4:Y:S04]  /*67b30*/  LDL.LU R26, [R1+0x184] ;  /* 0x00018400011a7983 */ /* 0x000f280000300800 */
[----:B------:R-:W4:Y:S01]  /*67b40*/  LDL.LU R29, [R1+0xcc] ;  /* 0x0000cc00011d7983 */ /* 0x000f220000300800 */
[----:B------:R-:W-:-:S02]  /*67b50*/  LOP3.LUT R19, R19, 0xffff, RZ, 0xc0, !PT ;  /* 0x0000ffff13137812 */ /* 0x000fc400078ec0ff */
[----:B------:R-:W-:Y:S01]  /*67b60*/  LOP3.LUT R13, R8, 0xffff, RZ, 0xc0, !PT ;  /* 0x0000ffff080d7812 */ /* 0x000fe200078ec0ff */
[----:B------:R-:W4:Y:S01]  /*67b70*/  LDL.LU R24, [R1+0x180] ;  /* 0x0001800001187983 */ /* 0x000f220000300800 */
[----:B------:R-:W-:Y:S02]  /*67b80*/  LOP3.LUT R20, R20, 0xffff, RZ, 0xc0, !PT ;  /* 0x0000ffff14147812 */ /* 0x000fe400078ec0ff */
[--C-:B------:R-:W-:Y:S02]  /*67b90*/  PRMT R19, R19, 0x3340, R1.reuse ;  /* 0x0000334013137816 */ /* 0x100fe40000000001 */
[--C-:B------:R-:W-:Y:S02]  /*67ba0*/  PRMT R13, R13, 0x3340, R1.reuse ;  /* 0x000033400d0d7816 */ /* 0x100fe40000000001 */
[----:B------:R-:W-:Y:S02]  /*67bb0*/  PRMT R20, R20, 0x3340, R1 ;  /* 0x0000334014147816 */ /* 0x000fe40000000001 */
[----:B------:R-:W-:-:S02]  /*67bc0*/  PRMT R8, R23, 0x4210, R9 ;  /* 0x0000421017087816 */ /* 0x000fc40000000009 */
[----:B-1----:R-:W-:Y:S01]  /*67bd0*/  PRMT R9, R22, 0x4210, R7 ;  /* 0x0000421016097816 */ /* 0x002fe20000000007 */
[----:B------:R-:W4:Y:S04]  /*67be0*/  LDL.LU R23, [R1+0x17c] ;  /* 0x00017c0001177983 */ /* 0x000f280000300800 */
[----:B------:R-:W4:Y:S01]  /*67bf0*/  LDL.LU R7, [R1+0xc4] ;  /* 0x0000c40001077983 */ /* 0x000f220000300800 */
[----:B------:R-:W-:Y:S02]  /*67c00*/  PRMT R10, R27, 0x4210, R6 ;  /* 0x000042101b0a7816 */ /* 0x000fe40000000006 */
[----:B------:R-:W-:Y:S02]  /*67c10*/  PRMT R11, R28, 0x4210, R2 ;  /* 0x000042101c0b7816 */ /* 0x000fe40000000002 */
[----:B------:R-:W4:Y:S04]  /*67c20*/  LDL.LU R28, [R1+0x178] ;  /* 0x00017800011c7983 */ /* 0x000f280000300800 */
[----:B--2---:R-:W2:Y:S04]  /*67c30*/  LDL.LU R6, [R1+0xb4] ;  /* 0x0000b40001067983 */ /* 0x004ea80000300800 */
[----:B------:R-:W2:Y:S04]  /*67c40*/  LDL.LU R27, [R1+0x170] ;  /* 0x00017000011b7983 */ /* 0x000ea80000300800 */
[----:B0-----:R-:W2:Y:S04]  /*67c50*/  LDL.LU R2, [R1+0x11c] ;  /* 0x00011c0001027983 */ /* 0x001ea80000300800 */
[----:B------:R-:W2:Y:S04]  /*67c60*/  LDL.LU R22, [R1+0x16c] ;  /* 0x00016c0001167983 */ /* 0x000ea80000300800 */
[----:B------:R0:W-:Y:S04]  /*67c70*/  STL [R1+0x2af8], R19 ;  /* 0x002af81301007387 */ /* 0x0001e80000100800 */
[----:B------:R-:W-:Y:S01]  /*67c80*/  STSM.16.M88.4 [R0], R8 ;  /* 0x0000000800007844 */ /* 0x000fe20000000200 */
[----:B------:R-:W-:-:S02]  /*67c90*/  LOP3.LUT R4, R4, 0xffff, RZ, 0xc0, !PT ;  /* 0x0000ffff04047812 */ /* 0x000fc400078ec0ff */
[----:B------:R-:W-:Y:S01]  /*67ca0*/  LOP3.LUT R5, R5, 0xffff, RZ, 0xc0, !PT ;  /* 0x0000ffff05057812 */ /* 0x000fe200078ec0ff */
[----:B------:R-:W-:Y:S06]  /*67cb0*/  BAR.SYNC.DEFER_BLOCKING 0x0 ;  /* 0x0000000000007b1d */ /* 0x000fec0000010000 */
[----:B0-----:R-:W4:Y:S04]  /*67cc0*/  LDL.LU R19, [R1+0x19c] ;  /* 0x00019c0001137983 */ /* 0x001f280000300800 */
[----:B------:R0:W-:Y:S04]  /*67cd0*/  STL [R1+0x2afc], R20 ;  /* 0x002afc1401007387 */ /* 0x0001e80000100800 */
[----:B0-----:R-:W4:Y:S04]  /*67ce0*/  LDL.LU R20, [R1+0x12c] ;  /* 0x00012c0001147983 */ /* 0x001f280000300800 */
[----:B------:R0:W-:Y:S04]  /*67cf0*/  STL [R1+0xc], R13 ;  /* 0x00000c0d01007387 */ /* 0x0001e80000100800 */
[----:B0-----:R-:W2:Y:S04]  /*67d00*/  LDL.LU R13, [R1+0x2b78] ;  /* 0x002b7800010d7983 */ /* 0x001ea80000300800 */
[----:B------:R-:W4:Y:S04]  /*67d10*/  LDL.LU R8, [R1+0x160] ;  /* 0x0001600001087983 */ /* 0x000f280000300800 */
[----:B------:R-:W4:Y:S04]  /*67d20*/  LDL.LU R9, [R1+0x1a4] ;  /* 0x0001a40001097983 */ /* 0x000f280000300800 */
[----:B------:R-:W2:Y:S04]  /*67d30*/  LDL.LU R10, [R1+0x140] ;  /* 0x00014000010a7983 */ /* 0x000ea80000300800 */
[----:B------:R-:W2:Y:S04]  /*67d40*/  LDL.LU R11, [R1+0x1a0] ;  /* 0x0001a000010b7983 */ /* 0x000ea80000300800 */
[----:B------:R2:W-:Y:S01]  /*67d50*/  STL [R1+0x2b0c], R0 ;  /* 0x002b0c0001007387 */ /* 0x0005e20000100800 */
[----:B---3--:R-:W-:-:S02]  /*67d60*/  PRMT R3, R3, 0x5410, R14 ;  /* 0x0000541003037816 */ /* 0x008fc4000000000e */
[----:B----4-:R-:W-:Y:S02]  /*67d70*/  PRMT R8, R9, 0x5410, R8 ;  /* 0x0000541009087816 */ /* 0x010fe40000000008 */
[----:B--2---:R-:W-:Y:S02]  /*67d80*/  PRMT R0, R11, 0x5410, R10 ;  /* 0x000054100b007816 */ /* 0x004fe4000000000a */
[----:B------:R-:W-:Y:S01]  /*67d90*/  PRMT R9, R19, 0x5410, R20 ;  /* 0x0000541013097816 */ /* 0x000fe20000000014 */
[----:B------:R0:W-:Y:S04]  /*67da0*/  STL [R1+0x224], R8 ;  /* 0x0002240801007387 */ /* 0x0001e80000100800 */
[----:B------:R1:W-:Y:S04]  /*67db0*/  STL [R1+0x228], R0 ;  /* 0x0002280001007387 */ /* 0x0003e80000100800 */
[----:B------:R-:W-:Y:S01]  /*67dc0*/  STL [R1+0x22c], R9 ;  /* 0x00022c0901007387 */ /* 0x000fe20000100800 */
[----:B0-----:R-:W-:-:S02]  /*67dd0*/  PRMT R8, R17, 0x5410, R18 ;  /* 0x0000541011087816 */ /* 0x001fc40000000012 */
[----:B-1----:R-:W-:-:S03]  /*67de0*/  PRMT R0, R15, 0x5410, R16 ;  /* 0x000054100f007816 */ /* 0x002fc60000000010 */
[----:B------:R0:W-:Y:S04]  /*67df0*/  STL [R1+0x21c], R8 ;  /* 0x00021c0801007387 */ /* 0x0001e80000100800 */
[----:B------:R1:W-:Y:S04]  /*67e00*/  STL [R1+0x218], R0 ;  /* 0x0002180001007387 */ /* 0x0003e80000100800 */
[----:B------:R2:W-:Y:S01]  /*67e10*/  STL [R1+0x220], R3 ;  /* 0x0002200301007387 */ /* 0x0005e20000100800 */
[----:B0-----:R-:W-:Y:S02]  /*67e20*/  PRMT R8, R12, 0x5410, R21 ;  /* 0x000054100c087816 */ /* 0x001fe40000000015 */
[----:B-1----:R-:W-:Y:S01]  /*67e30*/  PRMT R0, R26, 0x5410, R25 ;  /* 0x000054101a007816 */ /* 0x002fe20000000019 */
[----:B--2---:R-:W2:Y:S04]  /*67e40*/  LDL.LU R3, [R1+0x120] ;  /* 0x0001200001037983 */ /* 0x004ea80000300800 */
[----:B------:R0:W-:Y:S04]  /*67e50*/  STL [R1+0x20c], R8 ;  /* 0x00020c0801007387 */ /* 0x0001e80000100800 */
[----:B------:R-:W2:Y:S04]  /*67e60*/  LDL.LU R26, [R1+0x168] ;  /* 0x00016800011a7983 */ /* 0x000ea80000300800 */
[----:B------:R1:W-:Y:S04]  /*67e70*/  STL [R1+0x214], R0 ;  /* 0x0002140001007387 */ /* 0x0003e80000100800 */
[----:B------:R-:W3:Y:S01]  /*67e80*/  LDL.LU R25, [R1+0x164] ;  /* 0x0001640001197983 */ /* 0x000ee20000300800 */
[----:B0-----:R-:W-:-:S03]  /*67e90*/  PRMT R8, R24, 0x5410, R29 ;  /* 0x0000541018087816 */ /* 0x001fc6000000001d */
[----:B------:R-:W4:Y:S01]  /*67ea0*/  LDL.LU R24, [R1+0x15c] ;  /* 0x00015c0001187983 */ /* 0x000f220000300800 */
[----:B-1----:R-:W-:-:S03]  /*67eb0*/  PRMT R0, R23, 0x5410, R13 ;  /* 0x0000541017007816 */ /* 0x002fc6000000000d */
[----:B------:R-:W-:Y:S04]  /*67ec0*/  STL [R1+0x210], R8 ;  /* 0x0002100801007387 */ /* 0x000fe80000100800 */
[----:B------:R-:W4:Y:S04]  /*67ed0*/  LDL.LU R21, [R1+0x158] ;  /* 0x0001580001157983 */ /* 0x000f280000300800 */
[----:B------:R-:W4:Y:S04]  /*67ee0*/  LDL.LU R12, [R1+0x100] ;  /* 0x00010000010c7983 */ /* 0x000f280000300800 */
[----:B------:R0:W-:Y:S04]  /*67ef0*/  STL [R1+0x200], R0 ;  /* 0x0002000001007387 */ /* 0x0001e80000100800 */
[----:B------:R-:W4:Y:S04]  /*67f00*/  LDL.LU R23, [R1+0x154] ;  /* 0x0001540001177983 */ /* 0x000f280000300800 */
[----:B------:R-:W4:Y:S01]  /*67f10*/  LDL.LU R29, [R1+0x150] ;  /* 0x00015000011d7983 */ /* 0x000f220000300800 */
[----:B------:R-:W-:-:S02]  /*67f20*/  PRMT R6, R27, 0x5410, R6 ;  /* 0x000054101b067816 */ /* 0x000fc40000000006 */
[----:B0-----:R-:W-:Y:S02]  /*67f30*/  PRMT R0, R28, 0x5410, R7 ;  /* 0x000054101c007816 */ /* 0x001fe40000000007 */
[----:B------:R-:W4:Y:S04]  /*67f40*/  LDL.LU R28, [R1+0x148] ;  /* 0x00014800011c7983 */ /* 0x000f280000300800 */
[----:B------:R0:W-:Y:S04]  /*67f50*/  STL [R1+0x208], R0 ;  /* 0x0002080001007387 */ /* 0x0001e80000100800 */
[----:B------:R-:W4:Y:S04]  /*67f60*/  LDL.LU R27, [R1+0x144] ;  /* 0x00014400011b7983 */ /* 0x000f280000300800 */
[----:B------:R-:W-:Y:S04]  /*67f70*/  STL [R1+0x204], R6 ;  /* 0x0002040601007387 */ /* 0x000fe80000100800 */
[----:B------:R-:W4:Y:S01]  /*67f80*/  LDL.LU R13, [R1+0x138] ;  /* 0x00013800010d7983 */ /* 0x000f220000300800 */
[----:B0-----:R-:W-:-:S03]  /*67f90*/  PRMT R0, R22, 0x5410, R2 ;  /* 0x0000541016007816 */ /* 0x001fc60000000002 */
[----:B------:R-:W4:Y:S04]  /*67fa0*/  LDL.LU R22, [R1+0x13c] ;  /* 0x00013c0001167983 */ /* 0x000f280000300800 */
[----:B------:R0:W-:Y:S04]  /*67fb0*/  STL [R1+0x1b0], R0 ;  /* 0x0001b00001007387 */ /* 0x0001e80000100800 */
[----:B------:R-:W4:Y:S04]  /*67fc0*/  LDL.LU R11, [R1+0x130] ;  /* 0x00013000010b7983 */ /* 0x000f280000300800 */
[----:B------:R-:W4:Y:S04]  /*67fd0*/  LDL.LU R10, [R1+0x134] ;  /* 0x00013400010a7983 */ /* 0x000f280000300800 */
[----:B------:R-:W4:Y:S04]  /*67fe0*/  LDL.LU R2, [R1+0xd0] ;  /* 0x0000d00001027983 */ /* 0x000f280000300800 */
[----:B------:R-:W4:Y:S04]  /*67ff0*/  LDL.LU R8, [R1+0x110] ;  /* 0x0001100001087983 */ /* 0x000f280000300800 */
        /* <DEDUP_REMOVED lines=11> */
[----:B--2---:R-:W-:-:S03]  /*680b0*/  PRMT R26, R26, 0x5410, R3 ;  /* 0x000054101a1a7816 */ /* 0x004fc60000000003 */
[----:B------:R-:W2:Y:S04]  /*680c0*/  LDL.LU R3, [R1+0x2b74] ;  /* 0x002b740001037983 */ /* 0x000ea80000300800 */
[----:B------:R0:W-:Y:S04]  /*680d0*/  STL [R1+0x1c0], R26 ;  /* 0x0001c01a01007387 */ /* 0x0001e80000100800 */
[----:B0-----:R-:W3:Y:S02]  /*680e0*/  LDL.LU R26, [R1+0x2b70] ;  /* 0x002b7000011a7983 */ /* 0x001ee40000300800 */
[----:B---3--:R-:W-:-:S02]  /*680f0*/  PRMT R26, R25, 0x5410, R26 ;  /* 0x00005410191a7816 */ /* 0x008fc4000000001a */
[----:B------:R-:W4:Y:S04]  /*68100*/  LDL.LU R25, [R1+0x2b6c] ;  /* 0x002b6c0001197983 */ /* 0x000f280000300800 */
[----:B------:R0:W-:Y:S04]  /*68110*/  STL [R1+0x1b8], R26 ;  /* 0x0001b81a01007387 */ /* 0x0001e80000100800 */
[----:B0-----:R-:W3:Y:S01]  /*68120*/  LDL.LU R26, [R1+0xf4] ;  /* 0x0000f400011a7983 */ /* 0x001ee20000300800 */
[----:B----4-:R-:W-:-:S03]  /*68130*/  PRMT R25, R24, 0x5410, R25 ;  /* 0x0000541018197816 */ /* 0x010fc60000000019 */
[----:B------:R-:W4:Y:S04]  /*68140*/  LDL.LU R24, [R1+0x2b68] ;  /* 0x002b680001187983 */ /* 0x000f280000300800 */
[----:B------:R0:W-:Y:S01]  /*68150*/  STL [R1+0x1bc], R25 ;  /* 0x0001bc1901007387 */ /* 0x0001e20000100800 */
[----:B------:R-:W-:-:S03]  /*68160*/  PRMT R23, R23, 0x5410, R12 ;  /* 0x0000541017177816 */ /* 0x000fc6000000000c */
[----:B0-----:R-:W3:Y:S01]  /*68170*/  LDL.LU R25, [R1+0x8c] ;  /* 0x00008c0001197983 */ /* 0x001ee20000300800 */
[----:B----4-:R-:W-:-:S03]  /*68180*/  PRMT R24, R21, 0x5410, R24 ;  /* 0x0000541015187816 */ /* 0x010fc60000000018 */
[----:B------:R-:W4:Y:S04]  /*68190*/  LDL.LU R21, [R1+0x2b64] ;  /* 0x002b640001157983 */ /* 0x000f280000300800 */
[----:B------:R0:W-:Y:S04]  /*681a0*/  STL [R1+0x1b4], R24 ;  /* 0x0001b41801007387 */ /* 0x0001e80000100800 */
[----:B0-----:R-:W3:Y:S04]  /*681b0*/  LDL.LU R24, [R1+0xf8] ;  /* 0x0000f80001187983 */ /* 0x001ee80000300800 */
[----:B------:R-:W2:Y:S04]  /*681c0*/  LDL.LU R12, [R1+0x2b60] ;  /* 0x002b6000010c7983 */ /* 0x000ea80000300800 */
[----:B------:R0:W-:Y:S04]  /*681d0*/  STL [R1+0x1c4], R23 ;  /* 0x0001c41701007387 */ /* 0x0001e80000100800 */
[----:B0-----:R-:W4:Y:S02]  /*681e0*/  LDL.LU R23, [R1+0x2b5c] ;  /* 0x002b5c0001177983 */ /* 0x001f240000300800 */
[----:B----4-:R-:W-:-:S02]  /*681f0*/  PRMT R23, R29, 0x5410, R23 ;  /* 0x000054101d177816 */ /* 0x010fc40000000017 */
[----:B------:R-:W4:Y:S04]  /*68200*/  LDL.LU R29, [R1+0x2b58] ;  /* 0x002b5800011d7983 */ /* 0x000f280000300800 */
[----:B------:R0:W-:Y:S04]  /*68210*/  STL [R1+0x194], R23 ;  /* 0x0001941701007387 */ /* 0x0001e80000100800 */
[----:B0-----:R-:W3:Y:S01]  /*68220*/  LDL.LU R23, [R1+0x94] ;  /* 0x0000940001177983 */ /* 0x001ee20000300800 */
[----:B----4-:R-:W-:-:S03]  /*68230*/  PRMT R29, R28, 0x5410, R29 ;  /* 0x000054101c1d7816 */ /* 0x010fc6000000001d */
[----:B------:R-:W4:Y:S04]  /*68240*/  LDL.LU R28, [R1+0x2b54] ;  /* 0x002b5400011c7983 */ /* 0x000f280000300800 */
[----:B------:R0:W-:Y:S04]  /*68250*/  STL [R1+0x18c], R29 ;  /* 0x00018c1d01007387 */ /* 0x0001e80000100800 */
[----:B0-----:R-:W3:Y:S01]  /*68260*/  LDL.LU R29, [R1+0xfc] ;  /* 0x0000fc00011d7983 */ /* 0x001ee20000300800 */
[----:B----4-:R-:W-:-:S03]  /*68270*/  PRMT R28, R27, 0x5410, R28 ;  /* 0x000054101b1c7816 */ /* 0x010fc6000000001c */
[----:B------:R-:W4:Y:S04]  /*68280*/  LDL.LU R27, [R1+0x2b50] ;  /* 0x002b5000011b7983 */ /* 0x000f280000300800 */
[----:B------:R0:W-:Y:S01]  /*68290*/  STL [R1+0x190], R28 ;  /* 0x0001901c01007387 */ /* 0x0001e20000100800 */
[----:B--2---:R-:W-:-:S03]  /*682a0*/  PRMT R12, R22, 0x5410, R12 ;  /* 0x00005410160c7816 */ /* 0x004fc6000000000c */
[----:B0-----:R-:W2:Y:S01]  /*682b0*/  LDL.LU R28, [R1+0x9c] ;  /* 0x00009c00011c7983 */ /* 0x001ea20000300800 */
[----:B----4-:R-:W-:-:S03]  /*682c0*/  PRMT R13, R13, 0x5410, R27 ;  /* 0x000054100d0d7816 */ /* 0x010fc6000000001b */
[----:B------:R-:W4:Y:S04]  /*682d0*/  LDL.LU R27, [R1+0x10c] ;  /* 0x00010c00011b7983 */ /* 0x000f280000300800 */
[----:B------:R0:W-:Y:S04]  /*682e0*/  STL [R1+0x2b10], R13 ;  /* 0x002b100d01007387 */ /* 0x0001e80000100800 */
[----:B0-----:R-:W4:Y:S04]  /*682f0*/  LDL.LU R13, [R1+0xb8] ;  /* 0x0000b800010d7983 */ /* 0x001f280000300800 */
[----:B------:R-:W3:Y:S04]  /*68300*/  LDL.LU R22, [R1+0x2b4c] ;  /* 0x002b4c0001167983 */ /* 0x000ee80000300800 */
[----:B------:R0:W-:Y:S01]  /*68310*/  STL [R1+0x2b1c], R12 ;  /* 0x002b1c0c01007387 */ /* 0x0001e20000100800 */
[----:B------:R-:W-:-:S03]  /*68320*/  PRMT R10, R10, 0x5410, R21 ;  /* 0x000054100a0a7816 */ /* 0x000fc60000000015 */
[----:B0-----:R-:W2:Y:S01]  /*68330*/  LDL.LU R12, [R1+0x108] ;  /* 0x00010800010c7983 */ /* 0x001ea20000300800 */
[----:B---3--:R-:W-:-:S03]  /*68340*/  PRMT R11, R11, 0x5410, R22 ;  /* 0x000054100b0b7816 */ /* 0x008fc60000000016 */
[----:B------:R-:W3:Y:S04]  /*68350*/  LDL.LU R22, [R1+0xc8] ;  /* 0x0000c80001167983 */ /* 0x000ee80000300800 */
[----:B------:R-:W4:Y:S02]  /*68360*/  LDL.LU R21, [R1+0x124] ;  /* 0x0001240001157983 */ /* 0x000f240000300800 */
[----:B----4-:R-:W-:Y:S02]  /*68370*/  PRMT R21, R21, 0x5410, R2 ;  /* 0x0000541015157816 */ /* 0x010fe40000000002 */
[----:B------:R-:W4:Y:S01]  /*68380*/  LDL.LU R2, [R1+0x2b48] ;  /* 0x002b480001027983 */ /* 0x000f220000300800 */
[----:B---3--:R-:W-:Y:S02]  /*68390*/  PRMT R9, R9, 0x5410, R22 ;  /* 0x0000541009097816 */ /* 0x008fe40000000016 */
[----:B--2---:R-:W-:Y:S01]  /*683a0*/  PRMT R3, R12, 0x5410, R3 ;  /* 0x000054100c037816 */ /* 0x004fe20000000003 */
[----:B------:R-:W-:Y:S04]  /*683b0*/  STL [R1+0x188], R21 ;  /* 0x0001881501007387 */ /* 0x000fe80000100800 */
[----:B------:R-:W-:Y:S01]  /*683c0*/  STL.64 [R1+0x2ae8], R10 ;  /* 0x002ae80a01007387 */ /* 0x000fe20000100a00 */
[----:B------:R-:W-:-:S02]  /*683d0*/  PRMT R0, R20, 0x5410, R0 ;  /* 0x0000541014007816 */ /* 0x000fc40000000000 */
[----:B----4-:R-:W-:Y:S02]  /*683e0*/  PRMT R8, R8, 0x5410, R2 ;  /* 0x0000541008087816 */ /* 0x010fe40000000002 */
[----:B------:R-:W-:-:S03]  /*683f0*/  PRMT R2, R27, 0x5410, R13 ;  /* 0x000054101b027816 */ /* 0x000fc6000000000d */
[----:B------:R-:W-:Y:S04]  /*68400*/  STL.64 [R1+0x2ae0], R8 ;  /* 0x002ae00801007387 */ /* 0x000fe80000100a00 */
[----:B------:R0:W-:Y:S04]  /*68410*/  STL [R1+0x2b20], R3 ;  /* 0x002b200301007387 */ /* 0x0001e80000100800 */
[----:B------:R1:W-:Y:S01]  /*68420*/  STL [R1+0x2b24], R2 ;  /* 0x002b240201007387 */ /* 0x0003e20000100800 */
[----:B0-----:R-:W-:Y:S02]  /*68430*/  PRMT R3, R24, 0x5410, R23 ;  /* 0x0000541018037816 */ /* 0x001fe40000000017 */
[----:B------:R-:W-:-:S02]  /*68440*/  PRMT R8, R29, 0x5410, R28 ;  /* 0x000054101d087816 */ /* 0x000fc4000000001c */
[----:B-1----:R-:W-:-:S03]  /*68450*/  PRMT R2, R26, 0x5410, R25 ;  /* 0x000054101a027816 */ /* 0x002fc60000000019 */
[----:B------:R-:W-:Y:S04]  /*68460*/  STL [R1+0x184], R8 ;  /* 0x0001840801007387 */ /* 0x000fe80000100800 */
[----:B------:R0:W-:Y:S04]  /*68470*/  STL [R1+0x180], R3 ;  /* 0x0001800301007387 */ /* 0x0001e80000100800 */
[----:B------:R1:W-:Y:S04]  /*68480*/  STL [R1+0x8c], R2 ;  /* 0x00008c0201007387 */ /* 0x0003e80000100800 */
[----:B------:R2:W-:Y:S01]  /*68490*/  STL [R1+0x90], R0 ;  /* 0x0000900001007387 */ /* 0x0005e20000100800 */
[----:B0-----:R-:W-:-:S02]  /*684a0*/  PRMT R3, R18, 0x5410, R19 ;  /* 0x0000541012037816 */ /* 0x001fc40000000013 */
[----:B-1----:R-:W-:Y:S02]  /*684b0*/  PRMT R2, R16, 0x5410, R17 ;  /* 0x0000541010027816 */ /* 0x002fe40000000011 */
[----:B--2---:R-:W-:Y:S01]  /*684c0*/  PRMT R0, R14, 0x5410, R15 ;  /* 0x000054100e007816 */ /* 0x004fe2000000000f */
[----:B------:R-:W-:Y:S04]  /*684d0*/  STL [R1+0x94], R3 ;  /* 0x0000940301007387 */ /* 0x000fe80000100800 */
[----:B------:R-:W-:Y:S04]  /*684e0*/  STL [R1+0x9c], R2 ;  /* 0x00009c0201007387 */ /* 0x000fe80000100800 */
[----:B------:R-:W2:Y:S04]  /*684f0*/  LDL.LU R15, [R1+0x4] ;  /* 0x00000400010f7983 */ /* 0x000ea80000300800 */
[----:B------:R-:W-:Y:S04]  /*68500*/  STL [R1+0x98], R0 ;  /* 0x0000980001007387 */ /* 0x000fe80000100800 */
[----:B------:R-:W2:Y:S04]  /*68510*/  LDL.LU R14, [R1+0xd4] ;  /* 0x0000d400010e7983 */ /* 0x000ea80000300800 */
[----:B------:R-:W3:Y:S04]  /*68520*/  LDL.LU R18, [R1] ;  /* 0x0000000001127983 */ /* 0x000ee80000300800 */
[----:B------:R-:W3:Y:S04]  /*68530*/  LDL.LU R16, [R1+0xb0] ;  /* 0x0000b00001107983 */ /* 0x000ee80000300800 */
[----:B------:R-:W4:Y:S04]  /*68540*/  LDL.LU R17, [R1+0xbc] ;  /* 0x0000bc0001117983 */ /* 0x000f280000300800 */
[----:B------:R-:W4:Y:S04]  /*68550*/  LDL.LU R8, [R1+0x14] ;  /* 0x0000140001087983 */ /* 0x000f280000300800 */
[----:B------:R-:W4:Y:S04]  /*68560*/  LDL.LU R25, [R1+0xac] ;  /* 0x0000ac0001197983 */ /* 0x000f280000300800 */
[----:B------:R-:W4:Y:S04]  /*68570*/  LDL.LU R21, [R1+0xa4] ;  /* 0x0000a40001157983 */ /* 0x000f280000300800 */
[----:B------:R-:W4:Y:S01]  /*68580*/  LDL.LU R9, [R1+0x28] ;  /* 0x0000280001097983 */ /* 0x000f220000300800 */
[----:B------:R-:W-:-:S03]  /*68590*/  PRMT R27, R6, 0x5410, R7 ;  /* 0x00005410061b7816 */ /* 0x000fc60000000007 */
[----:B------:R-:W4:Y:S04]  /*685a0*/  LDL.LU R22, [R1+0xa8] ;  /* 0x0000a80001167983 */ /* 0x000f280000300800 */
[----:B------:R-:W4:Y:S04]  /*685b0*/  LDL.LU R10, [R1+0x5c] ;  /* 0x00005c00010a7983 */ /* 0x000f280000300800 */
[----:B------:R-:W4:Y:S04]  /*685c0*/  LDL.LU R28, [R1+0x88] ;  /* 0x00008800011c7983 */ /* 0x000f280000300800 */
[----:B------:R-:W4:Y:S04]  /*685d0*/  LDL.LU R11, [R1+0x4c] ;  /* 0x00004c00010b7983 */ /* 0x000f280000300800 */
[----:B------:R-:W4:Y:S04]  /*685e0*/  LDL.LU R29, [R1+0xa0] ;  /* 0x0000a000011d7983 */ /* 0x000f280000300800 */
[----:B------:R0:W-:Y:S04]  /*685f0*/  STL [R1+0x2b28], R27 ;  /* 0x002b281b01007387 */ /* 0x0001e80000100800 */
        /* <DEDUP_REMOVED lines=13> */
[----:B0-----:R-:W3:Y:S01]  /*686d0*/  LDL.LU R2, [R1+0x34] ;  /* 0x0000340001027983 */ /* 0x001ee20000300800 */
[----:B------:R-:W-:-:S02]  /*686e0*/  PRMT R4, R4, 0x3340, R1 ;  /* 0x0000334004047816 */ /* 0x000fc40000000001 */
[----:B------:R-:W-:Y:S02]  /*686f0*/  PRMT R26, R14, 0x5410, R15 ;  /* 0x000054100e1a7816 */ /* 0x000fe4000000000f */
[----:B------:R-:W-:Y:S02]  /*68700*/  PRMT R24, R16, 0x5410, R18 ;  /* 0x0000541010187816 */ /* 0x000fe40000000012 */
[----:B----4-:R-:W-:Y:S02]  /*68710*/  PRMT R23, R17, 0x5410, R4 ;  /* 0x0000541011177816 */ /* 0x010fe40000000004 */
[----:B------:R-:W-:Y:S01]  /*68720*/  PRMT R4, R25, 0x5410, R8 ;  /* 0x0000541019047816 */ /* 0x000fe20000000008 */
        /* <DEDUP_REMOVED lines=12> */
[----:B------:R-:W-:-:S03]  /*687f0*/  PRMT R5, R5, 0x3340, R1 ;  /* 0x0000334005057816 */ /* 0x000fc60000000001 */
[----:B------:R-:W3:Y:S04]  /*68800*/  LDL.LU R19, [R1+0x18] ;  /* 0x0000180001137983 */ /* 0x000ee80000300800 */
[----:B------:R-:W3:Y:S04]  /*68810*/  LDL.LU R17, [R1+0x20] ;  /* 0x0000200001117983 */ /* 0x000ee80000300800 */
[----:B------:R-:W3:Y:S04]  /*68820*/  LDL.LU R18, [R1+0x174] ;  /* 0x0001740001127983 */ /* 0x000ee80000300800 */
[----:B------:R-:W3:Y:S04]  /*68830*/  LDL.LU R25, [R1+0x1a8] ;  /* 0x0001a80001197983 */ /* 0x000ee80000300800 */
[----:B------:R0:W-:Y:S01]  /*68840*/  STL [R1+0x84], R4 ;  /* 0x0000840401007387 */ /* 0x0001e20000100800 */
[----:B------:R-:W-:-:S02]  /*68850*/  PRMT R21, R21, 0x5410, R5 ;  /* 0x0000541015157816 */ /* 0x000fc40000000005 */
[----:B------:R-:W-:Y:S02]  /*68860*/  PRMT R22, R22, 0x5410, R9 ;  /* 0x0000541016167816 */ /* 0x000fe40000000009 */
[----:B------:R-:W-:Y:S02]  /*68870*/  PRMT R28, R28, 0x5410, R10 ;  /* 0x000054101c1c7816 */ /* 0x000fe4000000000a */
[----:B------:R-:W-:Y:S01]  /*68880*/  PRMT R29, R29, 0x5410, R11 ;  /* 0x000054101d1d7816 */ /* 0x000fe2000000000b */
[----:B0-----:R-:W3:Y:S04]  /*68890*/  LDL.LU R4, [R1+0x3c0] ;  /* 0x0003c00001047983 */ /* 0x001ee80000300800 */
[----:B------:R-:W3:Y:S04]  /*688a0*/  LDL.LU R5, [R1+0x3d0] ;  /* 0x0003d00001057983 */ /* 0x000ee80000300800 */
[----:B------:R-:W3:Y:S04]  /*688b0*/  LDL.LU R8, [R1+0x3bc] ;  /* 0x0003bc0001087983 */ /* 0x000ee80000300800 */
[----:B------:R-:W3:Y:S04]  /*688c0*/  LDL.LU R9, [R1+0x3c4] ;  /* 0x0003c40001097983 */ /* 0x000ee80000300800 */
[----:B------:R-:W3:Y:S04]  /*688d0*/  LDL.LU R10, [R1+0xc] ;  /* 0x00000c00010a7983 */ /* 0x000ee80000300800 */
[----:B------:R-:W3:Y:S01]  /*688e0*/  LDL.LU R11, [R1+0x1ec] ;  /* 0x0001ec00010b7983 */ /* 0x000ee20000300800 */
[----:B--2---:R-:W-:-:S03]  /*688f0*/  PRMT R27, R27, 0x5410, R2 ;  /* 0x000054101b1b7816 */ /* 0x004fc60000000002 */
[----:B------:R-:W2:Y:S04]  /*68900*/  LDL.LU R2, [R1+0x2b44] ;  /* 0x002b440001027983 */ /* 0x000ea80000300800 */
[----:B------:R0:W-:Y:S04]  /*68910*/  STL [R1+0x14], R27 ;  /* 0x0000141b01007387 */ /* 0x0001e80000100800 */
[----:B0-----:R-:W2:Y:S02]  /*68920*/  LDL.LU R27, [R1+0x2b40] ;  /* 0x002b4000011b7983 */ /* 0x001ea40000300800 */
[----:B--2---:R-:W-:-:S02]  /*68930*/  PRMT R27, R27, 0x5410, R2 ;  /* 0x000054101b1b7816 */ /* 0x004fc40000000002 */
        /* <DEDUP_REMOVED lines=8> */
[----:B------:R-:W3:Y:S04]  /*689c0*/  LDL.LU R2, [R1+0x2b2c] ;  /* 0x002b2c0001027983 */ /* 0x000ee80000300800 */
[----:B------:R0:W-:Y:S01]  /*689d0*/  STL [R1+0x8], R27 ;  /* 0x0000081b01007387 */ /* 0x0001e20000100800 */
[----:B----4-:R-:W-:-:S03]  /*689e0*/  PRMT R6, R6, 0x5410, R12 ;  /* 0x0000541006067816 */ /* 0x010fc6000000000c */
[----:B0-----:R-:W2:Y:S01]  /*689f0*/  LDL.LU R27, [R1+0x2b28] ;  /* 0x002b2800011b7983 */ /* 0x001ea20000300800 */
[----:B---3--:R-:W-:-:S03]  /*68a00*/  PRMT R3, R3, 0x5410, R2 ;  /* 0x0000541003037816 */ /* 0x008fc60000000002 */
[----:B------:R-:W3:Y:S04]  /*68a10*/  LDL.LU R2, [R1+0x2b24] ;  /* 0x002b240001027983 */ /* 0x000ee80000300800 */
[----:B------:R0:W-:Y:S04]  /*68a20*/  STL [R1+0x44], R3 ;  /* 0x0000440301007387 */ /* 0x0001e80000100800 */
[----:B0-----:R-:W4:Y:S04]  /*68a30*/  LDL.LU R3, [R1+0x2b20] ;  /* 0x002b200001037983 */ /* 0x001f280000300800 */
[----:B------:R-:W2:Y:S04]  /*68a40*/  LDL.LU R12, [R1+0x2b1c] ;  /* 0x002b1c00010c7983 */ /* 0x000ea80000300800 */
[----:B------:R0:W-:Y:S04]  /*68a50*/  STL [R1+0x28], R6 ;  /* 0x0000280601007387 */ /* 0x0001e80000100800 */
[----:B0-----:R-:W3:Y:S02]  /*68a60*/  LDL.LU R6, [R1+0x2b18] ;  /* 0x002b180001067983 */ /* 0x001ee40000300800 */
[----:B---3--:R-:W-:-:S02]  /*68a70*/  PRMT R6, R7, 0x5410, R6 ;  /* 0x0000541007067816 */ /* 0x008fc40000000006 */
[----:B------:R-:W3:Y:S04]  /*68a80*/  LDL.LU R7, [R1+0x2b14] ;  /* 0x002b140001077983 */ /* 0x000ee80000300800 */
[----:B------:R0:W-:Y:S01]  /*68a90*/  STL [R1+0x4], R6 ;  /* 0x0000040601007387 */ /* 0x0001e20000100800 */
[----:B------:R-:W-:-:S03]  /*68aa0*/  PRMT R14, R14, 0x5410, R0 ;  /* 0x000054100e0e7816 */ /* 0x000fc60000000000 */
[----:B0-----:R-:W4:Y:S01]  /*68ab0*/  LDL.LU R6, [R1+0x37c] ;  /* 0x00037c0001067983 */ /* 0x001f220000300800 */
[----:B---3--:R-:W-:-:S03]  /*68ac0*/  PRMT R7, R13, 0x5410, R7 ;  /* 0x000054100d077816 */ /* 0x008fc60000000007 */
[----:B------:R-:W3:Y:S04]  /*68ad0*/  LDL.LU R13, [R1+0x2b10] ;  /* 0x002b1000010d7983 */ /* 0x000ee80000300800 */
[----:B------:R0:W-:Y:S04]  /*68ae0*/  STL [R1], R7 ;  /* 0x0000000701007387 */ /* 0x0001e80000100800 */
[----:B0-----:R-:W2:Y:S04]  /*68af0*/  LDL.LU R7, [R1+0x380] ;  /* 0x0003800001077983 */ /* 0x001ea80000300800 */
[----:B------:R-:W3:Y:S04]  /*68b00*/  LDL.LU R0, [R1+0x2b0c] ;  /* 0x002b0c0001007983 */ /* 0x000ee80000300800 */
[----:B------:R0:W-:Y:S04]  /*68b10*/  STL [R1+0x40], R14 ;  /* 0x0000400e01007387 */ /* 0x0001e80000100800 */
[----:B0-----:R-:W4:Y:S02]  /*68b20*/  LDL.LU R14, [R1+0x2b08] ;  /* 0x002b0800010e7983 */ /* 0x001f240000300800 */
[----:B----4-:R-:W-:-:S02]  /*68b30*/  PRMT R14, R15, 0x5410, R14 ;  /* 0x000054100f0e7816 */ /* 0x010fc4000000000e */
[----:B------:R-:W4:Y:S04]  /*68b40*/  LDL.LU R15, [R1+0x2b04] ;  /* 0x002b0400010f7983 */ /* 0x000f280000300800 */
[----:B------:R0:W-:Y:S04]  /*68b50*/  STL [R1+0x24], R14 ;  /* 0x0000240e01007387 */ /* 0x0001e80000100800 */
[----:B0-----:R-:W2:Y:S01]  /*68b60*/  LDL.LU R14, [R1+0x39c] ;  /* 0x00039c00010e7983 */ /* 0x001ea20000300800 */
        /* <DEDUP_REMOVED lines=8> */
[----:B0-----:R-:W2:Y:S04]  /*68bf0*/  LDL.LU R16, [R1+0x198] ;  /* 0x0001980001107983 */ /* 0x001ea80000300800 */
[----:B------:R-:W2:Y:S04]  /*68c00*/  LDL.LU R19, [R1+0x2af8] ;  /* 0x002af80001137983 */ /* 0x000ea80000300800 */
[----:B------:R0:W-:Y:S04]  /*68c10*/  STL [R1+0x20], R17 ;  /* 0x0000201101007387 */ /* 0x0001e80000100800 */
[----:B0-----:R-:W3:Y:S02]  /*68c20*/  LDL.LU R17, [R1+0x2af4] ;  /* 0x002af40001117983 */ /* 0x001ee40000300800 */
[----:B---3--:R-:W-:-:S02]  /*68c30*/  PRMT R17, R18, 0x5410, R17 ;  /* 0x0000541012117816 */ /* 0x008fc40000000011 */
[----:B------:R-:W3:Y:S04]  /*68c40*/  LDL.LU R18, [R1+0x2af0] ;  /* 0x002af00001127983 */ /* 0x000ee80000300800 */
[----:B------:R0:W-:Y:S04]  /*68c50*/  STL [R1+0x18], R17 ;  /* 0x0000181101007387 */ /* 0x0001e80000100800 */
[----:B0-----:R-:W3:Y:S01]  /*68c60*/  LDL.LU R17, [R1+0x1c] ;  /* 0x00001c0001117983 */ /* 0x001ee20000300800 */
[----:B--2---:R-:W-:Y:S02]  /*68c70*/  PRMT R19, R16, 0x5410, R19 ;  /* 0x0000541010137816 */ /* 0x004fe40000000013 */
[----:B----4-:R-:W-:-:S02]  /*68c80*/  PRMT R16, R25, 0x5410, R20 ;  /* 0x0000541019107816 */ /* 0x010fc40000000014 */
[----:B------:R-:W2:Y:S01]  /*68c90*/  LDL.LU R20, [R1+0x60] ;  /* 0x0000600001147983 */ /* 0x000ea20000300800 */
[----:B------:R-:W0:Y:S03]  /*68ca0*/  S2R R25, SR_TID.X ;  /* 0x0000000000197919 */ /* 0x000e260000002100 */
[----:B------:R1:W-:Y:S04]  /*68cb0*/  STL [R1+0x1c], R16 ;  /* 0x00001c1001007387 */ /* 0x0003e80000100800 */
[----:B------:R-:W-:Y:S04]  /*68cc0*/  STL.64 [R1+0x2ac8], R22 ;  /* 0x002ac81601007387 */ /* 0x000fe80000100a00 */
[----:B------:R4:W-:Y:S01]  /*68cd0*/  STL [R1+0x2ac0], R21 ;  /* 0x002ac01501007387 */ /* 0x0009e20000100800 */
[----:B-1----:R-:W-:-:S02]  /*68ce0*/  LOP3.LUT R16, R14, 0xffff, RZ, 0xc0, !PT ;  /* 0x0000ffff0e107812 */ /* 0x002fc400078ec0ff */
[----:B------:R-:W-:Y:S02]  /*68cf0*/  LOP3.LUT R14, R6, 0xffff, RZ, 0xc0, !PT ;  /* 0x0000ffff060e7812 */ /* 0x000fe400078ec0ff */
[----:B----4-:R-:W-:Y:S02]  /*68d00*/  PRMT R21, R11, 0x5410, R10 ;  /* 0x000054100b157816 */ /* 0x010fe4000000000a */
[----:B0-----:R-:W-:-:S04]  /*68d10*/  LOP3.LUT R25, R25, 0x3f, RZ, 0xc0, !PT ;  /* 0x0000003f19197812 */ /* 0x001fc800078ec0ff */
[----:B------:R-:W-:Y:S02]  /*68d20*/  LEA R25, R25, UR4, 0x4 ;  /* 0x0000000419197c11 */ /* 0x000fe4000f8e20ff */
[----:B------:R-:W-:Y:S01]  /*68d30*/  PRMT R5, R5, 0x4210, R16 ;  /* 0x0000421005057816 */ /* 0x000fe20000000010 */
[----:B------:R-:W-:Y:S01]  /*68d40*/  STL [R1+0xc], R21 ;  /* 0x00000c1501007387 */ /* 0x000fe20000100800 */
[----:B------:R-:W-:Y:S01]  /*68d50*/  ULDC UR4, c[0x0][0x244] ;  /* 0x0000910000047ab9 */ /* 0x000fe20000000800 */
[----:B---3--:R-:W-:Y:S02]  /*68d60*/  PRMT R18, R17, 0x5410, R18 ;  /* 0x0000541011127816 */ /* 0x008fe40000000012 */
[----:B------:R-:W-:Y:S02]  /*68d70*/  LOP3.LUT R17, R15, 0xffff, RZ, 0xc0, !PT ;  /* 0x0000ffff0f117812 */ /* 0x000fe400078ec0ff */
[----:B------:R-:W-:Y:S02]  /*68d80*/  LOP3.LUT R15, R7, 0xffff, RZ, 0xc0, !PT ;  /* 0x0000ffff070f7812 */ /* 0x000fe400078ec0ff */
[----:B------:R-:W-:-:S02]  /*68d90*/  PRMT R7, R9, 0x4210, R14 ;  /* 0x0000421009077816 */ /* 0x000fc4000000000e */
[----:B------:R-:W-:Y:S02]  /*68da0*/  PRMT R6, R8, 0x4210, R15 ;  /* 0x0000421008067816 */ /* 0x000fe4000000000f */
[----:B------:R-:W0:Y:S01]  /*68db0*/  LDS.128 R8, [R25] ;  /* 0x0000000019087984 */ /* 0x000e220000000c00 */
[----:B------:R-:W-:Y:S01]  /*68dc0*/  BAR.SYNC.DEFER_BLOCKING 0x0 ;  /* 0x0000000000007b1d */ /* 0x000fe20000010000 */
[----:B------:R-:W-:-:S05]  /*68dd0*/  PRMT R4, R4, 0x4210, R17 ;  /* 0x0000421004047816 */ /* 0x000fca0000000011 */
[----:B------:R2:W-:Y:S02]  /*68de0*/  STSM.16.M88.4 [R0], R4 ;  /* 0x0000000400007844 */ /* 0x0005e40000000200 */
[----:B------:R-:W-:Y:S06]  /*68df0*/  BAR.SYNC.DEFER_BLOCKING 0x0 ;  /* 0x0000000000007b1d */ /* 0x000fec0000010000 */
[----:B0-----:R-:W-:Y:S04]  /*68e00*/  STL.64 [R1+0x30], R8 ;  /* 0x0000300801007387 */ /* 0x001fe80000100a00 */
[----:B------:R0:W-:Y:S01]  /*68e10*/  STL.64 [R1+0x38], R10 ;  /* 0x0000380a01007387 */ /* 0x0001e20000100a00 */
[----:B--2---:R-:W-:-:S03]  /*68e20*/  PRMT R4, R13, 0x5210, R20 ;  /* 0x000052100d047816 */ /* 0x004fc60000000014 */
[----:B0-----:R-:W2:Y:S04]  /*68e30*/  LDL.LU.64 R10, [R1+0x2ae8] ;  /* 0x002ae800010a7983 */ /* 0x001ea80000300a00 */
[----:B------:R-:W3:Y:S04]  /*68e40*/  LDL.LU.64 R8, [R1+0x2ae0] ;  /* 0x002ae00001087983 */ /* 0x000ee80000300a00 */
[----:B------:R-:W4:Y:S04]  /*68e50*/  LDL.LU R5, [R1+0x64] ;  /* 0x0000640001057983 */ /* 0x000f280000300800 */
[----:B------:R-:W2:Y:S04]  /*68e60*/  LDL.LU R6, [R1+0x68] ;  /* 0x0000680001067983 */ /* 0x000ea80000300800 */
[----:B------:R-:W3:Y:S04]  /*68e70*/  LDL.LU R7, [R1+0x70] ;  /* 0x0000700001077983 */ /* 0x000ee80000300800 */
[----:B------:R-:W3:Y:S04]  /*68e80*/  LDL.LU R13, [R1+0x4a8] ;  /* 0x0004a800010d7983 */ /* 0x000ee80000300800 */
[----:B------:R-:W4:Y:S04]  /*68e90*/  LDL.LU R21, [R1+0x360] ;  /* 0x0003600001157983 */ /* 0x000f280000300800 */
[----:B------:R-:W2:Y:S04]  /*68ea0*/  LDL.LU R22, [R1+0x370] ;  /* 0x0003700001167983 */ /* 0x000ea80000300800 */
[----:B------:R-:W2:Y:S04]  /*68eb0*/  LDL.LU R23, [R1+0x35c] ;  /* 0x00035c0001177983 */ /* 0x000ea80000300800 */
[----:B------:R-:W4:Y:S04]  /*68ec0*/  LDL.LU R20, [R1+0x364] ;  /* 0x0003640001147983 */ /* 0x000f280000300800 */
[----:B--2---:R-:W-:Y:S04]  /*68ed0*/  STL.64 [R1+0x2ad8], R22 ;  /* 0x002ad81601007387 */ /* 0x004fe80000100a00 */
[----:B----4-:R-:W-:Y:S04]  /*68ee0*/  STL.64 [R1+0x2ad0], R20 ;  /* 0x002ad01401007387 */ /* 0x010fe80000100a00 */
[----:B------:R-:W0:Y:S01]  /*68ef0*/  LDS.128 R20, [R25] ;  /* 0x0000000019147984 */ /* 0x000e220000000c00 */
[----:B------:R-:W-:Y:S01]  /*68f00*/  BAR.SYNC.DEFER_BLOCKING 0x0 ;  /* 0x0000000000007b1d */ /* 0x000fe20000010000 */
[----:B------:R-:W-:-:S02]  /*68f10*/  PRMT R5, R12, 0x5210, R5 ;  /* 0x000052100c057816 */ /* 0x000fc40000000005 */
[----:B------:R-:W-:Y:S02]  /*68f20*/  PRMT R6, R11, 0x5210, R6 ;  /* 0x000052100b067816 */ /* 0x000fe40000000006 */
[----:B---3--:R-:W-:Y:S02]  /*68f30*/  PRMT R7, R10, 0x5210, R7 ;  /* 0x000052100a077816 */ /* 0x008fe40000000007 */
[----:B------:R-:W-:Y:S02]  /*68f40*/  PRMT R8, R8, 0x5210, R17 ;  /* 0x0000521008087816 */ /* 0x000fe40000000011 */
[----:B------:R-:W-:Y:S01]  /*68f50*/  PRMT R9, R9, 0x5210, R16 ;  /* 0x0000521009097816 */ /* 0x000fe20000000010 */
[----:B------:R-:W2:Y:S04]  /*68f60*/  LDL.LU R12, [R1+0x4ac] ;  /* 0x0004ac00010c7983 */ /* 0x000ea80000300800 */
[----:B------:R-:W3:Y:S04]  /*68f70*/  LDL.LU R17, [R1+0x398] ;  /* 0x0003980001117983 */ /* 0x000ee80000300800 */
[----:B------:R-:W4:Y:S04]  /*68f80*/  LDL.LU R16, [R1+0x3a0] ;  /* 0x0003a00001107983 */ /* 0x000f280000300800 */
[----:B------:R1:W-:Y:S01]  /*68f90*/  STSM.16.M88.4 [R0], R4 ;  /* 0x0000000400007844 */ /* 0x0003e20000000200 */
[----:B------:R-:W-:Y:S01]  /*68fa0*/  BAR.SYNC.DEFER_BLOCKING 0x0 ;  /* 0x0000000000007b1d */ /* 0x000fe20000010000 */
[----:B------:R-:W-:-:S02]  /*68fb0*/  PRMT R10, R3, 0x5210, R15 ;  /* 0x00005210030a7816 */ /* 0x000fc4000000000f */
[----:B------:R-:W-:-:S03]  /*68fc0*/  PRMT R11, R2, 0x5210, R14 ;  /* 0x00005210020b7816 */ /* 0x000fc6000000000e */
[----:B------:R-:W4:Y:S04]  /*68fd0*/  LDL.LU R3, [R1+0x4bc] ;  /* 0x0004bc0001037983 */ /* 0x000f280000300800 */
[----:B------:R-:W4:Y:S04]  /*68fe0*/  LDL.LU R15, [R1+0x3c8] ;  /* 0x0003c800010f7983 */ /* 0x000f280000300800 */
[----:B------:R-:W4:Y:S04]  /*68ff0*/  LDL.LU R2, [R1+0x4c8] ;  /* 0x0004c80001027983 */ /* 0x000f280000300800 */
[----:B------:R-:W4:Y:S04]  /*69000*/  LDL.LU R14, [R1+0x3cc] ;  /* 0x0003cc00010e7983 */ /* 0x000f280000300800 */
[----:B0-----:R-:W-:Y:S04]  /*69010*/  STL.64 [R1+0x160], R20 ;  /* 0x0001601401007387 */ /* 0x001fe80000100a00 */
[----:B------:R-:W-:Y:S04]  /*69020*/  STL.64 [R1+0x168], R22 ;  /* 0x0001681601007387 */ /* 0x000fe80000100a00 */
[----:B-1----:R-:W4:Y:S04]  /*69030*/  LDL.LU R4, [R1+0x3a8] ;  /* 0x0003a80001047983 */ /* 0x002f280000300800 */
[----:B------:R-:W4:Y:S04]  /*69040*/  LDL.LU R5, [R1+0x388] ;  /* 0x0003880001057983 */ /* 0x000f280000300800 */
[----:B------:R-:W4:Y:S04]  /*69050*/  LDL.LU R6, [R1+0x384] ;  /* 0x0003840001067983 */ /* 0x000f280000300800 */
[----:B------:R-:W4:Y:S04]  /*69060*/  LDL.LU R7, [R1+0x374] ;  /* 0x0003740001077983 */ /* 0x000f280000300800 */
[----:B------:R-:W0:Y:S01]  /*69070*/  LDS.128 R20, [R25] ;  /* 0x0000000019147984 */ /* 0x000e220000000c00 */
[----:B------:R-:W-:Y:S06]  /*69080*/  BAR.SYNC.DEFER_BLOCKING 0x0 ;  /* 0x0000000000007b1d */ /* 0x000fec0000010000 */
[----:B0-----:R-:W-:Y:S04]  /*69090*/  STL.64 [R1+0x170], R20 ;  /* 0x0001701401007387 */ /* 0x001fe80000100a00 */
[----:B------:R0:W-:Y:S04]  /*690a0*/  STL.64 [R1+0x178], R22 ;  /* 0x0001781601007387 */ /* 0x0001e80000100a00 */
[----:B0-----:R-:W4:Y:S04]  /*690b0*/  LDL.LU.64 R22, [R1+0x2ad8] ;  /* 0x002ad80001167983 */ /* 0x001f280000300a00 */
[----:B------:R-:W4:Y:S04]  /*690c0*/  LDL.LU.64 R20, [R1+0x2ad0] ;  /* 0x002ad00001147983 */ /* 0x000f280000300a00 */
[----:B------:R0:W-:Y:S01]  /*690d0*/  STSM.16.M88.4 [R0], R8 ;  /* 0x0000000800007844 */ /* 0x0001e20000000200 */
[----:B------:R-:W-:Y:S01]  /*690e0*/  BAR.SYNC.DEFER_BLOCKING 0x0 ;  /* 0x0000000000007b1d */ /* 0x000fe20000010000 */
[----:B------:R-:W-:-:S02]  /*690f0*/  LOP3.LUT R13, R13, 0xffff, RZ, 0xc0, !PT ;  /* 0x0000ffff0d0d7812 */ /* 0x000fc400078ec0ff */
[----:B--2---:R-:W-:Y:S02]  /*69100*/  LOP3.LUT R12, R12, 0xffff, RZ, 0xc0, !PT ;  /* 0x0000ffff0c0c7812 */ /* 0x004fe400078ec0ff */
[----:B---3--:R-:W-:Y:S02]  /*69110*/  LOP3.LUT R17, R17, 0xffff, RZ, 0xc0, !PT ;  /* 0x0000ffff11117812 */ /* 0x008fe400078ec0ff */
[----:B----4-:R-:W-:Y:S02]  /*69120*/  LOP3.LUT R16, R16, 0xffff, RZ, 0xc0, !PT ;  /* 0x0000ffff10107812 */ /* 0x010fe400078ec0ff */
[----:B------:R-:W-:Y:S02]  /*69130*/  LOP3.LUT R3, R3, 0xffff, RZ, 0xc0, !PT ;  /* 0x0000ffff03037812 */ /* 0x000fe400078ec0ff */
[----:B------:R-:W-:Y:S02]  /*69140*/  LOP3.LUT R15, R15, 0xffff, RZ, 0xc0, !PT ;  /* 0x0000ffff0f0f7812 */ /* 0x000fe400078ec0ff */
[----:B------:R-:W-:-:S02]  /*69150*/  LOP3.LUT R2, R2, 0xffff, RZ, 0xc0, !PT ;  /* 0x0000ffff02027812 */ /* 0x000fc400078ec0ff */
[----:B------:R-:W-:Y:S02]  /*69160*/  LOP3.LUT R14, R14, 0xffff, RZ, 0xc0, !PT ;  /* 0x0000ffff0e0e7812 */ /* 0x000fe400078ec0ff */
[----:B0-----:R-:W-:Y:S02]  /*69170*/  PRMT R8, R4, 0x4210, R2 ;  /* 0x0000421004087816 */ /* 0x001fe40000000002 */
[----:B------:R-:W-:Y:S02]  /*69180*/  PRMT R9, R5, 0x4210, R3 ;  /* 0x0000421005097816 */ /* 0x000fe40000000003 */
[----:B------:R-:W-:Y:S02]  /*69190*/  PRMT R10, R6, 0x4210, R12 ;  /* 0x00004210060a7816 */ /* 0x000fe4000000000c */
[----:B------:R-:W-:Y:S02]  /*691a0*/  PRMT R11, R7, 0x4210, R13 ;  /* 0x00004210070b7816 */ /* 0x000fe4000000000d */
[----:B------:R-:W-:-:S02]  /*691b0*/  PRMT R5, R22, 0x4210, R15 ;  /* 0x0000421016057816 */ /* 0x000fc4000000000f */
[----:B------:R-:W-:Y:S02]  /*691c0*/  PRMT R4, R21, 0x4210, R14 ;  /* 0x0000421015047816 */ /* 0x000fe4000000000e */
[----:B------:R-:W-:Y:S02]  /*691d0*/  PRMT R6, R23, 0x4210, R16 ;  /* 0x0000421017067816 */ /* 0x000fe40000000010 */
[----:B------:R-:W-:Y:S02]  /*691e0*/  PRMT R7, R20, 0x4210, R17 ;  /* 0x0000421014077816 */ /* 0x000fe40000000011 */
[----:B------:R-:W0:Y:S01]  /*691f0*/  LDS.128 R20, [R25] ;  /* 0x0000000019147984 */ /* 0x000e220000000c00 */
[----:B------:R-:W-:Y:S06]  /*69200*/  BAR.SYNC.DEFER_BLOCKING 0x0 ;  /* 0x0000000000007b1d */ /* 0x000fec0000010000 */
[----:B0-----:R-:W-:Y:S04]  /*69210*/  STL.64 [R1+0x150], R20 ;  /* 0x0001501401007387 */ /* 0x001fe80000100a00 */
[----:B------:R0:W-:Y:S04]  /*69220*/  STL.64 [R1+0x158], R22 ;  /* 0x0001581601007387 */ /* 0x0001e80000100a00 */
[----:B0-----:R-:W2:Y:S04]  /*69230*/  LDL.LU.64 R22, [R1+0x2ac8] ;  /* 0x002ac80001167983 */ /* 0x001ea80000300a00 */
[----:B------:R-:W-:Y:S01]  /*69240*/  STSM.16.M88.4 [R0], R8 ;  /* 0x0000000800007844 */ /* 0x000fe20000000200 */
[----:B------:R-:W-:Y:S06]  /*69250*/  BAR.SYNC.DEFER_BLOCKING 0x0 ;  /* 0x0000000000007b1d */ /* 0x000fec0000010000 */
[----:B------:R-:W3:Y:S04]  /*69260*/  LDL.LU R21, [R1+0x2ac0] ;  /* 0x002ac00001157983 */ /* 0x000ee80000300800 */
[----:B------:R-:W4:Y:S04]  /*69270*/  LDL.LU R20, [R1+0x4dc] ;  /* 0x0004dc0001147983 */ /* 0x000f280000300800 */
[----:B------:R-:W0:Y:S01]  /*69280*/  LDS.128 R8, [R25] ;  /* 0x0000000019087984 */ /* 0x000e220000000c00 */
[----:B------:R-:W-:Y:S06]  /*69290*/  BAR.SYNC.DEFER_BLOCKING 0x0 ;  /* 0x0000000000007b1d */ /* 0x000fec0000010000 */
[----:B0-----:R0:W-:Y:S04]  /*692a0*/  STL.64 [R1+0x140], R8 ;  /* 0x0001400801007387 */ /* 0x0011e80000100a00 */
[----:B------:R1:W-:Y:S01]  /*692b0*/  STL.64 [R1+0x148], R10 ;  /* 0x0001480a01007387 */ /* 0x0003e20000100a00 */
[----:B0-----:R-:W-:-:S02]  /*692c0*/  PRMT R8, R27, 0x5210, R2 ;  /* 0x000052101b087816 */ /* 0x001fc40000000002 */
[----:B-1----:R-:W-:Y:S01]  /*692d0*/  PRMT R10, R24, 0x5210, R12 ;  /* 0x00005210180a7816 */ /* 0x002fe2000000000c */
[----:B------:R-:W4:Y:S04]  /*692e0*/  LDL.LU R2, [R1+0x4ec] ;  /* 0x0004ec0001027983 */ /* 0x000f280000300800 */
[----:B------:R-:W4:Y:S04]  /*692f0*/  LDL.LU R27, [R1+0x4d8] ;  /* 0x0004d800011b7983 */ /* 0x000f280000300800 */
[----:B------:R-:W4:Y:S04]  /*69300*/  LDL.LU R24, [R1+0x4cc] ;  /* 0x0004cc0001187983 */ /* 0x000f280000300800 */
[----:B------:R-:W4:Y:S01]  /*69310*/  LDL.LU R12, [R1+0x3e4] ;  /* 0x0003e400010c7983 */ /* 0x000f220000300800 */
[----:B--2---:R-:W-:-:S03]  /*69320*/  PRMT R11, R23, 0x5210, R13 ;  /* 0x00005210170b7816 */ /* 0x004fc6000000000d */
[----:B------:R-:W2:Y:S04]  /*69330*/  LDL.LU R23, [R1+0x340] ;  /* 0x0003400001177983 */ /* 0x000ea80000300800 */
[----:B------:R3:W-:Y:S01]  /*69340*/  STSM.16.M88.4 [R0], R4 ;  /* 0x0000000400007844 */ /* 0x0007e20000000200 */
[----:B------:R-:W-:Y:S01]  /*69350*/  BAR.SYNC.DEFER_BLOCKING 0x0 ;  /* 0x0000000000007b1d */ /* 0x000fe20000010000 */
[----:B---3--:R-:W-:-:S05]  /*69360*/  PRMT R4, R21, 0x5210, R14 ;  /* 0x0000521015047816 */ /* 0x008fca000000000e */
[----:B------:R-:W3:Y:S01]  /*69370*/  LDL.LU R14, [R1+0x3e0] ;  /* 0x0003e000010e7983 */ /* 0x000ee20000300800 */
[----:B------:R-:W-:Y:S02]  /*69380*/  PRMT R5, R22, 0x5210, R15 ;  /* 0x0000521016057816 */ /* 0x000fe4000000000f */
[----:B------:R-:W-:Y:S02]  /*69390*/  PRMT R9, R26, 0x5210, R3 ;  /* 0x000052101a097816 */ /* 0x000fe40000000003 */
[----:B------:R-:W-:Y:S01]  /*693a0*/  PRMT R7, R29, 0x5210, R17 ;  /* 0x000052101d077816 */ /* 0x000fe20000000011 */
[----:B--2---:R-:W-:Y:S04]  /*693b0*/  STL [R1+0x2abc], R23 ;  /* 0x002abc1701007387 */ /* 0x004fe80000100800 */
[----:B----4-:R-:W-:Y:S04]  /*693c0*/  STL [R1+0x2ab8], R20 ;  /* 0x002ab81401007387 */ /* 0x010fe80000100800 */
[----:B------:R-:W0:Y:S01]  /*693d0*/  LDS.128 R20, [R25] ;  /* 0x0000000019147984 */ /* 0x000e220000000c00 */
[----:B------:R-:W-:Y:S06]  /*693e0*/  BAR.SYNC.DEFER_BLOCKING 0x0 ;  /* 0x0000000000007b1d */ /* 0x000fec0000010000 */
[----:B------:R-:W2:Y:S04]  /*693f0*/  LDL.LU R15, [R1+0x3d8] ;  /* 0x0003d800010f7983 */ /* 0x000ea80000300800 */
[----:B------:R-:W4:Y:S04]  /*69400*/  LDL.LU R17, [R1+0x3d4] ;  /* 0x0003d40001117983 */ /* 0x000f280000300800 */
[----:B------:R-:W4:Y:S04]  /*69410*/  LDL.LU R29, [R1+0x2f0] ;  /* 0x0002f000011d7983 */ /* 0x000f280000300800 */
[----:B------:R1:W-:Y:S01]  /*69420*/  STSM.16.M88.4 [R0], R8 ;  /* 0x0000000800007844 */ /* 0x0003e20000000200 */
[----:B------:R-:W-:Y:S06]  /*69430*/  BAR.SYNC.DEFER_BLOCKING 0x0 ;  /* 0x0000000000007b1d */ /* 0x000fec0000010000 */
[----:B0-----:R-:W-:Y:S04]  /*69440*/  STL.64 [R1+0x130], R20 ;  /* 0x0001301401007387 */ /* 0x001fe80000100a00 */
[----:B------:R-:W-:Y:S04]  /*69450*/  STL.64 [R1+0x138], R22 ;  /* 0x0001381601007387 */ /* 0x000fe80000100a00 */
[----:B-1----:R-:W3:Y:S04]  /*69460*/  LDL.LU R9, [R1+0x34c] ;  /* 0x00034c0001097983 */ /* 0x002ee80000300800 */
[----:B------:R-:W2:Y:S04]  /*69470*/  LDL.LU R10, [R1+0x334] ;  /* 0x00033400010a7983 */ /* 0x000ea80000300800 */
[----:B------:R-:W4:Y:S04]  /*69480*/  LDL.LU R11, [R1+0x338] ;  /* 0x00033800010b7983 */ /* 0x000f280000300800 */
[----:B------:R-:W0:Y:S01]  /*69490*/  LDS.128 R20, [R25] ;  /* 0x0000000019147984 */ /* 0x000e220000000c00 */
[----:B------:R-:W-:Y:S06]  /*694a0*/  BAR.SYNC.DEFER_BLOCKING 0x0 ;  /* 0x0000000000007b1d */ /* 0x000fec0000010000 */
[----:B0-----:R-:W-:Y:S04]  /*694b0*/  STL.64 [R1+0xc0], R20 ;  /* 0x0000c01401007387 */ /* 0x001fe80000100a00 */
[----:B------:R0:W-:Y:S04]  /*694c0*/  STL.64 [R1+0xc8], R22 ;  /* 0x0000c81601007387 */ /* 0x0001e80000100a00 */
[----:B0-----:R-:W3:Y:S04]  /*694d0*/  LDL.LU R23, [R1+0x2abc] ;  /* 0x002abc0001177983 */ /* 0x001ee80000300800 */
[----:B------:R-:W2:Y:S01]  /*694e0*/  LDL.LU R20, [R1+0x2ab8] ;  /* 0x002ab80001147983 */ /* 0x000ea20000300800 */
[----:B------:R-:W-:-:S05]  /*694f0*/  PRMT R6, R28, 0x5210, R16 ;  /* 0x000052101c067816 */ /* 0x000fca0000000010 */
[----:B------:R0:W-:Y:S01]  /*69500*/  STSM.16.M88.4 [R0], R4 ;  /* 0x0000000400007844 */ /* 0x0001e20000000200 */
[----:B------:R-:W-:Y:S02]  /*69510*/  LOP3.LUT R13, R27, 0xffff, RZ, 0xc0, !PT ;  /* 0x0000ffff1b0d7812 */ /* 0x000fe400078ec0ff */
[----:B------:R-:W-:Y:S02]  /*69520*/  LOP3.LUT R2, R2, 0xffff, RZ, 0xc0, !PT ;  /* 0x0000ffff02027812 */ /* 0x000fe400078ec0ff */
[----:B------:R-:W-:Y:S01]  /*69530*/  LOP3.LUT R16, R24, 0xffff, RZ, 0xc0, !PT ;  /* 0x0000ffff18107812 */ /* 0x000fe200078ec0ff */
[----:B0-----:R-:W4:Y:S04]  /*69540*/  LDL.LU R5, [R1+0x330] ;  /* 0x0003300001057983 */ /* 0x001f280000300800 */
[----:B------:R-:W4:Y:S04]  /*69550*/  LDL.LU R6, [R1+0x32c] ;  /* 0x00032c0001067983 */ /* 0x000f280000300800 */
[----:B------:R-:W4:Y:S04]  /*69560*/  LDL.LU R7, [R1+0x2f4] ;  /* 0x0002f40001077983 */ /* 0x000f280000300800 */
[----:B------:R-:W4:Y:S01]  /*69570*/  LDL.LU R26, [R1+0x14] ;  /* 0x00001400011a7983 */ /* 0x000f220000300800 */
[----:B------:R-:W-:Y:S01]  /*69580*/  BAR.SYNC.DEFER_BLOCKING 0x0 ;  /* 0x0000000000007b1d */ /* 0x000fe20000010000 */
[----:B--2---:R-:W-:-:S05]  /*69590*/  LOP3.LUT R3, R20, 0xffff, RZ, 0xc0, !PT ;  /* 0x0000ffff14037812 */ /* 0x004fca00078ec0ff */
[----:B------:R-:W2:Y:S04]  /*695a0*/  LDL.LU R20, [R1+0x10] ;  /* 0x0000100001147983 */ /* 0x000ea80000300800 */
[----:B------:R-:W2:Y:S04]  /*695b0*/  LDL.LU R27, [R1+0x4c] ;  /* 0x00004c00011b7983 */ /* 0x000ea80000300800 */
[----:B------:R-:W2:Y:S04]  /*695c0*/  LDL.LU R28, [R1+0x8] ;  /* 0x00000800011c7983 */ /* 0x000ea80000300800 */
[----:B------:R-:W2:Y:S04]  /*695d0*/  LDL.LU R22, [R1+0x44] ;  /* 0x0000440001167983 */ /* 0x000ea80000300800 */
[----:B------:R-:W2:Y:S04]  /*695e0*/  LDL.LU R24, [R1+0x28] ;  /* 0x0000280001187983 */ /* 0x000ea80000300800 */
[----:B------:R-:W2:Y:S01]  /*695f0*/  LDL.LU R21, [R1+0x4] ;  /* 0x0000040001157983 */ /* 0x000ea20000300800 */
[----:B---3--:R-:W-:-:S03]  /*69600*/  PRMT R8, R23, 0x4210, R2 ;  /* 0x0000421017087816 */ /* 0x008fc60000000002 */
[----:B------:R-:W2:Y:S01]  /*69610*/  LDL.LU R23, [R1] ;  /* 0x0000000001177983 */ /* 0x000ea20000300800 */
[----:B------:R-:W-:Y:S02]  /*69620*/  PRMT R9, R9, 0x4210, R3 ;  /* 0x0000421009097816 */ /* 0x000fe40000000003 */
[----:B------:R-:W-:Y:S02]  /*69630*/  PRMT R10, R10, 0x4210, R13 ;  /* 0x000042100a0a7816 */ /* 0x000fe4000000000d */
[----:B----4-:R-:W-:Y:S01]  /*69640*/  PRMT R11, R11, 0x4210, R16 ;  /* 0x000042100b0b7816 */ /* 0x010fe20000000010 */
[----:B--2---:R-:W-:Y:S04]  /*69650*/  STL.64 [R1+0x2ab0], R22 ;  /* 0x002ab01601007387 */ /* 0x004fe80000100a00 */
[----:B------:R-:W-:Y:S04]  /*69660*/  STL.64 [R1+0x2aa8], R20 ;  /* 0x002aa81401007387 */ /* 0x000fe80000100a00 */
[----:B------:R-:W0:Y:S01]  /*69670*/  LDS.128 R20, [R25] ;  /* 0x0000000019147984 */ /* 0x000e220000000c00 */
[----:B------:R-:W-:Y:S06]  /*69680*/  BAR.SYNC.DEFER_BLOCKING 0x0 ;  /* 0x0000000000007b1d */ /* 0x000fec0000010000 */
[----:B0-----:R-:W-:Y:S04]  /*69690*/  STL.64 [R1+0x120], R20 ;  /* 0x0001201401007387 */ /* 0x001fe80000100a00 */
[----:B------:R0:W-:Y:S04]  /*696a0*/  STL.64 [R1+0x128], R22 ;  /* 0x0001281601007387 */ /* 0x0001e80000100a00 */
[----:B0-----:R-:W2:Y:S04]  /*696b0*/  LDL.LU.64 R22, [R1+0x2ab0] ;  /* 0x002ab00001167983 */ /* 0x001ea80000300a00 */
[----:B------:R-:W3:Y:S04]  /*696c0*/  LDL.LU.64 R20, [R1+0x2aa8] ;  /* 0x002aa80001147983 */ /* 0x000ee80000300a00 */
[----:B------:R-:W-:Y:S01]  /*696d0*/  STSM.16.M88.4 [R0], R8 ;  /* 0x0000000800007844 */ /* 0x000fe20000000200 */
[----:B------:R-:W-:Y:S06]  /*696e0*/  BAR.SYNC.DEFER_BLOCKING 0x0 ;  /* 0x0000000000007b1d */ /* 0x000fec0000010000 */
[----:B------:R-:W0:Y:S02]  /*696f0*/  LDS.128 R8, [R25] ;  /* 0x0000000019087984 */ /* 0x000e240000000c00 */
[----:B------:R-:W-:Y:S01]  /*69700*/  BAR.SYNC.DEFER_BLOCKING 0x0 ;  /* 0x0000000000007b1d */ /* 0x000fe20000010000 */
[----:B------:R-:W-:-:S02]  /*69710*/  LOP3.LUT R12, R12, 0xffff, RZ, 0xc0, !PT ;  /* 0x0000ffff0c0c7812 */ /* 0x000fc400078ec0ff */
[----:B------:R-:W-:Y:S02]  /*69720*/  LOP3.LUT R14, R14, 0xffff, RZ, 0xc0, !PT ;  /* 0x0000ffff0e0e7812 */ /* 0x000fe400078ec0ff */
[----:B------:R-:W-:Y:S02]  /*69730*/  LOP3.LUT R15, R15, 0xffff, RZ, 0xc0, !PT ;  /* 0x0000ffff0f0f7812 */ /* 0x000fe400078ec0ff */
[----:B------:R-:W-:Y:S02]  /*69740*/  LOP3.LUT R17, R17, 0xffff, RZ, 0xc0, !PT ;  /* 0x0000ffff11117812 */ /* 0x000fe400078ec0ff */
[----:B------:R-:W-:Y:S02]  /*69750*/  PRMT R4, R5, 0x4210, R12 ;  /* 0x0000421005047816 */ /* 0x000fe4000000000c */
[----:B------:R-:W-:Y:S02]  /*69760*/  PRMT R5, R6, 0x4210, R14 ;  /* 0x0000421006057816 */ /* 0x000fe4000000000e */
[----:B------:R-:W-:-:S02]  /*69770*/  PRMT R6, R7, 0x4210, R15 ;  /* 0x0000421007067816 */ /* 0x000fc4000000000f */
[----:B------:R-:W-:-:S05]  /*69780*/  PRMT R7, R29, 0x4210, R17 ;  /* 0x000042101d077816 */ /* 0x000fca0000000011 */
[----:B------:R1:W-:Y:S01]  /*69790*/  STSM.16.M88.4 [R0], R4 ;  /* 0x0000000400007844 */ /* 0x0003e20000000200 */
[----:B------:R-:W-:Y:S06]  /*697a0*/  BAR.SYNC.DEFER_BLOCKING 0x0 ;  /* 0x0000000000007b1d */ /* 0x000fec0000010000 */
[----:B0-----:R0:W-:Y:S04]  /*697b0*/  STL.64 [R1+0x110], R8 ;  /* 0x0001100801007387 */ /* 0x0011e80000100a00 */
[----:B------:R4:W-:Y:S01]  /*697c0*/  STL.64 [R1+0x118], R10 ;  /* 0x0001180a01007387 */ /* 0x0009e20000100a00 */
[----:B-1----:R-:W-:-:S02]  /*697d0*/  PRMT R4, R27, 0x5210, R12 ;  /* 0x000052101b047816 */ /* 0x002fc4000000000c */
[----:B------:R-:W-:Y:S02]  /*697e0*/  PRMT R6, R24, 0x5210, R15 ;  /* 0x0000521018067816 */ /* 0x000fe4000000000f */
[----:B0-----:R-:W-:Y:S02]  /*697f0*/  PRMT R8, R26, 0x5210, R2 ;  /* 0x000052101a087816 */ /* 0x001fe40000000002 */
[----:B------:R-:W2:Y:S01]  /*69800*/  LDL.LU R26, [R1+0x528] ;  /* 0x00052800011a7983 */ /* 0x000ea20000300800 */
[----:B----4-:R-:W-:Y:S02]  /*69810*/  PRMT R10, R28, 0x5210, R13 ;  /* 0x000052101c0a7816 */ /* 0x010fe4000000000d */
[----:B---3--:R-:W-:Y:S02]  /*69820*/  PRMT R9, R20, 0x5210, R3 ;  /* 0x0000521014097816 */ /* 0x008fe40000000003 */
[----:B------:R-:W3:Y:S04]  /*69830*/  LDL.LU R20, [R1+0x51c] ;  /* 0x00051c0001147983 */ /* 0x000ee80000300800 */
[----:B------:R-:W4:Y:S04]  /*69840*/  LDL.LU R27, [R1+0x50c] ;  /* 0x00050c00011b7983 */ /* 0x000f280000300800 */
[----:B------:R-:W4:Y:S04]  /*69850*/  LDL.LU R24, [R1+0x508] ;  /* 0x0005080001187983 */ /* 0x000f280000300800 */
[----:B------:R-:W4:Y:S01]  /*69860*/  LDL.LU R2, [R1+0x3f4] ;  /* 0x0003f40001027983 */ /* 0x000f220000300800 */
[----:B--2---:R-:W-:-:S03]  /*69870*/  PRMT R5, R22, 0x5210, R14 ;  /* 0x0000521016057816 */ /* 0x004fc6000000000e */
[----:B------:R-:W2:Y:S01]  /*69880*/  LDL.LU R3, [R1+0x3f0] ;  /* 0x0003f00001037983 */ /* 0x000ea20000300800 */
[----:B------:R-:W-:-:S03]  /*69890*/  PRMT R11, R21, 0x5210, R16 ;  /* 0x00005210150b7816 */ /* 0x000fc60000000010 */
[----:B------:R-:W2:Y:S04]  /*698a0*/  LDL.LU R22, [R1+0x3ec] ;  /* 0x0003ec0001167983 */ /* 0x000ea80000300800 */
[----:B------:R-:W2:Y:S04]  /*698b0*/  LDL.LU R21, [R1+0x3e8] ;  /* 0x0003e80001157983 */ /* 0x000ea80000300800 */
[----:B------:R-:W0:Y:S01]  /*698c0*/  LDS.128 R12, [R25] ;  /* 0x00000000190c7984 */ /* 0x000e220000000c00 */
[----:B------:R-:W-:Y:S06]  /*698d0*/  BAR.SYNC.DEFER_BLOCKING 0x0 ;  /* 0x0000000000007b1d */ /* 0x000fec0000010000 */
[----:B------:R-:W2:Y:S04]  /*698e0*/  LDL.LU R29, [R1+0x344] ;  /* 0x00034400011d7983 */ /* 0x000ea80000300800 */
[----:B------:R1:W-:Y:S01]  /*698f0*/  STSM.16.M88.4 [R0], R8 ;  /* 0x0000000800007844 */ /* 0x0003e20000000200 */
[----:B------:R-:W-:Y:S06]  /*69900*/  BAR.SYNC.DEFER_BLOCKING 0x0 ;  /* 0x0000000000007b1d */ /* 0x000fec0000010000 */
[----:B0-----:R-:W-:Y:S04]  /*69910*/  STL.64 [R1+0x100], R12 ;  /* 0x0001000c01007387 */ /* 0x001fe80000100a00 */
[----:B------:R-:W-:Y:S01]  /*69920*/  STL.64 [R1+0x108], R14 ;  /* 0x0001080e01007387 */ /* 0x000fe20000100a00 */
[----:B------:R-:W-:-:S03]  /*69930*/  PRMT R7, R23, 0x5210, R17 ;  /* 0x0000521017077816 */ /* 0x000fc60000000011 */
[----:B-1----:R-:W2:Y:S04]  /*69940*/  LDL.LU R8, [R1+0x3b0] ;  /* 0x0003b00001087983 */ /* 0x002ea80000300800 */
[----:B------:R-:W2:Y:S04]  /*69950*/  LDL.LU R9, [R1+0x3ac] ;  /* 0x0003ac0001097983 */ /* 0x000ea80000300800 */
[----:B------:R-:W2:Y:S04]  /*69960*/  LDL.LU R10, [R1+0x390] ;  /* 0x00039000010a7983 */ /* 0x000ea80000300800 */
[----:B------:R-:W2:Y:S04]  /*69970*/  LDL.LU R11, [R1+0x394] ;  /* 0x00039400010b7983 */ /* 0x000ea80000300800 */
[----:B------:R-:W0:Y:S01]  /*69980*/  LDS.128 R12, [R25] ;  /* 0x00000000190c7984 */ /* 0x000e220000000c00 */
[----:B------:R-:W-:Y:S06]  /*69990*/  BAR.SYNC.DEFER_BLOCKING 0x0 ;  /* 0x0000000000007b1d */ /* 0x000fec0000010000 */
[----:B------:R1:W-:Y:S02]  /*699a0*/  STSM.16.M88.4 [R0], R4 ;  /* 0x0000000400007844 */ /* 0x0003e40000000200 */
[----:B------:R-:W-:Y:S06]  /*699b0*/  BAR.SYNC.DEFER_BLOCKING 0x0 ;  /* 0x0000000000007b1d */ /* 0x000fec0000010000 */
[----:B0-----:R0:W-:Y:S04]  /*699c0*/  STL.64 [R1+0xb0], R12 ;  /* 0x0000b00c01007387 */ /* 0x0011e80000100a00 */
[----:B------:R3:W-:Y:S04]  /*699d0*/  STL.64 [R1+0xb8], R14 ;  /* 0x0000b80e01007387 */ /* 0x0007e80000100a00 */
[----:B-1----:R-:W2:Y:S04]  /*699e0*/  LDL.LU R5, [R1+0x3dc] ;  /* 0x0003dc0001057983 */ /* 0x002ea80000300800 */
[----:B------:R-:W2:Y:S04]  /*699f0*/  LDL.LU R6, [R1+0x3b8] ;  /* 0x0003b80001067983 */ /* 0x000ea80000300800 */
[----:B------:R-:W2:Y:S01]  /*69a00*/  LDL.LU R7, [R1+0x3b4] ;  /* 0x0003b40001077983 */ /* 0x000ea20000300800 */
[----:B0-----:R-:W-:-:S03]  /*69a10*/  LOP3.LUT R13, R26, 0xffff, RZ, 0xc0, !PT ;  /* 0x0000ffff1a0d7812 */ /* 0x001fc600078ec0ff */
[----:B------:R-:W2:Y:S01]  /*69a20*/  LDL.LU R26, [R1+0x8c] ;  /* 0x00008c00011a7983 */ /* 0x000ea20000300800 */
[----:B---3--:R-:W-:-:S03]  /*69a30*/  LOP3.LUT R14, R20, 0xffff, RZ, 0xc0, !PT ;  /* 0x0000ffff140e7812 */ /* 0x008fc600078ec0ff */
[----:B------:R-:W3:Y:S04]  /*69a40*/  LDL.LU R20, [R1+0x90] ;  /* 0x0000900001147983 */ /* 0x000ee80000300800 */
[----:B------:R-:W3:Y:S01]  /*69a50*/  LDL.LU R28, [R1+0x94] ;  /* 0x00009400011c7983 */ /* 0x000ee20000300800 */
[----:B----4-:R-:W-:-:S03]  /*69a60*/  LOP3.LUT R15, R27, 0xffff, RZ, 0xc0, !PT ;  /* 0x0000ffff1b0f7812 */ /* 0x010fc600078ec0ff */
[----:B------:R-:W4:Y:S04]  /*69a70*/  LDL.LU R23, [R1+0x9c] ;  /* 0x00009c0001177983 */ /* 0x000f280000300800 */
[----:B------:R-:W3:Y:S01]  /*69a80*/  LDL.LU R27, [R1+0x98] ;  /* 0x00009800011b7983 */ /* 0x000ee20000300800 */
[----:B------:R-:W-:Y:S02]  /*69a90*/  LOP3.LUT R16, R24, 0xffff, RZ, 0xc0, !PT ;  /* 0x0000ffff18107812 */ /* 0x000fe400078ec0ff */
[----:B--2---:R-:W-:Y:S01]  /*69aa0*/  LOP3.LUT R12, R3, 0xffff, RZ, 0xc0, !PT ;  /* 0x0000ffff030c7812 */ /* 0x004fe200078ec0ff */
[----:B------:R-:W2:Y:S01]  /*69ab0*/  LDL.LU R24, [R1+0x84] ;  /* 0x0000840001187983 */ /* 0x000ea20000300800 */
[----:B------:R-:W-:Y:S02]  /*69ac0*/  LOP3.LUT R3, R22, 0xffff, RZ, 0xc0, !PT ;  /* 0x0000ffff16037812 */ /* 0x000fe400078ec0ff */
[----:B------:R-:W-:Y:S01]  /*69ad0*/  LOP3.LUT R17, R21, 0xffff, RZ, 0xc0, !PT ;  /* 0x0000ffff15117812 */ /* 0x000fe200078ec0ff */
[----:B------:R-:W4:Y:S04]  /*69ae0*/  LDL.LU R22, [R1+0x24] ;  /* 0x0000240001167983 */ /* 0x000f280000300800 */
[----:B------:R-:W3:Y:S04]  /*69af0*/  LDL.LU R21, [R1+0x40] ;  /* 0x0000400001157983 */ /* 0x000ee80000300800 */
[----:B----4-:R-:W-:Y:S04]  /*69b00*/  STL.64 [R1+0x2aa0], R22 ;  /* 0x002aa01601007387 */ /* 0x010fe80000100a00 */
[----:B---3--:R-:W-:Y:S04]  /*69b10*/  STL.64 [R1+0x2a98], R20 ;  /* 0x002a981401007387 */ /* 0x008fe80000100a00 */
[----:B------:R-:W0:Y:S01]  /*69b20*/  LDS.128 R20, [R25] ;  /* 0x0000000019147984 */ /* 0x000e220000000c00 */
[----:B------:R-:W-:Y:S06]  /*69b30*/  BAR.SYNC.DEFER_BLOCKING 0x0 ;  /* 0x0000000000007b1d */ /* 0x000fec0000010000 */
[----:B0-----:R-:W-:Y:S04]  /*69b40*/  STL.64 [R1+0xe0], R20 ;  /* 0x0000e01401007387 */ /* 0x001fe80000100a00 */
[----:B------:R0:W-:Y:S04]  /*69b50*/  STL.64 [R1+0xe8], R22 ;  /* 0x0000e81601007387 */ /* 0x0001e80000100a00 */
[----:B0-----:R-:W3:Y:S04]  /*69b60*/  LDL.LU.64 R22, [R1+0x2aa0] ;  /* 0x002aa00001167983 */ /* 0x001ee80000300a00 */
[----:B------:R-:W4:Y:S01]  /*69b70*/  LDL.LU.64 R20, [R1+0x2a98] ;  /* 0x002a980001147983 */ /* 0x000f220000300a00 */
[----:B------:R-:W-:-:S02]  /*69b80*/  PRMT R8, R8, 0x4210, R13 ;  /* 0x0000421008087816 */ /* 0x000fc4000000000d */
[----:B------:R-:W-:Y:S02]  /*69b90*/  PRMT R9, R9, 0x4210, R14 ;  /* 0x0000421009097816 */ /* 0x000fe4000000000e */
[----:B------:R-:W-:Y:S02]  /*69ba0*/  PRMT R10, R10, 0x4210, R15 ;  /* 0x000042100a0a7816 */ /* 0x000fe4000000000f */
[----:B------:R-:W-:-:S05]  /*69bb0*/  PRMT R11, R11, 0x4210, R16 ;  /* 0x000042100b0b7816 */ /* 0x000fca0000000010 */
[----:B------:R-:W-:Y:S01]  /*69bc0*/  STSM.16.M88.4 [R0], R8 ;  /* 0x0000000800007844 */ /* 0x000fe20000000200 */
[----:B------:R-:W-:Y:S06]  /*69bd0*/  BAR.SYNC.DEFER_BLOCKING 0x0 ;  /* 0x0000000000007b1d */ /* 0x000fec0000010000 */
[----:B------:R-:W0:Y:S02]  /*69be0*/  LDS.128 R8, [R25] ;  /* 0x0000000019087984 */ /* 0x000e240000000c00 */
[----:B------:R-:W-:Y:S01]  /*69bf0*/  BAR.SYNC.DEFER_BLOCKING 0x0 ;  /* 0x0000000000007b1d */ /* 0x000fe20000010000 */
[----:B------:R-:W-:-:S04]  /*69c00*/  LOP3.LUT R2, R2, 0xffff, RZ, 0xc0, !PT ;  /* 0x0000ffff02027812 */ /* 0x000fc800078ec0ff */
[----:B------:R-:W-:Y:S02]  /*69c10*/  PRMT R4, R5, 0x4210, R2 ;  /* 0x0000421005047816 */ /* 0x000fe40000000002 */
[----:B------:R-:W-:Y:S02]  /*69c20*/  PRMT R5, R6, 0x4210, R12 ;  /* 0x0000421006057816 */ /* 0x000fe4000000000c */
[----:B------:R-:W-:Y:S02]  /*69c30*/  PRMT R6, R7, 0x4210, R3 ;  /* 0x0000421007067816 */ /* 0x000fe40000000003 */
[----:B------:R-:W-:-:S05]  /*69c40*/  PRMT R7, R29, 0x4210, R17 ;  /* 0x000042101d077816 */ /* 0x000fca0000000011 */
[----:B------:R1:W-:Y:S01]  /*69c50*/  STSM.16.M88.4 [R0], R4 ;  /* 0x0000000400007844 */ /* 0x0003e20000000200 */
[----:B------:R-:W-:Y:S06]  /*69c60*/  BAR.SYNC.DEFER_BLOCKING 0x0 ;  /* 0x0000000000007b1d */ /* 0x000fec0000010000 */
[----:B0-----:R0:W-:Y:S04]  /*69c70*/  STL.64 [R1+0x50], R8 ;  /* 0x0000500801007387 */ /* 0x0011e80000100a00 */
[----:B------:R2:W-:Y:S01]  /*69c80*/  STL.64 [R1+0x58], R10 ;  /* 0x0000580a01007387 */ /* 0x0005e20000100a00 */
[----:B-1----:R-:W-:-:S03]  /*69c90*/  PRMT R4, R26, 0x5210, R2 ;  /* 0x000052101a047816 */ /* 0x002fc60000000002 */
[----:B------:R-:W2:Y:S01]  /*69ca0*/  LDL.LU R26, [R1+0x54c] ;  /* 0x00054c00011a7983 */ /* 0x000ea20000300800 */
[----:B0-----:R-:W-:Y:S02]  /*69cb0*/  PRMT R9, R27, 0x5210, R14 ;  /* 0x000052101b097816 */ /* 0x001fe4000000000e */
[----:B----4-:R-:W-:Y:S02]  /*69cc0*/  PRMT R6, R20, 0x5210, R3 ;  /* 0x0000521014067816 */ /* 0x010fe40000000003 */
[----:B---3--:R-:W-:Y:S01]  /*69cd0*/  PRMT R8, R23, 0x5210, R13 ;  /* 0x0000521017087816 */ /* 0x008fe2000000000d */
[----:B------:R-:W3:Y:S04]  /*69ce0*/  LDL.LU R20, [R1+0x53c] ;  /* 0x00053c0001147983 */ /* 0x000ee80000300800 */
[----:B------:R-:W4:Y:S04]  /*69cf0*/  LDL.LU R27, [R1+0x538] ;  /* 0x00053800011b7983 */ /* 0x000f280000300800 */
[----:B------:R-:W3:Y:S01]  /*69d00*/  LDL.LU R23, [R1+0x52c] ;  /* 0x00052c0001177983 */ /* 0x000ee20000300800 */
[----:B--2---:R-:W-:-:S02]  /*69d10*/  PRMT R11, R22, 0x5210, R16 ;  /* 0x00005210160b7816 */ /* 0x004fc40000000010 */
[----:B------:R-:W-:Y:S02]  /*69d20*/  PRMT R7, R21, 0x5210, R17 ;  /* 0x0000521015077816 */ /* 0x000fe40000000011 */
[----:B------:R-:W-:Y:S02]  /*69d30*/  PRMT R10, R24, 0x5210, R15 ;  /* 0x00005210180a7816 */ /* 0x000fe4000000000f */
[----:B------:R-:W-:Y:S01]  /*69d40*/  PRMT R5, R28, 0x5210, R12 ;  /* 0x000052101c057816 */ /* 0x000fe2000000000c */
[----:B---3--:R-:W-:Y:S04]  /*69d50*/  STL [R1+0x2a94], R23 ;  /* 0x002a941701007387 */ /* 0x008fe80000100800 */
[----:B------:R-:W-:Y:S04]  /*69d60*/  STL [R1+0x2a90], R20 ;  /* 0x002a901401007387 */ /* 0x000fe80000100800 */
[----:B------:R-:W0:Y:S01]  /*69d70*/  LDS.128 R20, [R25] ;  /* 0x0000000019147984 */ /* 0x000e220000000c00 */
[----:B------:R-:W-:Y:S06]  /*69d80*/  BAR.SYNC.DEFER_BLOCKING 0x0 ;  /* 0x0000000000007b1d */ /* 0x000fec0000010000 */
[----:B------:R-:W2:Y:S04]  /*69d90*/  LDL.LU R24, [R1+0x404] ;  /* 0x0004040001187983 */ /* 0x000ea80000300800 */
[----:B------:R-:W3:Y:S04]  /*69da0*/  LDL.LU R12, [R1+0x400] ;  /* 0x00040000010c7983 */ /* 0x000ee80000300800 */
[----:B------:R-:W3:Y:S04]  /*69db0*/  LDL.LU R3, [R1+0x3fc] ;  /* 0x0003fc0001037983 */ /* 0x000ee80000300800 */
[----:B------:R1:W-:Y:S01]  /*69dc0*/  STSM.16.M88.4 [R0], R8 ;  /* 0x0000000800007844 */ /* 0x0003e20000000200 */
[----:B------:R-:W-:Y:S06]  /*69dd0*/  BAR.SYNC.DEFER_BLOCKING 0x0 ;  /* 0x0000000000007b1d */ /* 0x000fec0000010000 */
[----:B0-----:R-:W-:Y:S04]  /*69de0*/  STL.64 [R1+0x70], R20 ;  /* 0x0000701401007387 */ /* 0x001fe80000100a00 */
[----:B------:R-:W-:Y:S04]  /*69df0*/  STL.64 [R1+0x78], R22 ;  /* 0x0000781601007387 */ /* 0x000fe80000100a00 */
[----:B------:R-:W3:Y:S04]  /*69e00*/  LDL.LU R17, [R1+0x3f8] ;  /* 0x0003f80001117983 */ /* 0x000ee80000300800 */
[----:B------:R-:W3:Y:S04]  /*69e10*/  LDL.LU R29, [R1+0x450] ;  /* 0x00045000011d7983 */ /* 0x000ee80000300800 */
[----:B-1----:R-:W3:Y:S04]  /*69e20*/  LDL.LU R8, [R1+0x420] ;  /* 0x0004200001087983 */ /* 0x002ee80000300800 */
[----:B------:R-:W3:Y:S04]  /*69e30*/  LDL.LU R9, [R1+0x41c] ;  /* 0x00041c0001097983 */ /* 0x000ee80000300800 */
[----:B------:R-:W3:Y:S04]  /*69e40*/  LDL.LU R10, [R1+0x418] ;  /* 0x00041800010a7983 */ /* 0x000ee80000300800 */
[----:B------:R-:W3:Y:S04]  /*69e50*/  LDL.LU R11, [R1+0x350] ;  /* 0x00035000010b7983 */ /* 0x000ee80000300800 */
[----:B------:R-:W0:Y:S01]  /*69e60*/  LDS.128 R20, [R25] ;  /* 0x0000000019147984 */ /* 0x000e220000000c00 */
[----:B------:R-:W-:Y:S06]  /*69e70*/  BAR.SYNC.DEFER_BLOCKING 0x0 ;  /* 0x0000000000007b1d */ /* 0x000fec0000010000 */
[----:B0-----:R-:W-:Y:S04]  /*69e80*/  STL.64 [R1+0xd0], R20 ;  /* 0x0000d01401007387 */ /* 0x001fe80000100a00 */
[----:B------:R0:W-:Y:S04]  /*69e90*/  STL.64 [R1+0xd8], R22 ;  /* 0x0000d81601007387 */ /* 0x0001e80000100a00 */
[----:B0-----:R-:W2:Y:S04]  /*69ea0*/  LDL.LU R23, [R1+0x2a94] ;  /* 0x002a940001177983 */ /* 0x001ea80000300800 */
[----:B------:R-:W3:Y:S04]  /*69eb0*/  LDL.LU R20, [R1+0x2a90] ;  /* 0x002a900001147983 */ /* 0x000ee80000300800 */
[----:B------:R0:W-:Y:S01]  /*69ec0*/  STSM.16.M88.4 [R0], R4 ;  /* 0x0000000400007844 */ /* 0x0001e20000000200 */
[----:B------:R-:W-:-:S02]  /*69ed0*/  LOP3.LUT R13, R26, 0xffff, RZ, 0xc0, !PT ;  /* 0x0000ffff1a0d7812 */ /* 0x000fc400078ec0ff */
[----:B----4-:R-:W-:Y:S01]  /*69ee0*/  LOP3.LUT R15, R27, 0xffff, RZ, 0xc0, !PT ;  /* 0x0000ffff1b0f7812 */ /* 0x010fe200078ec0ff */
[----:B------:R-:W-:Y:S06]  /*69ef0*/  BAR.SYNC.DEFER_BLOCKING 0x0 ;  /* 0x0000000000007b1d */ /* 0x000fec0000010000 */
[----:B0-----:R-:W4:Y:S04]  /*69f00*/  LDL.LU R5, [R1+0x44c] ;  /* 0x00044c0001057983 */ /* 0x001f280000300800 */
[----:B------:R-:W4:Y:S04]  /*69f10*/  LDL.LU R6, [R1+0x440] ;  /* 0x0004400001067983 */ /* 0x000f280000300800 */
[----:B------:R-:W4:Y:S04]  /*69f20*/  LDL.LU R7, [R1+0x434] ;  /* 0x0004340001077983 */ /* 0x000f280000300800 */
[----:B------:R-:W4:Y:S04]  /*69f30*/  LDL.LU R26, [R1+0x194] ;  /* 0x00019400011a7983 */ /* 0x000f280000300800 */
[----:B------:R-:W4:Y:S04]  /*69f40*/  LDL.LU R28, [R1+0x18c] ;  /* 0x00018c00011c7983 */ /* 0x000f280000300800 */
[----:B------:R-:W4:Y:S01]  /*69f50*/  LDL.LU R21, [R1+0x190] ;  /* 0x0001900001157983 */ /* 0x000f220000300800 */
[----:B---3--:R-:W-:-:S03]  /*69f60*/  LOP3.LUT R14, R20, 0xffff, RZ, 0xc0, !PT ;  /* 0x0000ffff140e7812 */ /* 0x008fc600078ec0ff */
[----:B------:R-:W4:Y:S04]  /*69f70*/  LDL.LU R20, [R1+0x188] ;  /* 0x0001880001147983 */ /* 0x000f280000300800 */
[----:B------:R-:W3:Y:S01]  /*69f80*/  LDL.LU R27, [R1+0x184] ;  /* 0x00018400011b7983 */ /* 0x000ee20000300800 */
[----:B--2---:R-:W-:-:S03]  /*69f90*/  LOP3.LUT R16, R23, 0xffff, RZ, 0xc0, !PT ;  /* 0x0000ffff17107812 */ /* 0x004fc600078ec0ff */
[----:B------:R-:W2:Y:S04]  /*69fa0*/  LDL.LU R22, [R1+0x180] ;  /* 0x0001800001167983 */ /* 0x000ea80000300800 */
[----:B------:R-:W2:Y:S01]  /*69fb0*/  LDL.LU R23, [R1+0x48] ;  /* 0x0000480001177983 */ /* 0x000ea20000300800 */
[----:B------:R-:W-:Y:S02]  /*69fc0*/  LOP3.LUT R2, R24, 0xffff, RZ, 0xc0, !PT ;  /* 0x0000ffff18027812 */ /* 0x000fe400078ec0ff */
[----:B------:R-:W-:Y:S02]  /*69fd0*/  PRMT R8, R8, 0x4210, R13 ;  /* 0x0000421008087816 */ /* 0x000fe4000000000d */
[----:B------:R-:W-:Y:S02]  /*69fe0*/  PRMT R9, R9, 0x4210, R14 ;  /* 0x0000421009097816 */ /* 0x000fe4000000000e */
[----:B------:R-:W-:-:S02]  /*69ff0*/  PRMT R10, R10, 0x4210, R15 ;  /* 0x000042100a0a7816 */ /* 0x000fc4000000000f */
[----:B------:R-:W-:Y:S01]  /*6a000*/  PRMT R11, R11, 0x4210, R16 ;  /* 0x000042100b0b7816 */ /* 0x000fe20000000010 */
[----:B--2---:R-:W-:Y:S04]  /*6a010*/  STL.64 [R1+0x2a88], R22 ;  /* 0x002a881601007387 */ /* 0x004fe80000100a00 */
[----:B----4-:R-:W-:Y:S04]  /*6a020*/  STL.64 [R1+0x2a80], R20 ;  /* 0x002a801401007387 */ /* 0x010fe80000100a00 */
[----:B------:R-:W0:Y:S04]  /*6a030*/  LDS.128 R20, [R25] ;  /* 0x0000000019147984 */ /* 0x000e280000000c00 */
[----:B------:R-:W2:Y:S01]  /*6a040*/  LDL.LU R24, [R1+0x2c] ;  /* 0x00002c0001187983 */ /* 0x000ea20000300800 */
[----:B------:R-:W-:Y:S06]  /*6a050*/  BAR.SYNC.DEFER_BLOCKING 0x0 ;  /* 0x0000000000007b1d */ /* 0x000fec0000010000 */
[----:B0-----:R-:W-:Y:S04]  /*6a060*/  STL.64 [R1+0xa0], R20 ;  /* 0x0000a01401007387 */ /* 0x001fe80000100a00 */
[----:B------:R0:W-:Y:S04]  /*6a070*/  STL.64 [R1+0xa8], R22 ;  /* 0x0000a81601007387 */ /* 0x0001e80000100a00 */
[----:B0-----:R-:W4:Y:S04]  /*6a080*/  LDL.LU.64 R22, [R1+0x2a88] ;  /* 0x002a880001167983 */ /* 0x001f280000300a00 */
[----:B------:R-:W4:Y:S04]  /*6a090*/  LDL.LU.64 R20, [R1+0x2a80] ;  /* 0x002a800001147983 */ /* 0x000f280000300a00 */
[----:B------:R-:W-:Y:S01]  /*6a0a0*/  STSM.16.M88.4 [R0], R8 ;  /* 0x0000000800007844 */ /* 0x000fe20000000200 */
[----:B------:R-:W-:Y:S01]  /*6a0b0*/  BAR.SYNC.DEFER_BLOCKING 0x0 ;  /* 0x0000000000007b1d */ /* 0x000fe20000010000 */
[----:B------:R-:W-:-:S02]  /*6a0c0*/  LOP3.LUT R12, R12, 0xffff, RZ, 0xc0, !PT ;  /* 0x0000ffff0c0c7812 */ /* 0x000fc400078ec0ff */
[----:B------:R-:W-:Y:S02]  /*6a0d0*/  LOP3.LUT R3, R3, 0xffff, RZ, 0xc0, !PT ;  /* 0x0000ffff03037812 */ /* 0x000fe400078ec0ff */
[----:B------:R-:W-:Y:S02]  /*6a0e0*/  LOP3.LUT R17, R17, 0xffff, RZ, 0xc0, !PT ;  /* 0x0000ffff11117812 */ /* 0x000fe400078ec0ff */
[----:B------:R-:W-:Y:S02]  /*6a0f0*/  PRMT R4, R5, 0x4210, R2 ;  /* 0x0000421005047816 */ /* 0x000fe40000000002 */
[----:B------:R-:W-:Y:S01]  /*6a100*/  PRMT R5, R6, 0x4210, R12 ;  /* 0x0000421006057816 */ /* 0x000fe2000000000c */
[----:B------:R-:W0:Y:S01]  /*6a110*/  LDS.128 R8, [R25] ;  /* 0x0000000019087984 */ /* 0x000e220000000c00 */
[----:B------:R-:W-:Y:S01]  /*6a120*/  BAR.SYNC.DEFER_BLOCKING 0x0 ;  /* 0x0000000000007b1d */ /* 0x000fe20000010000 */
[----:B------:R-:W-:Y:S02]  /*6a130*/  PRMT R6, R7, 0x4210, R3 ;  /* 0x0000421007067816 */ /* 0x000fe40000000003 */
[----:B------:R-:W-:-:S05]  /*6a140*/  PRMT R7, R29, 0x4210, R17 ;  /* 0x000042101d077816 */ /* 0x000fca0000000011 */
[----:B------:R1:W-:Y:S01]  /*6a150*/  STSM.16.M88.4 [R0], R4 ;  /* 0x0000000400007844 */ /* 0x0003e20000000200 */
[----:B------:R-:W-:Y:S06]  /*6a160*/  BAR.SYNC.DEFER_BLOCKING 0x0 ;  /* 0x0000000000007b1d */ /* 0x000fec0000010000 */
[----:B0-----:R3:W-:Y:S04]  /*6a170*/  STL.64 [R1+0xf0], R8 ;  /* 0x0000f00801007387 */ /* 0x0017e80000100a00 */
[----:B------:R0:W-:Y:S01]  /*6a180*/  STL.64 [R1+0xf8], R10 ;  /* 0x0000f80a01007387 */ /* 0x0001e20000100a00 */
[----:B-1----:R-:W-:-:S02]  /*6a190*/  PRMT R4, R26, 0x5210, R2 ;  /* 0x000052101a047816 */ /* 0x002fc40000000002 */
[----:B------:R-:W-:Y:S01]  /*6a1a0*/  PRMT R6, R28, 0x5210, R3 ;  /* 0x000052101c067816 */ /* 0x000fe20000000003 */
[----:B------:R-:W4:Y:S01]  /*6a1b0*/  LDL.LU R26, [R1+0x588] ;  /* 0x00058800011a7983 */ /* 0x000f220000300800 */
[----:B---3--:R-:W-:Y:S02]  /*6a1c0*/  PRMT R9, R27, 0x5210, R14 ;  /* 0x000052101b097816 */ /* 0x008fe4000000000e */
[----:B--2---:R-:W-:Y:S02]  /*6a1d0*/  PRMT R7, R24, 0x5210, R17 ;  /* 0x0000521018077816 */ /* 0x004fe40000000011 */
[----:B----4-:R-:W-:Y:S02]  /*6a1e0*/  PRMT R5, R21, 0x5210, R12 ;  /* 0x0000521015057816 */ /* 0x010fe4000000000c */
[----:B------:R-:W-:Y:S02]  /*6a1f0*/  PRMT R8, R20, 0x5210, R13 ;  /* 0x0000521014087816 */ /* 0x000fe4000000000d */
[----:B------:R-:W2:Y:S04]  /*6a200*/  LDL.LU R20, [R1+0x57c] ;  /* 0x00057c0001147983 */ /* 0x000ea80000300800 */
[----:B------:R-:W3:Y:S04]  /*6a210*/  LDL.LU R21, [R1+0x56c] ;  /* 0x00056c0001157983 */ /* 0x000ee80000300800 */
[----:B------:R-:W4:Y:S04]  /*6a220*/  LDL.LU R27, [R1+0x568] ;  /* 0x00056800011b7983 */ /* 0x000f280000300800 */
[----:B------:R-:W-:Y:S04]  /*6a230*/  STL.64 [R1+0x2a78], R6 ;  /* 0x002a780601007387 */ /* 0x000fe80000100a00 */
[----:B------:R-:W-:Y:S04]  /*6a240*/  STL.64 [R1+0x2a70], R4 ;  /* 0x002a700401007387 */ /* 0x000fe80000100a00 */
[----:B------:R-:W1:Y:S01]  /*6a250*/  LDS.128 R4, [R25] ;  /* 0x0000000019047984 */ /* 0x000e620000000c00 */
[----:B------:R-:W-:Y:S01]  /*6a260*/  BAR.SYNC.DEFER_BLOCKING 0x0 ;  /* 0x0000000000007b1d */ /* 0x000fe20000010000 */
[----:B0-----:R-:W-:-:S02]  /*6a270*/  PRMT R10, R22, 0x5210, R15 ;  /* 0x00005210160a7816 */ /* 0x001fc4000000000f */
[----:B------:R-:W-:-:S03]  /*6a280*/  PRMT R11, R23, 0x5210, R16 ;  /* 0x00005210170b7816 */ /* 0x000fc60000000010 */
[----:B------:R-:W4:Y:S04]  /*6a290*/  LDL.LU R23, [R1+0x428] ;  /* 0x0004280001177983 */ /* 0x000f280000300800 */
[----:B------:R-:W4:Y:S04]  /*6a2a0*/  LDL.LU R2, [R1+0x424] ;  /* 0x0004240001027983 */ /* 0x000f280000300800 */
[----:B------:R-:W4:Y:S04]  /*6a2b0*/  LDL.LU R13, [R1+0x40c] ;  /* 0x00040c00010d7983 */ /* 0x000f280000300800 */
[----:B------:R0:W-:Y:S01]  /*6a2c0*/  STSM.16.M88.4 [R0], R8 ;  /* 0x0000000800007844 */ /* 0x0001e20000000200 */
[----:B------:R-:W-:Y:S06]  /*6a2d0*/  BAR.SYNC.DEFER_BLOCKING 0x0 ;  /* 0x0000000000007b1d */ /* 0x000fec0000010000 */
[----:B-1----:R-:W-:Y:S04]  /*6a2e0*/  STL.64 [R1+0x180], R4 ;  /* 0x0001800401007387 */ /* 0x002fe80000100a00 */
[----:B------:R-:W-:Y:S04]  /*6a2f0*/  STL.64 [R1+0x188], R6 ;  /* 0x0001880601007387 */ /* 0x000fe80000100a00 */
[----:B------:R-:W4:Y:S04]  /*6a300*/  LDL.LU R17, [R1+0x408] ;  /* 0x0004080001117983 */ /* 0x000f280000300800 */
[----:B------:R-:W4:Y:S04]  /*6a310*/  LDL.LU R29, [R1+0x2d0] ;  /* 0x0002d000011d7983 */ /* 0x000f280000300800 */
[----:B0-----:R-:W4:Y:S04]  /*6a320*/  LDL.LU R8, [R1+0x4a4] ;  /* 0x0004a40001087983 */ /* 0x001f280000300800 */
        /* <DEDUP_REMOVED lines=8> */
[----:B------:R-:W4:Y:S01]  /*6a3b0*/  LDL.LU.64 R4, [R1+0x2a70] ;  /* 0x002a700001047983 */ /* 0x000f220000300a00 */
[----:B------:R-:W-:-:S02]  /*6a3c0*/  LOP3.LUT R12, R26, 0xffff, RZ, 0xc0, !PT ;  /* 0x0000ffff1a0c7812 */ /* 0x000fc400078ec0ff */
[----:B--2---:R-:W-:Y:S02]  /*6a3d0*/  LOP3.LUT R14, R20, 0xffff, RZ, 0xc0, !PT ;  /* 0x0000ffff140e7812 */ /* 0x004fe400078ec0ff */
[----:B---3--:R-:W-:Y:S02]  /*6a3e0*/  LOP3.LUT R15, R21, 0xffff, RZ, 0xc0, !PT ;  /* 0x0000ffff150f7812 */ /* 0x008fe400078ec0ff */
[----:B----4-:R-:W-:Y:S02]  /*6a3f0*/  LOP3.LUT R16, R27, 0xffff, RZ, 0xc0, !PT ;  /* 0x0000ffff1b107812 */ /* 0x010fe400078ec0ff */
[----:B------:R-:W-:Y:S01]  /*6a400*/  LOP3.LUT R3, R23, 0xffff, RZ, 0xc0, !PT ;  /* 0x0000ffff17037812 */ /* 0x000fe200078ec0ff */
[----:B------:R0:W-:Y:S01]  /*6a410*/  STSM.16.M88.4 [R0], R4 ;  /* 0x0000000400007844 */ /* 0x0001e20000000200 */
[----:B------:R-:W-:Y:S06]  /*6a420*/  BAR.SYNC.DEFER_BLOCKING 0x0 ;  /* 0x0000000000007b1d */ /* 0x000fec0000010000 */
[----:B0-----:R-:W2:Y:S04]  /*6a430*/  LDL.LU R5, [R1+0x4f4] ;  /* 0x0004f40001057983 */ /* 0x001ea80000300800 */
[----:B------:R-:W3:Y:S04]  /*6a440*/  LDL.LU R6, [R1+0x4f0] ;  /* 0x0004f00001067983 */ /* 0x000ee80000300800 */
[----:B------:R-:W4:Y:S04]  /*6a450*/  LDL.LU R7, [R1+0x4b0] ;  /* 0x0004b00001077983 */ /* 0x000f280000300800 */
[----:B------:R-:W4:Y:S04]  /*6a460*/  LDL.LU R28, [R1+0x1b0] ;  /* 0x0001b000011c7983 */ /* 0x000f280000300800 */
[----:B------:R-:W4:Y:S04]  /*6a470*/  LDL.LU R24, [R1+0x1c0] ;  /* 0x0001c00001187983 */ /* 0x000f280000300800 */
[----:B------:R-:W4:Y:S04]  /*6a480*/  LDL.LU R26, [R1+0x1b8] ;  /* 0x0001b800011a7983 */ /* 0x000f280000300800 */
[----:B------:R-:W2:Y:S04]  /*6a490*/  LDL.LU R20, [R1+0x1bc] ;  /* 0x0001bc0001147983 */ /* 0x000ea80000300800 */
[----:B------:R-:W3:Y:S04]  /*6a4a0*/  LDL.LU R22, [R1+0x1b4] ;  /* 0x0001b40001167983 */ /* 0x000ee80000300800 */
[----:B------:R-:W2:Y:S04]  /*6a4b0*/  LDL.LU R21, [R1+0x1c4] ;  /* 0x0001c40001157983 */ /* 0x000ea80000300800 */
[----:B------:R-:W4:Y:S04]  /*6a4c0*/  LDL.LU R27, [R1+0x18] ;  /* 0x00001800011b7983 */ /* 0x000f280000300800 */
[----:B------:R-:W3:Y:S01]  /*6a4d0*/  LDL.LU R23, [R1+0x20] ;  /* 0x0000200001177983 */ /* 0x000ee20000300800 */
[----:B------:R-:W-:-:S02]  /*6a4e0*/  PRMT R8, R8, 0x4210, R12 ;  /* 0x0000421008087816 */ /* 0x000fc4000000000c */
[----:B------:R-:W-:Y:S02]  /*6a4f0*/  PRMT R9, R9, 0x4210, R14 ;  /* 0x0000421009097816 */ /* 0x000fe4000000000e */
[----:B------:R-:W-:Y:S02]  /*6a500*/  PRMT R10, R10, 0x4210, R15 ;  /* 0x000042100a0a7816 */ /* 0x000fe4000000000f */
[----:B------:R-:W-:Y:S01]  /*6a510*/  PRMT R11, R11, 0x4210, R16 ;  /* 0x000042100b0b7816 */ /* 0x000fe20000000010 */
[----:B---3--:R-:W-:Y:S04]  /*6a520*/  STL.64 [R1+0x2a68], R22 ;  /* 0x002a681601007387 */ /* 0x008fe80000100a00 */
[----:B--2---:R-:W-:Y:S04]  /*6a530*/  STL.64 [R1+0x2a60], R20 ;  /* 0x002a601401007387 */ /* 0x004fe80000100a00 */
[----:B------:R-:W0:Y:S01]  /*6a540*/  LDS.128 R20, [R25] ;  /* 0x0000000019147984 */ /* 0x000e220000000c00 */
[----:B------:R-:W-:Y:S06]  /*6a550*/  BAR.SYNC.DEFER_BLOCKING 0x0 ;  /* 0x0000000000007b1d */ /* 0x000fec0000010000 */
[----:B0-----:R-:W-:Y:S04]  /*6a560*/  STL.64 [R1+0x190], R20 ;  /* 0x0001901401007387 */ /* 0x001fe80000100a00 */
[----:B------:R0:W-:Y:S04]  /*6a570*/  STL.64 [R1+0x198], R22 ;  /* 0x0001981601007387 */ /* 0x0001e80000100a00 */
[----:B0-----:R-:W2:Y:S04]  /*6a580*/  LDL.LU.64 R22, [R1+0x2a68] ;  /* 0x002a680001167983 */ /* 0x001ea80000300a00 */
[----:B------:R-:W3:Y:S04]  /*6a590*/  LDL.LU.64 R20, [R1+0x2a60] ;  /* 0x002a600001147983 */ /* 0x000ee80000300a00 */
        /* <DEDUP_REMOVED lines=9> */
[----:B----4-:R-:W-:Y:S02]  /*6a630*/  PRMT R6, R7, 0x4210, R13 ;  /* 0x0000421007067816 */ /* 0x010fe4000000000d */
[----:B------:R-:W-:-:S05]  /*6a640*/  PRMT R7, R29, 0x4210, R17 ;  /* 0x000042101d077816 */ /* 0x000fca0000000011 */
[----:B------:R1:W-:Y:S01]  /*6a650*/  STSM.16.M88.4 [R0], R4 ;  /* 0x0000000400007844 */ /* 0x0003e20000000200 */
[----:B------:R-:W-:Y:S06]  /*6a660*/  BAR.SYNC.DEFER_BLOCKING 0x0 ;  /* 0x0000000000007b1d */ /* 0x000fec0000010000 */
[----:B0-----:R0:W-:Y:S04]  /*6a670*/  STL.64 [R1+0x1d0], R8 ;  /* 0x0001d00801007387 */ /* 0x0011e80000100a00 */
[----:B------:R4:W-:Y:S01]  /*6a680*/  STL.64 [R1+0x1d8], R10 ;  /* 0x0001d80a01007387 */ /* 0x0009e20000100a00 */
[----:B-1----:R-:W-:-:S02]  /*6a690*/  PRMT R4, R24, 0x5210, R3 ;  /* 0x0000521018047816 */ /* 0x002fc40000000003 */
[----:B------:R-:W-:Y:S01]  /*6a6a0*/  PRMT R5, R28, 0x5210, R2 ;  /* 0x000052101c057816 */ /* 0x000fe20000000002 */
[----:B------:R-:W3:Y:S01]  /*6a6b0*/  LDL.LU R24, [R1+0x5ac] ;  /* 0x0005ac0001187983 */ /* 0x000ee20000300800 */
[----:B0-----:R-:W-:Y:S02]  /*6a6c0*/  PRMT R8, R26, 0x5210, R12 ;  /* 0x000052101a087816 */ /* 0x001fe4000000000c */
[----:B----4-:R-:W-:Y:S01]  /*6a6d0*/  PRMT R11, R27, 0x5210, R16 ;  /* 0x000052101b0b7816 */ /* 0x010fe20000000010 */
[----:B------:R-:W4:Y:S01]  /*6a6e0*/  LDL.LU R26, [R1+0x59c] ;  /* 0x00059c00011a7983 */ /* 0x000f220000300800 */
[----:B--2---:R-:W-:Y:S02]  /*6a6f0*/  PRMT R7, R23, 0x5210, R17 ;  /* 0x0000521017077816 */ /* 0x004fe40000000011 */
[----:B---3--:R-:W-:Y:S02]  /*6a700*/  PRMT R6, R20, 0x5210, R13 ;  /* 0x0000521014067816 */ /* 0x008fe4000000000d */
[----:B------:R-:W2:Y:S04]  /*6a710*/  LDL.LU R20, [R1+0x598] ;  /* 0x0005980001147983 */ /* 0x000ea80000300800 */
[----:B------:R-:W3:Y:S04]  /*6a720*/  LDL.LU R27, [R1+0x58c] ;  /* 0x00058c00011b7983 */ /* 0x000ee80000300800 */
[----:B------:R-:W-:Y:S04]  /*6a730*/  STL.64 [R1+0x2a58], R6 ;  /* 0x002a580601007387 */ /* 0x000fe80000100a00 */
[----:B------:R-:W-:Y:S04]  /*6a740*/  STL.64 [R1+0x2a50], R4 ;  /* 0x002a500401007387 */ /* 0x000fe80000100a00 */
[----:B------:R-:W0:Y:S01]  /*6a750*/  LDS.128 R4, [R25] ;  /* 0x0000000019047984 */ /* 0x000e220000000c00 */
[----:B------:R-:W-:Y:S01]  /*6a760*/  BAR.SYNC.DEFER_BLOCKING 0x0 ;  /* 0x0000000000007b1d */ /* 0x000fe20000010000 */
[----:B------:R-:W-:-:S02]  /*6a770*/  PRMT R9, R22, 0x5210, R14 ;  /* 0x0000521016097816 */ /* 0x000fc4000000000e */
[----:B------:R-:W-:-:S03]  /*6a780*/  PRMT R10, R21, 0x5210, R15 ;  /* 0x00005210150a7816 */ /* 0x000fc6000000000f */
[----:B------:R-:W4:Y:S04]  /*6a790*/  LDL.LU R3, [R1+0x468] ;  /* 0x0004680001037983 */ /* 0x000f280000300800 */
[----:B------:R-:W3:Y:S04]  /*6a7a0*/  LDL.LU R2, [R1+0x45c] ;  /* 0x00045c0001027983 */ /* 0x000ee80000300800 */
[----:B------:R-:W3:Y:S04]  /*6a7b0*/  LDL.LU R12, [R1+0x448] ;  /* 0x00044800010c7983 */ /* 0x000ee80000300800 */
[----:B------:R-:W3:Y:S04]  /*6a7c0*/  LDL.LU R17, [R1+0x42c] ;  /* 0x00042c0001117983 */ /* 0x000ee80000300800 */
[----:B------:R-:W3:Y:S04]  /*6a7d0*/  LDL.LU R29, [R1+0x500] ;  /* 0x00050000011d7983 */ /* 0x000ee80000300800 */
[----:B------:R-:W3:Y:S04]  /*6a7e0*/  LDL.LU R28, [R1+0x354] ;  /* 0x00035400011c7983 */ /* 0x000ee80000300800 */
[----:B------:R-:W3:Y:S04]  /*6a7f0*/  LDL.LU R22, [R1+0x5dc] ;  /* 0x0005dc0001167983 */ /* 0x000ee80000300800 */
[----:B------:R1:W-:Y:S01]  /*6a800*/  STSM.16.M88.4 [R0], R8 ;  /* 0x0000000800007844 */ /* 0x0003e20000000200 */
[----:B------:R-:W-:Y:S06]  /*6a810*/  BAR.SYNC.DEFER_BLOCKING 0x0 ;  /* 0x0000000000007b1d */ /* 0x000fec0000010000 */
[----:B0-----:R-:W-:Y:S04]  /*6a820*/  STL.64 [R1+0x1e0], R4 ;  /* 0x0001e00401007387 */ /* 0x001fe80000100a00 */
[----:B------:R-:W-:Y:S04]  /*6a830*/  STL.64 [R1+0x1e8], R6 ;  /* 0x0001e80601007387 */ /* 0x000fe80000100a00 */
        /* <DEDUP_REMOVED lines=8> */
[----:B0-----:R-:W4:Y:S04]  /*6a8c0*/  LDL.LU.64 R6, [R1+0x2a58] ;  /* 0x002a580001067983 */ /* 0x001f280000300a00 */
[----:B------:R-:W4:Y:S04]  /*6a8d0*/  LDL.LU.64 R4, [R1+0x2a50] ;  /* 0x002a500001047983 */ /* 0x000f280000300a00 */
[----:B------:R-:W3:Y:S04]  /*6a8e0*/  LDL.LU R21, [R1+0x20c] ;  /* 0x00020c0001157983 */ /* 0x000ee80000300800 */
[----:B------:R-:W3:Y:S01]  /*6a8f0*/  LDL.LU R23, [R1+0x214] ;  /* 0x0002140001177983 */ /* 0x000ee20000300800 */
[----:B------:R-:W-:-:S02]  /*6a900*/  LOP3.LUT R14, R24, 0xffff, RZ, 0xc0, !PT ;  /* 0x0000ffff180e7812 */ /* 0x000fc400078ec0ff */
[----:B--2---:R-:W-:Y:S01]  /*6a910*/  LOP3.LUT R15, R20, 0xffff, RZ, 0xc0, !PT ;  /* 0x0000ffff140f7812 */ /* 0x004fe200078ec0ff */
[----:B----4-:R0:W-:Y:S01]  /*6a920*/  STSM.16.M88.4 [R0], R4 ;  /* 0x0000000400007844 */ /* 0x0101e20000000200 */
[----:B------:R-:W-:Y:S06]  /*6a930*/  BAR.SYNC.DEFER_BLOCKING 0x0 ;  /* 0x0000000000007b1d */ /* 0x000fec0000010000 */
[----:B0-----:R-:W2:Y:S04]  /*6a940*/  LDL.LU R7, [R1+0x5b4] ;  /* 0x0005b40001077983 */ /* 0x001ea80000300800 */
[----:B------:R-:W4:Y:S04]  /*6a950*/  LDL.LU R24, [R1+0x210] ;  /* 0x0002100001187983 */ /* 0x000f280000300800 */
[----:B------:R-:W4:Y:S01]  /*6a960*/  LDL.LU R20, [R1+0x200] ;  /* 0x0002000001147983 */ /* 0x000f220000300800 */
[----:B------:R-:W-:-:S02]  /*6a970*/  LOP3.LUT R3, R3, 0xffff, RZ, 0xc0, !PT ;  /* 0x0000ffff03037812 */ /* 0x000fc400078ec0ff */
[----:B---3--:R-:W-:Y:S01]  /*6a980*/  LOP3.LUT R17, R17, 0xffff, RZ, 0xc0, !PT ;  /* 0x0000ffff11117812 */ /* 0x008fe200078ec0ff */
[----:B------:R-:W-:Y:S01]  /*6a990*/  STL [R1+0x2a48], R23 ;  /* 0x002a481701007387 */ /* 0x000fe20000100800 */
[----:B------:R-:W-:Y:S02]  /*6a9a0*/  LOP3.LUT R13, R26, 0xffff, RZ, 0xc0, !PT ;  /* 0x0000ffff1a0d7812 */ /* 0x000fe400078ec0ff */
[----:B------:R-:W-:Y:S02]  /*6a9b0*/  LOP3.LUT R16, R27, 0xffff, RZ, 0xc0, !PT ;  /* 0x0000ffff1b107812 */ /* 0x000fe400078ec0ff */
[----:B------:R-:W-:Y:S02]  /*6a9c0*/  LOP3.LUT R2, R2, 0xffff, RZ, 0xc0, !PT ;  /* 0x0000ffff02027812 */ /* 0x000fe400078ec0ff */
[----:B------:R-:W-:Y:S02]  /*6a9d0*/  LOP3.LUT R12, R12, 0xffff, RZ, 0xc0, !PT ;  /* 0x0000ffff0c0c7812 */ /* 0x000fe400078ec0ff */
[----:B------:R-:W-:-:S02]  /*6a9e0*/  PRMT R5, R8, 0x4210, R2 ;  /* 0x0000421008057816 */ /* 0x000fc40000000002 */
[----:B------:R-:W-:Y:S02]  /*6a9f0*/  PRMT R6, R9, 0x4210, R12 ;  /* 0x0000421009067816 */ /* 0x000fe4000000000c */
[----:B------:R-:W-:Y:S02]  /*6aa00*/  PRMT R8, R10, 0x4210, R14 ;  /* 0x000042100a087816 */ /* 0x000fe4000000000e */
[----:B------:R-:W-:Y:S02]  /*6aa10*/  PRMT R9, R11, 0x4210, R13 ;  /* 0x000042100b097816 */ /* 0x000fe4000000000d */
[----:B------:R-:W-:Y:S02]  /*6aa20*/  PRMT R10, R29, 0x4210, R15 ;  /* 0x000042101d0a7816 */ /* 0x000fe4000000000f */
[----:B------:R-:W-:Y:S02]  /*6aa30*/  PRMT R11, R28, 0x4210, R16 ;  /* 0x000042101c0b7816 */ /* 0x000fe40000000010 */
[----:B--2---:R-:W-:-:S02]  /*6aa40*/  PRMT R4, R7, 0x4210, R3 ;  /* 0x0000421007047816 */ /* 0x004fc40000000003 */
[----:B------:R-:W-:Y:S01]  /*6aa50*/  PRMT R7, R22, 0x4210, R17 ;  /* 0x0000421016077816 */ /* 0x000fe20000000011 */
[----:B----4-:R-:W-:Y:S04]  /*6aa60*/  STL.64 [R1+0x2a40], R20 ;  /* 0x002a401401007387 */ /* 0x010fe80000100a00 */
[----:B------:R-:W0:Y:S04]  /*6aa70*/  LDS.128 R20, [R25] ;  /* 0x0000000019147984 */ /* 0x000e280000000c00 */
[----:B------:R-:W2:Y:S04]  /*6aa80*/  LDL.LU R26, [R1+0x208] ;  /* 0x00020800011a7983 */ /* 0x000ea80000300800 */
[----:B------:R-:W3:Y:S01]  /*6aa90*/  LDL.LU R27, [R1+0x204] ;  /* 0x00020400011b7983 */ /* 0x000ee20000300800 */
[----:B------:R-:W-:Y:S06]  /*6aaa0*/  BAR.SYNC.DEFER_BLOCKING 0x0 ;  /* 0x0000000000007b1d */ /* 0x000fec0000010000 */
[----:B0-----:R-:W-:Y:S04]  /*6aab0*/  STL.64 [R1+0x1b0], R20 ;  /* 0x0001b01401007387 */ /* 0x001fe80000100a00 */
[----:B------:R0:W-:Y:S04]  /*6aac0*/  STL.64 [R1+0x1b8], R22 ;  /* 0x0001b81601007387 */ /* 0x0001e80000100a00 */
[----:B0-----:R-:W4:Y:S04]  /*6aad0*/  LDL.LU R23, [R1+0x2a48] ;  /* 0x002a480001177983 */ /* 0x001f280000300800 */
[----:B------:R-:W2:Y:S04]  /*6aae0*/  LDL.LU.64 R20, [R1+0x2a40] ;  /* 0x002a400001147983 */ /* 0x000ea80000300a00 */
[----:B------:R-:W-:Y:S01]  /*6aaf0*/  STSM.16.M88.4 [R0], R8 ;  /* 0x0000000800007844 */ /* 0x000fe20000000200 */
[----:B------:R-:W-:Y:S06]  /*6ab00*/  BAR.SYNC.DEFER_BLOCKING 0x0 ;  /* 0x0000000000007b1d */ /* 0x000fec0000010000 */
[----:B------:R-:W0:Y:S02]  /*6ab10*/  LDS.128 R8, [R25] ;  /* 0x0000000019087984 */ /* 0x000e240000000c00 */
[----:B------:R-:W-:Y:S06]  /*6ab20*/  BAR.SYNC.DEFER_BLOCKING 0x0 ;  /* 0x0000000000007b1d */ /* 0x000fec0000010000 */
[----:B------:R1:W-:Y:S02]  /*6ab30*/  STSM.16.M88.4 [R0], R4 ;  /* 0x0000000400007844 */ /* 0x0003e40000000200 */
[----:B------:R-:W-:Y:S06]  /*6ab40*/  BAR.SYNC.DEFER_BLOCKING 0x0 ;  /* 0x0000000000007b1d */ /* 0x000fec0000010000 */
[----:B0-----:R0:W-:Y:S04]  /*6ab50*/  STL.64 [R1+0x1f0], R8 ;  /* 0x0001f00801007387 */ /* 0x0011e80000100a00 */
[----:B------:R3:W-:Y:S01]  /*6ab60*/  STL.64 [R1+0x1f8], R10 ;  /* 0x0001f80a01007387 */ /* 0x0007e20000100a00 */
[----:B-1----:R-:W-:-:S02]  /*6ab70*/  PRMT R6, R24, 0x5210, R12 ;  /* 0x0000521018067816 */ /* 0x002fc4000000000c */
[----:B----4-:R-:W-:Y:S02]  /*6ab80*/  PRMT R4, R23, 0x5210, R3 ;  /* 0x0000521017047816 */ /* 0x010fe40000000003 */
[----:B--2---:R-:W-:Y:S02]  /*6ab90*/  PRMT R5, R21, 0x5210, R2 ;  /* 0x0000521015057816 */ /* 0x004fe40000000002 */
[----:B------:R-:W2:Y:S04]  /*6aba0*/  LDL.LU R2, [R1+0x5f8] ;  /* 0x0005f80001027983 */ /* 0x000ea80000300800 */
[----:B------:R-:W4:Y:S04]  /*6abb0*/  LDL.LU R3, [R1+0x5cc] ;  /* 0x0005cc0001037983 */ /* 0x000f280000300800 */
[----:B------:R-:W2:Y:S04]  /*6abc0*/  LDL.LU R12, [R1+0x5ec] ;  /* 0x0005ec00010c7983 */ /* 0x000ea80000300800 */
[----:B------:R-:W4:Y:S01]  /*6abd0*/  LDL.LU R29, [R1+0x5c8] ;  /* 0x0005c800011d7983 */ /* 0x000f220000300800 */
[----:B0-----:R-:W-:-:S02]  /*6abe0*/  PRMT R9, R20, 0x5210, R13 ;  /* 0x0000521014097816 */ /* 0x001fc4000000000d */
[----:B------:R-:W-:Y:S01]  /*6abf0*/  PRMT R8, R26, 0x5210, R14 ;  /* 0x000052101a087816 */ /* 0x000fe2000000000e */
[----:B------:R-:W4:Y:S01]  /*6ac00*/  LDL.LU R20, [R1+0x48c] ;  /* 0x00048c0001147983 */ /* 0x000f220000300800 */
[----:B---3--:R-:W-:Y:S02]  /*6ac10*/  PRMT R10, R27, 0x5210, R15 ;  /* 0x000052101b0a7816 */ /* 0x008fe4000000000f */
[----:B------:R-:W-:Y:S02]  /*6ac20*/  PRMT R11, R18, 0x5210, R16 ;  /* 0x00005210120b7816 */ /* 0x000fe40000000010 */
[----:B------:R-:W-:Y:S01]  /*6ac30*/  PRMT R7, R19, 0x5210, R17 ;  /* 0x0000521013077816 */ /* 0x000fe20000000011 */
[----:B--2---:R-:W-:Y:S04]  /*6ac40*/  STL [R1+0x2a3c], R12 ;  /* 0x002a3c0c01007387 */ /* 0x004fe80000100800 */
[----:B------:R-:W0:Y:S01]  /*6ac50*/  LDS.128 R12, [R25] ;  /* 0x00000000190c7984 */ /* 0x000e220000000c00 */
[----:B------:R-:W-:Y:S06]  /*6ac60*/  BAR.SYNC.DEFER_BLOCKING 0x0 ;  /* 0x0000000000007b1d */ /* 0x000fec0000010000 */
[----:B------:R-:W2:Y:S04]  /*6ac70*/  LDL.LU R21, [R1+0x47c] ;  /* 0x00047c0001157983 */ /* 0x000ea80000300800 */
        /* <DEDUP_REMOVED lines=14> */
[----:B------:R-:W0:Y:S01]  /*6ad60*/  LDS.128 R12, [R25] ;  /* 0x00000000190c7984 */ /* 0x000e220000000c00 */
[----:B------:R-:W-:Y:S06]  /*6ad70*/  BAR.SYNC.DEFER_BLOCKING 0x0 ;  /* 0x0000000000007b1d */ /* 0x000fec0000010000 */
[----:B0-----:R0:W-:Y:S04]  /*6ad80*/  STL.64 [R1+0x60], R12 ;  /* 0x0000600c01007387 */ /* 0x0011e80000100a00 */
[----:B------:R-:W-:Y:S04]  /*6ad90*/  STL.64 [R1+0x68], R14 ;  /* 0x0000680e01007387 */ /* 0x000fe80000100a00 */
[----:B0-----:R-:W3:Y:S04]  /*6ada0*/  LDL.LU R12, [R1+0x2a3c] ;  /* 0x002a3c00010c7983 */ /* 0x001ee80000300800 */
[----:B------:R-:W3:Y:S04]  /*6adb0*/  LDL.LU R16, [R1+0x21c] ;  /* 0x00021c0001107983 */ /* 0x000ee80000300800 */
[----:B------:R0:W-:Y:S01]  /*6adc0*/  STSM.16.M88.4 [R0], R4 ;  /* 0x0000000400007844 */ /* 0x0001e20000000200 */
[----:B------:R-:W-:Y:S01]  /*6add0*/  BAR.SYNC.DEFER_BLOCKING 0x0 ;  /* 0x0000000000007b1d */ /* 0x000fe20000010000 */
[----:B------:R-:W-:-:S02]  /*6ade0*/  LOP3.LUT R2, R2, 0xffff, RZ, 0xc0, !PT ;  /* 0x0000ffff02027812 */ /* 0x000fc400078ec0ff */
[----:B----4-:R-:W-:Y:S02]  /*6adf0*/  LOP3.LUT R20, R20, 0xffff, RZ, 0xc0, !PT ;  /* 0x0000ffff14147812 */ /* 0x010fe400078ec0ff */
[----:B------:R-:W-:Y:S02]  /*6ae00*/  LOP3.LUT R3, R3, 0xffff, RZ, 0xc0, !PT ;  /* 0x0000ffff03037812 */ /* 0x000fe400078ec0ff */
[----:B------:R-:W-:Y:S02]  /*6ae10*/  LOP3.LUT R13, R29, 0xffff, RZ, 0xc0, !PT ;  /* 0x0000ffff1d0d7812 */ /* 0x000fe400078ec0ff */
[----:B--2---:R-:W-:Y:S02]  /*6ae20*/  LOP3.LUT R21, R21, 0xffff, RZ, 0xc0, !PT ;  /* 0x0000ffff15157812 */ /* 0x004fe400078ec0ff */
[----:B---3--:R-:W-:Y:S02]  /*6ae30*/  LOP3.LUT R22, R22, 0xffff, RZ, 0xc0, !PT ;  /* 0x0000ffff16167812 */ /* 0x008fe400078ec0ff */
[----:B------:R-:W-:-:S02]  /*6ae40*/  PRMT R8, R18, 0x4210, R2 ;  /* 0x0000421012087816 */ /* 0x000fc40000000002 */
[----:B0-----:R-:W-:Y:S02]  /*6ae50*/  PRMT R5, R19, 0x4210, R21 ;  /* 0x0000421013057816 */ /* 0x001fe40000000015 */
[----:B------:R-:W-:Y:S02]  /*6ae60*/  PRMT R6, R17, 0x4210, R22 ;  /* 0x0000421011067816 */ /* 0x000fe40000000016 */
[----:B------:R-:W-:Y:S02]  /*6ae70*/  PRMT R10, R24, 0x4210, R3 ;  /* 0x00004210180a7816 */ /* 0x000fe40000000003 */
[----:B------:R-:W-:Y:S02]  /*6ae80*/  PRMT R4, R11, 0x4210, R20 ;  /* 0x000042100b047816 */ /* 0x000fe40000000014 */
[----:B------:R-:W-:Y:S01]  /*6ae90*/  PRMT R11, R26, 0x4210, R13 ;  /* 0x000042101a0b7816 */ /* 0x000fe2000000000d */
[----:B------:R-:W-:Y:S04]  /*6aea0*/  STL [R1+0x2a38], R16 ;  /* 0x002a381001007387 */ /* 0x000fe80000100800 */
[----:B------:R-:W0:Y:S01]  /*6aeb0*/  LDS.128 R16, [R25] ;  /* 0x0000000019107984 */ /* 0x000e220000000c00 */
[----:B------:R-:W-:Y:S01]  /*6aec0*/  BAR.SYNC.DEFER_BLOCKING 0x0 ;  /* 0x0000000000007b1d */ /* 0x000fe20000010000 */
[----:B------:R-:W-:-:S04]  /*6aed0*/  LOP3.LUT R12, R12, 0xffff, RZ, 0xc0, !PT ;  /* 0x0000ffff0c0c7812 */ /* 0x000fc800078ec0ff */
[----:B------:R-:W-:Y:S01]  /*6aee0*/  PRMT R9, R28, 0x4210, R12 ;  /* 0x000042101c097816 */ /* 0x000fe2000000000c */
[----:B------:R-:W2:Y:S04]  /*6aef0*/  LDL.LU R15, [R1+0x218] ;  /* 0x00021800010f7983 */ /* 0x000ea80000300800 */
[----:B------:R-:W3:Y:S04]  /*6af00*/  LDL.LU R14, [R1+0x220] ;  /* 0x00022000010e7983 */ /* 0x000ee80000300800 */
[----:B------:R-:W4:Y:S04]  /*6af10*/  LDL R29, [R1+0x1c] ;  /* 0x00001c00011d7983 */ /* 0x000f280000100800 */
[----:B------:R-:W4:Y:S04]  /*6af20*/  LDL.LU R28, [R1+0x228] ;  /* 0x00022800011c7983 */ /* 0x000f280000300800 */
[----:B------:R-:W4:Y:S04]  /*6af30*/  LDL R24, [R1+0x1010] ;  /* 0x0010100001187983 */ /* 0x000f280000100800 */
[----:B------:R1:W-:Y:S01]  /*6af40*/  STSM.16.M88.4 [R0], R8 ;  /* 0x0000000800007844 */ /* 0x0003e20000000200 */
[----:B------:R-:W-:Y:S06]  /*6af50*/  BAR.SYNC.DEFER_BLOCKING 0x0 ;  /* 0x0000000000007b1d */ /* 0x000fec0000010000 */
[----:B0-----:R-:W-:Y:S04]  /*6af60*/  STL.64 [R1+0x80], R16 ;  /* 0x0000801001007387 */ /* 0x001fe80000100a00 */
[----:B------:R-:W-:Y:S04]  /*6af70*/  STL.64 [R1+0x88], R18 ;  /* 0x0000881201007387 */ /* 0x000fe80000100a00 */
[----:B-1----:R-:W4:Y:S04]  /*6af80*/  LDL R10, [R1+0x122c] ;  /* 0x00122c00010a7983 */ /* 0x002f280000100800 */
[----:B------:R-:W4:Y:S04]  /*6af90*/  LDL.LU R11, [R1+0x224] ;  /* 0x00022400010b7983 */ /* 0x000f280000300800 */
[----:B------:R-:W0:Y:S01]  /*6afa0*/  LDS.128 R16, [R25] ;  /* 0x0000000019107984 */ /* 0x000e220000000c00 */
[----:B------:R-:W-:Y:S06]  /*6afb0*/  BAR.SYNC.DEFER_BLOCKING 0x0 ;  /* 0x0000000000007b1d */ /* 0x000fec0000010000 */
[----:B0-----:R0:W-:Y:S04]  /*6afc0*/  STL.64 [R1+0x40], R16 ;  /* 0x0000401001007387 */ /* 0x0011e80000100a00 */
[----:B------:R1:W-:Y:S04]  /*6afd0*/  STL.64 [R1+0x48], R18 ;  /* 0x0000481201007387 */ /* 0x0003e80000100a00 */
[----:B0-----:R-:W4:Y:S04]  /*6afe0*/  LDL.LU R16, [R1+0x2a38] ;  /* 0x002a380001107983 */ /* 0x001f280000300800 */
[----:B------:R-:W4:Y:S01]  /*6aff0*/  LDL.LU R26, [R1+0x22c] ;  /* 0x00022c00011a7983 */ /* 0x000f220000300800 */
[----:B------:R-:W-:Y:S01]  /*6b000*/  LOP3.LUT R23, R23, 0xffff, RZ, 0xc0, !PT ;  /* 0x0000ffff17177812 */ /* 0x000fe200078ec0ff */
[----:B-1----:R-:W0:Y:S08]  /*6b010*/  LDC R18, c[0x0][0x244] ;  /* 0x00009100ff127b82 */ /* 0x002e300000000800 */
[----:B------:R-:W1:Y:S01]  /*6b020*/  LDC R19, c[0x0][0x244] ;  /* 0x00009100ff137b82 */ /* 0x000e620000000800 */
[----:B------:R-:W-:-:S02]  /*6b030*/  PRMT R7, R27, 0x4210, R23 ;  /* 0x000042101b077816 */ /* 0x000fc40000000017 */
[----:B------:R-:W4:Y:S04]  /*6b040*/  LDL.LU R27, [R1+0xc] ;  /* 0x00000c00011b7983 */ /* 0x000f280000300800 */
[----:B------:R2:W-:Y:S01]  /*6b050*/  STSM.16.M88.4 [R0], R4 ;  /* 0x0000000400007844 */ /* 0x0005e20000000200 */
[----:B------:R-:W-:Y:S01]  /*6b060*/  BAR.SYNC.DEFER_BLOCKING 0x0 ;  /* 0x0000000000007b1d */ /* 0x000fe20000010000 */
[----:B--2---:R-:W-:Y:S02]  /*6b070*/  PRMT R6, R15, 0x5210, R3 ;  /* 0x000052100f067816 */ /* 0x004fe40000000003 */
[----:B---3--:R-:W-:Y:S02]  /*6b080*/  PRMT R5, R14, 0x5210, R12 ;  /* 0x000052100e057816 */ /* 0x008fe4000000000c */
[----:B----4-:R-:W-:-:S02]  /*6b090*/  PRMT R7, R29, 0x5210, R13 ;  /* 0x000052101d077816 */ /* 0x010fc4000000000d */
[----:B------:R-:W2:Y:S01]  /*6b0a0*/  LDS.128 R12, [R25] ;  /* 0x00000000190c7984 */ /* 0x000ea20000000c00 */
[----:B------:R-:W-:Y:S06]  /*6b0b0*/  BAR.SYNC.DEFER_BLOCKING 0x0 ;  /* 0x0000000000007b1d */ /* 0x000fec0000010000 */
[----:B------:R-:W3:Y:S01]  /*6b0c0*/  LDL.LU R29, [R1+0x30] ;  /* 0x00003000011d7983 */ /* 0x000ee20000300800 */
[----:B------:R-:W-:Y:S01]  /*6b0d0*/  IMAD R17, R10, UR4, RZ ;  /* 0x000000040a117c24 */ /* 0x000fe2000f8e02ff */
[----:B------:R-:W-:Y:S01]  /*6b0e0*/  ULDC.64 UR4, c[0x0][0x220] ;  /* 0x0000880000047ab9 */ /* 0x000fe20000000a00 */
[----:B------:R-:W-:-:S02]  /*6b0f0*/  PRMT R20, R11, 0x5210, R20 ;  /* 0x000052100b147816 */ /* 0x000fc40000000014 */
[----:B------:R-:W-:-:S05]  /*6b100*/  PRMT R4, R16, 0x5210, R2 ;  /* 0x0000521010047816 */ /* 0x000fca0000000002 */
[----:B------:R4:W-:Y:S01]  /*6b110*/  STSM.16.M88.4 [R0], R4 ;  /* 0x0000000400007844 */ /* 0x0009e20000000200 */
[----:B------:R-:W-:Y:S01]  /*6b120*/  BAR.SYNC.DEFER_BLOCKING 0x0 ;  /* 0x0000000000007b1d */ /* 0x000fe20000010000 */
[----:B------:R-:W-:-:S05]  /*6b130*/  IADD3 R16, P1, R17, UR4, RZ ;  /* 0x0000000411107c10 */ /* 0x000fca000ff3e0ff */
[----:B--2---:R-:W-:Y:S01]  /*6b140*/  STL.64 [R1+0x26f8], R12 ;  /* 0x0026f80c01007387 */ /* 0x004fe20000100a00 */
[----:B------:R-:W-:Y:S01]  /*6b150*/  ULDC UR4, c[0x0][0x248] ;  /* 0x0000920000047ab9 */ /* 0x000fe20000000800 */
[----:B----4-:R-:W-:Y:S02]  /*6b160*/  LEA.HI.X.SX32 R6, R17, UR5, 0x1, P1 ;  /* 0x0000000511067c11 */ /* 0x010fe400088f0eff */
[----:B------:R-:W-:Y:S01]  /*6b170*/  ISETP.GE.AND P1, PT, R10, UR6, PT ;  /* 0x000000060a007c0c */ /* 0x000fe2000bf26270 */
[----:B------:R-:W-:Y:S01]  /*6b180*/  STL.64 [R1+0x26d8], R14 ;  /* 0x0026d80e01007387 */ /* 0x000fe20000100a00 */
[----:B------:R-:W-:Y:S02]  /*6b190*/  PRMT R22, R26, 0x5210, R22 ;  /* 0x000052101a167816 */ /* 0x000fe40000000016 */
[----:B------:R-:W-:Y:S02]  /*6b1a0*/  PRMT R21, R28, 0x5210, R21 ;  /* 0x000052101c157816 */ /* 0x000fe40000000015 */
[----:B------:R-:W-:Y:S01]  /*6b1b0*/  PRMT R23, R27, 0x5210, R23 ;  /* 0x000052101b177816 */ /* 0x000fe20000000017 */
[----:B------:R-:W2:Y:S01]  /*6b1c0*/  LDC R5, c[0x0][0x244] ;  /* 0x00009100ff057b82 */ /* 0x000ea20000000800 */
[----:B------:R-:W4:Y:S04]  /*6b1d0*/  LDS.128 R8, [R25] ;  /* 0x0000000019087984 */ /* 0x000f280000000c00 */
[----:B------:R1:W-:Y:S03]  /*6b1e0*/  STL [R1+0x28f8], R15 ;  /* 0x0028f80f01007387 */ /* 0x0003e60000100800 */
[----:B------:R-:W-:Y:S01]  /*6b1f0*/  BAR.SYNC.DEFER_BLOCKING 0x0 ;  /* 0x0000000000007b1d */ /* 0x000fe20000010000 */
[----:B------:R-:W-:Y:S01]  /*6b200*/  ISETP.LT.AND P1, PT, R24, UR27, !P1 ;  /* 0x0000001b18007c0c */ /* 0x000fe2000cf21270 */
[----:B0-----:R-:W-:-:S06]  /*6b210*/  IMAD R4, R18, 0x40, R17 ;  /* 0x0000004012047824 */ /* 0x001fcc00078e0211 */
[----:B------:R-:W0:Y:S01]  /*6b220*/  LDC R28, c[0x0][0x244] ;  /* 0x00009100ff1c7b82 */ /* 0x000e220000000800 */
[----:B------:R-:W-:Y:S01]  /*6b230*/  ULDC UR6, c[0x0][0x22c] ;  /* 0x00008b0000067ab9 */ /* 0x000fe20000000800 */
[----:B-1----:R-:W-:Y:S01]  /*6b240*/  IMAD R15, R24, UR4, RZ ;  /* 0x00000004180f7c24 */ /* 0x002fe2000f8e02ff */
[----:B------:R-:W-:Y:S01]  /*6b250*/  ULDC.64 UR4, c[0x0][0x220] ;  /* 0x0000880000047ab9 */ /* 0x000fe20000000a00 */
[----:B------:R1:W-:Y:S03]  /*6b260*/  STSM.16.M88.4 [R0], R20 ;  /* 0x0000001400007844 */ /* 0x0003e60000000200 */
[----:B------:R-:W-:Y:S01]  /*6b270*/  SHF.R.S32.HI R7, RZ, 0x1f, R15 ;  /* 0x0000001fff077819 */ /* 0x000fe2000001140f */
[----:B------:R-:W-:Y:S06]  /*6b280*/  BAR.SYNC.DEFER_BLOCKING 0x0 ;  /* 0x0000000000007b1d */ /* 0x000fec0000010000 */
[----:B------:R-:W-:Y:S04]  /*6b290*/  STL [R1], R7 ;  /* 0x0000000701007387 */ /* 0x000fe80000100800 */
[----:B------:R-:W3:Y:S04]  /*6b2a0*/  LDL R26, [R1+0x1c70] ;  /* 0x001c7000011a7983 */ /* 0x000ee80000100800 */
[----:B------:R-:W3:Y:S04]  /*6b2b0*/  LDL R13, [R1+0x1c48] ;  /* 0x001c4800010d7983 */ /* 0x000ee80000100800 */
[----:B------:R-:W3:Y:S04]  /*6b2c0*/  LDL R14, [R1+0x1c30] ;  /* 0x001c3000010e7983 */ /* 0x000ee80000100800 */
[----:B------:R-:W3:Y:S04]  /*6b2d0*/  LDL R12, [R1+0x1b38] ;  /* 0x001b3800010c7983 */ /* 0x000ee80000100800 */
[----:B----4-:R4:W-:Y:S01]  /*6b2e0*/  STL [R1+0x2708], R8 ;  /* 0x0027080801007387 */ /* 0x0109e20000100800 */
[----:B------:R-:W-:Y:S01]  /*6b2f0*/  IADD3 R2, P2, R15, R16, RZ ;  /* 0x000000100f027210 */ /* 0x000fe20007f5e0ff */
[----:B------:R-:W-:Y:S01]  /*6b300*/  IMAD R19, R19, 0x40, R4 ;  /* 0x0000004013137824 */ /* 0x000fe200078e0204 */
[----:B-1----:R-:W1:Y:S08]  /*6b310*/  LDC R23, c[0x0][0x244] ;  /* 0x00009100ff177b82 */ /* 0x002e700000000800 */
[----:B------:R-:W0:Y:S01]  /*6b320*/  LDC R24, c[0x0][0x244] ;  /* 0x00009100ff187b82 */ /* 0x000e220000000800 */
[----:B------:R-:W-:Y:S01]  /*6b330*/  ULDC UR27, c[0x0][0x248] ;  /* 0x00009200001b7ab9 */ /* 0x000fe20000000800 */
[----:B----4-:R-:W4:Y:S04]  /*6b340*/  LDL R8, [R1+0x1b78] ;  /* 0x001b780001087983 */ /* 0x010f280000100800 */
[----:B------:R2:W-:Y:S04]  /*6b350*/  STL [R1+0x26f0], R25 ;  /* 0x0026f01901007387 */ /* 0x0005e80000100800 */
[----:B--2---:R-:W2:Y:S04]  /*6b360*/  LDL R25, [R1+0x1f90] ;  /* 0x001f900001197983 */ /* 0x004ea80000100800 */
[----:B------:R1:W-:Y:S04]  /*6b370*/  STL [R1+0x26ec], R9 ;  /* 0x0026ec0901007387 */ /* 0x0003e80000100800 */
[----:B-1----:R-:W4:Y:S04]  /*6b380*/  LDL.LU R9, [R1+0x1010] ;  /* 0x0010100001097983 */ /* 0x002f280000300800 */
[----:B------:R1:W-:Y:S04]  /*6b390*/  STL [R1+0x26d4], R10 ;  /* 0x0026d40a01007387 */ /* 0x0003e80000100800 */
[----:B-1----:R-:W2:Y:S04]  /*6b3a0*/  LDL.LU R10, [R1+0x122c] ;  /* 0x00122c00010a7983 */ /* 0x002ea80000300800 */
[----:B------:R1:W-:Y:S04]  /*6b3b0*/  STL [R1+0x26c8], R11 ;  /* 0x0026c80b01007387 */ /* 0x0003e80000100800 */
[----:B-1----:R-:W2:Y:S01]  /*6b3c0*/  LDL.LU R11, [R1+0x1d38] ;  /* 0x001d3800010b7983 */ /* 0x002ea20000300800 */
[----:B------:R-:W-:Y:S01]  /*6b3d0*/  IMAD.X R3, R7, 0x1, R6, P2 ;  /* 0x0000000107037824 */ /* 0x000fe200010e0606 */
[----:B------:R-:W-:-:S04]  /*6b3e0*/  IADD3 R22, P2, R4, UR4, RZ ;  /* 0x0000000404167c10 */ /* 0x000fc8000ff5e0ff */
[----:B------:R-:W-:Y:S01]  /*6b3f0*/  LEA.HI.X.SX32 R4, R4, UR5, 0x1, P2 ;  /* 0x0000000504047c11 */ /* 0x000fe200090f0eff */
[----:B------:R-:W-:Y:S02]  /*6b400*/  ULDC.64 UR4, c[0x0][0x220] ;  /* 0x0000880000047ab9 */ /* 0x000fe40000000a00 */
[----:B------:R-:W-:Y:S02]  /*6b410*/  IADD3 R17, P3, R19, UR4, RZ ;  /* 0x0000000413117c10 */ /* 0x000fe4000ff7e0ff */
[----:B------:R-:W-:Y:S01]  /*6b420*/  IADD3 R20, P4, R15, R22, RZ ;  /* 0x000000160f147210 */ /* 0x000fe20007f9e0ff */
[----:B------:R-:W-:Y:S01]  /*6b430*/  IMAD R5, R5, 0x40, R19 ;  /* 0x0000004005057824 */ /* 0x000fe200078e0213 */
[----:B------:R-:W-:Y:S01]  /*6b440*/  LEA.HI.X.SX32 R19, R19, UR5, 0x1, P3 ;  /* 0x0000000513137c11 */ /* 0x000fe200098f0eff */
[----:B------:R-:W-:Y:S02]  /*6b450*/  ULDC.64 UR4, c[0x0][0x220] ;  /* 0x0000880000047ab9 */ /* 0x000fe40000000a00 */
[----:B------:R-:W-:-:S02]  /*6b460*/  IMAD.X R21, R7, 0x1, R4, P4 ;  /* 0x0000000107157824 */ /* 0x000fc400020e0604 */
[----:B------:R-:W-:Y:S01]  /*6b470*/  STL [R1+0x2a34], R19 ;  /* 0x002a341301007387 */ /* 0x000fe20000100800 */
[----:B---3--:R-:W-:-:S05]  /*6b480*/  PRMT R0, R29, 0x7770, RZ ;  /* 0x000077701d007816 */ /* 0x008fca00000000ff */
[----:B------:R1:W-:Y:S02]  /*6b490*/  @P1 STG.E.U8 desc[UR32][R2.64], R0 ;  /* 0x0000000002001986 */ /* 0x0003e4000c101120 */
[----:B-1----:R-:W-:Y:S02]  /*6b4a0*/  IADD3 R2, P3, R15, R17, RZ ;  /* 0x000000110f027210 */ /* 0x002fe40007f7e0ff */
[----:B------:R-:W-:-:S03]  /*6b4b0*/  PRMT R0, R29, 0x7771, RZ ;  /* 0x000077711d007816 */ /* 0x000fc600000000ff */
[----:B------:R-:W-:Y:S01]  /*6b4c0*/  IMAD.X R3, R7, 0x1, R19, P3 ;  /* 0x0000000107037824 */ /* 0x000fe200018e0613 */
[----:B------:R-:W-:Y:S01]  /*6b4d0*/  IADD3 R18, P3, R5, UR4, RZ ;  /* 0x0000000405127c10 */ /* 0x000fe2000ff7e0ff */
[----:B------:R-:W3:Y:S01]  /*6b4e0*/  LDL.LU R19, [R1+0x160] ;  /* 0x0001600001137983 */ /* 0x000ee20000300800 */
[----:B------:R-:W-:Y:S02]  /*6b4f0*/  PRMT R7, R29, 0x7772, RZ ;  /* 0x000077721d077816 */ /* 0x000fe400000000ff */
[----:B----4-:R-:W-:-:S04]  /*6b500*/  ISETP.GE.AND P1, PT, R9, UR7, PT ;  /* 0x0000000709007c0c */ /* 0x010fc8000bf26270 */
[----:B--2---:R-:W-:Y:S01]  /*6b510*/  ISETP.LT.AND P5, PT, R25, UR22, !P1 ;  /* 0x0000001619007c0c */ /* 0x004fe2000cfa1270 */
[----:B------:R-:W-:-:S12]  /*6b520*/  ULDC UR22, c[0x0][0x248] ;  /* 0x0000920000167ab9 */ /* 0x000fd80000000800 */
[----:B------:R1:W-:Y:S01]  /*6b530*/  @P5 STG.E.U8 desc[UR32][R20.64], R0 ;  /* 0x0000000014005986 */ /* 0x0003e2000c101120 */
[----:B------:R-:W-:Y:S01]  /*6b540*/  ISETP.LT.AND P5, PT, R26, UR18, !P1 ;  /* 0x000000121a007c0c */ /* 0x000fe2000cfa1270 */
[----:B------:R-:W-:Y:S01]  /*6b550*/  ULDC UR18, c[0x0][0x248] ;  /* 0x0000920000127ab9 */ /* 0x000fe20000000800 */
[----:B-1----:R-:W-:Y:S01]  /*6b560*/  IMAD R0, R23, 0x40, R5 ;  /* 0x0000004017007824 */ /* 0x002fe200078e0205 */
[----:B------:R-:W-:Y:S01]  /*6b570*/  LEA.HI.X.SX32 R5, R5, UR5, 0x1, P3 ;  /* 0x0000000505057c11 */ /* 0x000fe200098f0eff */
[----:B------:R-:W-:-:S03]  /*6b580*/  ULDC.64 UR4, c[0x0][0x220] ;  /* 0x0000880000047ab9 */ /* 0x000fc60000000a00 */
[----:B------:R-:W-:-:S04]  /*6b590*/  IADD3 R20, P3, R0, UR4, RZ ;  /* 0x0000000400147c10 */ /* 0x000fc8000ff7e0ff */
[----:B------:R-:W-:Y:S02]  /*6b5a0*/  LEA.HI.X.SX32 R21, R0, UR5, 0x1, P3 ;  /* 0x0000000500157c11 */ /* 0x000fe400098f0eff */
[----:B------:R-:W-:Y:S01]  /*6b5b0*/  IADD3 R26, P3, R15, R20, RZ ;  /* 0x000000140f1a7210 */ /* 0x000fe20007f7e0ff */
[----:B------:R1:W-:Y:S01]  /*6b5c0*/  STL [R1+0x2a30], R20 ;  /* 0x002a301401007387 */ /* 0x0003e20000100800 */
[----:B------:R-:W-:Y:S01]  /*6b5d0*/  ISETP.LT.AND P2, PT, R11, UR20, !P1 ;  /* 0x000000140b007c0c */ /* 0x000fe2000cf41270 */
[----:B0-----:R-:W-:Y:S01]  /*6b5e0*/  IMAD R23, R24, 0x40, R0 ;  /* 0x0000004018177824 */ /* 0x001fe200078e0200 */
[----:B------:R-:W-:Y:S01]  /*6b5f0*/  ULDC.64 UR4, c[0x0][0x220] ;  /* 0x0000880000047ab9 */ /* 0x000fe20000000a00 */
[----:B------:R-:W-:Y:S01]  /*6b600*/  ULDC UR20, c[0x0][0x248] ;  /* 0x0000920000147ab9 */ /* 0x000fe20000000800 */
[----:B-1----:R-:W2:Y:S09]  /*6b610*/  LDL.LU R20, [R1] ;  /* 0x0000000001147983 */ /* 0x002eb20000300800 */
[----:B------:R0:W-:Y:S01]  /*6b620*/  @P2 STG.E.U8 desc[UR32][R2.64], R7 ;  /* 0x0000000702002986 */ /* 0x0001e2000c101120 */
[----:B------:R-:W-:-:S03]  /*6b630*/  ISETP.LT.AND P2, PT, R13, UR16, !P1 ;  /* 0x000000100d007c0c */ /* 0x000fc6000cf41270 */
[----:B------:R-:W4:Y:S01]  /*6b640*/  LDL.LU R13, [R1+0x170] ;  /* 0x00017000010d7983 */ /* 0x000f220000300800 */
[----:B------:R-:W-:Y:S02]  /*6b650*/  PRMT R0, R29, 0x7773, RZ ;  /* 0x000077731d007816 */ /* 0x000fe400000000ff */
[----:B0-----:R-:W-:Y:S01]  /*6b660*/  IADD3 R2, P4, R15, R18, RZ ;  /* 0x000000120f027210 */ /* 0x001fe20007f9e0ff */
[----:B------:R-:W-:Y:S04]  /*6b670*/  STL [R1+0x2a20], R9 ;  /* 0x002a200901007387 */ /* 0x000fe80000100800 */
[----:B------:R-:W-:Y:S01]  /*6b680*/  STL.64 [R1+0x2a28], R10 ;  /* 0x002a280a01007387 */ /* 0x000fe20000100a00 */
[----:B------:R-:W-:Y:S01]  /*6b690*/  ULDC UR16, c[0x0][0x248] ;  /* 0x0000920000107ab9 */ /* 0x000fe20000000800 */
[----:B---3--:R-:W-:-:S02]  /*6b6a0*/  PRMT R24, R19, 0x7770, RZ ;  /* 0x0000777013187816 */ /* 0x008fc400000000ff */
[----:B------:R-:W-:Y:S01]  /*6b6b0*/  PRMT R29, R19, 0x7771, RZ ;  /* 0x00007771131d7816 */ /* 0x000fe200000000ff */
[----:B--2---:R-:W-:-:S05]  /*6b6c0*/  IMAD.X R3, R20, 0x1, R5, P4 ;  /* 0x0000000114037824 */ /* 0x004fca00020e0605 */
[----:B------:R0:W-:Y:S01]  /*6b6d0*/  @P5 STG.E.U8 desc[UR32][R2.64], R0 ;  /* 0x0000000002005986 */ /* 0x0001e2000c101120 */
[----:B------:R-:W-:Y:S02]  /*6b6e0*/  IMAD.X R27, R20, 0x1, R21, P3 ;  /* 0x00000001141b7824 */ /* 0x000fe400018e0615 */
[----:B0-----:R-:W-:Y:S02]  /*6b6f0*/  VIADD R2, R9, 0x2 ;  /* 0x0000000209027836 */ /* 0x001fe40000000000 */
[----:B------:R-:W0:Y:S01]  /*6b700*/  LDC R9, c[0x0][0x244] ;  /* 0x00009100ff097b82 */ /* 0x000e220000000800 */
[C---:B------:R-:W-:Y:S01]  /*6b710*/  IADD3 R7, P3, R23.reuse, UR4, RZ ;  /* 0x0000000417077c10 */ /* 0x040fe2000ff7e0ff */
[----:B------:R-:W-:Y:S01]  /*6b720*/  IMAD R0, R28, 0x40, R23 ;  /* 0x000000401c007824 */ /* 0x000fe200078e0217 */
[----:B------:R-:W-:Y:S01]  /*6b730*/  ISETP.LT.AND P4, PT, R14, UR14, !P1 ;  /* 0x0000000e0e007c0c */ /* 0x000fe2000cf81270 */
[----:B------:R1:W-:Y:S01]  /*6b740*/  @P2 STG.E.U8 desc[UR32][R26.64], R24 ;  /* 0x000000181a002986 */ /* 0x0003e2000c101120 */
[----:B------:R-:W-:Y:S01]  /*6b750*/  LEA.HI.X.SX32 R3, R23, UR5, 0x1, P3 ;  /* 0x0000000517037c11 */ /* 0x000fe200098f0eff */
[----:B------:R-:W-:Y:S01]  /*6b760*/  ULDC.64 UR4, c[0x0][0x220] ;  /* 0x0000880000047ab9 */ /* 0x000fe20000000a00 */
[----:B------:R-:W-:Y:S01]  /*6b770*/  ULDC UR14, c[0x0][0x228] ;  /* 0x00008a00000e7ab9 */ /* 0x000fe20000000800 */
[----:B------:R-:W-:-:S02]  /*6b780*/  IADD3 R23, P5, R0, UR4, RZ ;  /* 0x0000000400177c10 */ /* 0x000fc4000ffbe0ff */
[----:B------:R-:W-:Y:S02]  /*6b790*/  ISETP.LT.AND P3, PT, R8, UR12, !P1 ;  /* 0x0000000c08007c0c */ /* 0x000fe4000cf61270 */
[C---:B-1----:R-:W-:Y:S02]  /*6b7a0*/  IADD3 R26, P2, R15.reuse, R7, RZ ;  /* 0x000000070f1a7210 */ /* 0x042fe40007f5e0ff */
[----:B------:R-:W-:Y:S02]  /*6b7b0*/  LEA.HI.X.SX32 R24, R0, UR5, 0x1, P5 ;  /* 0x0000000500187c11 */ /* 0x000fe4000a8f0eff */
[----:B------:R-:W-:Y:S01]  /*6b7c0*/  IADD3 R28, P5, R15, R23, RZ ;  /* 0x000000170f1c7210 */ /* 0x000fe20007fbe0ff */
[----:B------:R-:W-:Y:S01]  /*6b7d0*/  ULDC.64 UR4, c[0x0][0x220] ;  /* 0x0000880000047ab9 */ /* 0x000fe20000000a00 */
[----:B------:R-:W-:Y:S01]  /*6b7e0*/  ULDC UR12, c[0x0][0x228] ;  /* 0x00008a00000c7ab9 */ /* 0x000fe20000000800 */
[----:B------:R-:W-:Y:S02]  /*6b7f0*/  IMAD.X R27, R20, 0x1, R3, P2 ;  /* 0x00000001141b7824 */ /* 0x000fe400010e0603 */
[----:B0-----:R-:W-:Y:S01]  /*6b800*/  IMAD R0, R9, 0x40, R0 ;  /* 0x0000004009007824 */ /* 0x001fe200078e0200 */
[----:B------:R-:W-:-:S02]  /*6b810*/  ISETP.GE.AND P2, PT, R2, UR6, PT ;  /* 0x0000000602007c0c */ /* 0x000fc4000bf46270 */
[----:B------:R0:W-:Y:S01]  /*6b820*/  @P4 STG.E.U8 desc[UR32][R26.64], R29 ;  /* 0x0000001d1a004986 */ /* 0x0001e2000c101120 */
[----:B------:R-:W-:Y:S01]  /*6b830*/  ISETP.LT.AND P1, PT, R12, UR10, !P1 ;  /* 0x0000000a0c007c0c */ /* 0x000fe2000cf21270 */
[----:B------:R-:W-:Y:S01]  /*6b840*/  ULDC.64 UR6, c[0x0][0x228] ;  /* 0x00008a0000067ab9 */ /* 0x000fe20000000a00 */
[C---:B------:R-:W-:Y:S01]  /*6b850*/  IADD3 R2, P4, R0.reuse, UR4, RZ ;  /* 0x0000000400027c10 */ /* 0x040fe2000ff9e0ff */
[----:B------:R-:W-:Y:S01]  /*6b860*/  ULDC UR4, c[0x0][0x248] ;  /* 0x0000920000047ab9 */ /* 0x000fe20000000800 */
[----:B------:R-:W-:Y:S02]  /*6b870*/  ULDC UR10, c[0x0][0x228] ;  /* 0x00008a00000a7ab9 */ /* 0x000fe40000000800 */
[----:B------:R-:W-:Y:S01]  /*6b880*/  LEA.HI.X.SX32 R0, R0, UR5, 0x1, P4 ;  /* 0x0000000500007c11 */ /* 0x000fe2000a0f0eff */
[----:B0-----:R-:W-:Y:S01]  /*6b890*/  IMAD.X R29, R20, 0x1, R24, P5 ;  /* 0x00000001141d7824 */ /* 0x001fe200028e0618 */
[----:B------:R-:W-:-:S05]  /*6b8a0*/  PRMT R26, R19, 0x7772, RZ ;  /* 0x00007772131a7816 */ /* 0x000fca00000000ff */
[----:B------:R0:W-:Y:S01]  /*6b8b0*/  @P3 STG.E.U8 desc[UR32][R28.64], R26 ;  /* 0x0000001a1c003986 */ /* 0x0001e2000c101120 */
[----:B------:R-:W-:Y:S01]  /*6b8c0*/  ISETP.LT.AND P3, PT, R10, UR8, !P0 ;  /* 0x000000080a007c0c */ /* 0x000fe2000c761270 */
[----:B------:R-:W-:Y:S01]  /*6b8d0*/  ULDC UR8, c[0x0][0x228] ;  /* 0x00008a0000087ab9 */ /* 0x000fe20000000800 */
[C---:B0-----:R-:W-:Y:S01]  /*6b8e0*/  IADD3 R26, P4, R15.reuse, R2, RZ ;  /* 0x000000020f1a7210 */ /* 0x041fe20007f9e0ff */
[----:B------:R-:W-:Y:S01]  /*6b8f0*/  VIADD R15, R15, UR4 ;  /* 0x000000040f0f7c36 */ /* 0x000fe20008000000 */
[----:B------:R-:W-:Y:S01]  /*6b900*/  PRMT R29, R19, 0x7773, RZ ;  /* 0x00007773131d7816 */ /* 0x000fe200000000ff */
[----:B------:R-:W-:Y:S02]  /*6b910*/  ULDC.64 UR4, c[0x0][0x228] ;  /* 0x00008a0000047ab9 */ /* 0x000fe40000000a00 */
[----:B------:R-:W-:Y:S01]  /*6b920*/  IMAD.X R27, R20, 0x1, R0, P4 ;  /* 0x00000001141b7824 */ /* 0x000fe200020e0600 */
[----:B------:R-:W-:Y:S02]  /*6b930*/  SHF.R.S32.HI R9, RZ, 0x1f, R15 ;  /* 0x0000001fff097819 */ /* 0x000fe4000001140f */
[----:B------:R-:W-:-:S02]  /*6b940*/  IADD3 R28, P4, R15, R16, RZ ;  /* 0x000000100f1c7210 */ /* 0x000fc40007f9e0ff */
[----:B------:R0:W-:Y:S01]  /*6b950*/  @P1 STG.E.U8 desc[UR32][R26.64], R29 ;  /* 0x0000001d1a001986 */ /* 0x0001e2000c101120 */
[----:B------:R-:W-:Y:S02]  /*6b960*/  ISETP.LT.AND P1, PT, R25, UR6, !P0 ;  /* 0x0000000619007c0c */ /* 0x000fe4000c721270 */
[C---:B----4-:R-:W-:Y:S02]  /*6b970*/  PRMT R19, R13.reuse, 0x7770, RZ ;  /* 0x000077700d137816 */ /* 0x050fe400000000ff */
[----:B------:R-:W-:Y:S01]  /*6b980*/  PRMT R20, R13, 0x7771, RZ ;  /* 0x000077710d147816 */ /* 0x000fe200000000ff */
[----:B------:R-:W-:Y:S01]  /*6b990*/  ULDC UR6, c[0x0][0x228] ;  /* 0x00008a0000067ab9 */ /* 0x000fe20000000800 */
[----:B0-----:R-:W-:Y:S01]  /*6b9a0*/  IADD3 R26, P5, R15, R22, RZ ;  /* 0x000000160f1a7210 */ /* 0x001fe20007fbe0ff */
[----:B------:R-:W-:Y:S01]  /*6b9b0*/  IMAD.X R29, R9, 0x1, R6, P4 ;  /* 0x00000001091d7824 */ /* 0x000fe200020e0606 */
[----:B------:R-:W-:Y:S01]  /*6b9c0*/  ISETP.LT.AND P4, PT, R11, UR4, !P0 ;  /* 0x000000040b007c0c */ /* 0x000fe2000c781270 */
[----:B------:R-:W-:Y:S01]  /*6b9d0*/  ULDC UR4, c[0x0][0x228] ;  /* 0x00008a0000047ab9 */ /* 0x000fe20000000800 */
[----:B------:R-:W2:Y:S01]  /*6b9e0*/  LDL R11, [R1+0x1c70] ;  /* 0x001c7000010b7983 */ /* 0x000ea20000100800 */
[----:B------:R-:W-:-:S03]  /*6b9f0*/  IMAD.X R27, R9, 0x1, R4, P5 ;  /* 0x00000001091b7824 */ /* 0x000fc600028e0604 */
[----:B------:R0:W-:Y:S04]  /*6ba00*/  @P3 STG.E.U8 desc[UR32][R28.64], R19 ;  /* 0x000000131c003986 */ /* 0x0001e8000c101120 */
[----:B------:R1:W-:Y:S04]  /*6ba10*/  @P1 STG.E.U8 desc[UR32][R26.64], R20 ;  /* 0x000000141a001986 */ /* 0x0003e8000c101120 */
[----:B0-----:R-:W3:Y:S04]  /*6ba20*/  LDL.LU R19, [R1+0x2a34] ;  /* 0x002a340001137983 */ /* 0x001ee80000300800 */
[----:B-1----:R-:W4:Y:S04]  /*6ba30*/  LDL.LU R20, [R1+0x2a30] ;  /* 0x002a300001147983 */ /* 0x002f280000300800 */
[----:B------:R-:W4:Y:S01]  /*6ba40*/  LDL R27, [R1+0x1c48] ;  /* 0x001c4800011b7983 */ /* 0x000f220000100800 */
[----:B------:R-:W-:-:S02]  /*6ba50*/  IADD3 R10, P5, R15, R17, RZ ;  /* 0x000000110f0a7210 */ /* 0x000fc40007fbe0ff */
[----:B------:R-:W-:Y:S01]  /*6ba60*/  PRMT R26, R13, 0x7772, RZ ;  /* 0x000077720d1a7816 */ /* 0x000fe200000000ff */
[----:B------:R-:W-:Y:S01]  /*6ba70*/  STL [R1+0x2a08], R18 ;  /* 0x002a081201007387 */ /* 0x000fe20000100800 */
[----:B--2---:R-:W-:Y:S01]  /*6ba80*/  ISETP.LT.AND P3, PT, R11, UR24, !P0 ;  /* 0x000000180b007c0c */ /* 0x004fe2000c761270 */
[----:B------:R-:W-:Y:S01]  /*6ba90*/  ULDC UR24, c[0x0][0x248] ;  /* 0x0000920000187ab9 */ /* 0x000fe20000000800 */
[----:B---3--:R-:W-:Y:S01]  /*6baa0*/  IMAD.X R11, R9, 0x1, R19, P5 ;  /* 0x00000001090b7824 */ /* 0x008fe200028e0613 */
[----:B------:R-:W-:Y:S02]  /*6bab0*/  IADD3 R28, P5, R15, R18, RZ ;  /* 0x000000120f1c7210 */ /* 0x000fe40007fbe0ff */
[----:B----4-:R-:W-:-:S03]  /*6bac0*/  ISETP.LT.AND P1, PT, R27, UR26, !P0 ;  /* 0x0000001a1b007c0c */ /* 0x010fc6000c721270 */
[----:B------:R-:W-:Y:S01]  /*6bad0*/  IMAD.X R29, R9, 0x1, R5, P5 ;  /* 0x00000001091d7824 */ /* 0x000fe200028e0605 */
[----:B------:R-:W-:Y:S01]  /*6bae0*/  PRMT R27, R13, 0x7773, RZ ;  /* 0x000077730d1b7816 */ /* 0x000fe200000000ff */
[----:B------:R0:W-:Y:S04]  /*6baf0*/  @P4 STG.E.U8 desc[UR32][R10.64], R26 ;  /* 0x0000001a0a004986 */ /* 0x0001e8000c101120 */
[----:B------:R-:W2:Y:S04]  /*6bb00*/  LDL.LU R13, [R1+0x34] ;  /* 0x00003400010d7983 */ /* 0x000ea80000300800 */
[----:B------:R1:W-:Y:S04]  /*6bb10*/  @P3 STG.E.U8 desc[UR32][R28.64], R27 ;  /* 0x0000001b1c003986 */ /* 0x0003e8000c101120 */
[----:B------:R3:W-:Y:S01]  /*6bb20*/  STL.64 [R1+0x2a10], R20 ;  /* 0x002a101401007387 */ /* 0x0007e20000100a00 */
[----:B------:R-:W-:Y:S01]  /*6bb30*/  ULDC UR26, c[0x0][0x248] ;  /* 0x00009200001a7ab9 */ /* 0x000fe20000000800 */
[----:B0-----:R-:W-:-:S05]  /*6bb40*/  IADD3 R26, P4, R15, R20, RZ ;  /* 0x000000140f1a7210 */ /* 0x001fca0007f9e0ff */
[----:B-1----:R-:W-:Y:S02]  /*6bb50*/  IMAD.X R27, R9, 0x1, R21, P4 ;  /* 0x00000001091b7824 */ /* 0x002fe400020e0615 */
[----:B---3--:R-:W3:Y:S01]  /*6bb60*/  LDL.LU R21, [R1+0x150] ;  /* 0x0001500001157983 */ /* 0x008ee20000300800 */
[----:B------:R-:W-:Y:S02]  /*6bb70*/  ISETP.LT.AND P3, PT, R14, UR4, !P0 ;  /* 0x000000040e007c0c */ /* 0x000fe4000c761270 */
[----:B------:R-:W-:Y:S01]  /*6bb80*/  IADD3 R10, P5, R15, R7, RZ ;  /* 0x000000070f0a7210 */ /* 0x000fe20007fbe0ff */
[----:B------:R-:W-:Y:S01]  /*6bb90*/  STL.64 [R1+0x2a18], R2 ;  /* 0x002a180201007387 */ /* 0x000fe20000100a00 */
[----:B------:R-:W-:-:S03]  /*6bba0*/  ULDC UR4, c[0x0][0x228] ;  /* 0x00008a0000047ab9 */ /* 0x000fc60000000800 */
[----:B------:R-:W-:Y:S01]  /*6bbb0*/  IMAD.X R11, R9, 0x1, R3, P5 ;  /* 0x00000001090b7824 */ /* 0x000fe200028e0603 */
[----:B---3--:R-:W-:-:S05]  /*6bbc0*/  PRMT R28, R21, 0x7770, RZ ;  /* 0x00007770151c7816 */ /* 0x008fca00000000ff */
[----:B------:R0:W-:Y:S02]  /*6bbd0*/  @P1 STG.E.U8 desc[UR32][R26.64], R28 ;  /* 0x0000001c1a001986 */ /* 0x0001e4000c101120 */
[----:B0-----:R-:W-:-:S05]  /*6bbe0*/  PRMT R27, R21, 0x7771, RZ ;  /* 0x00007771151b7816 */ /* 0x001fca00000000ff */
[----:B------:R0:W-:Y:S04]  /*6bbf0*/  @P3 STG.E.U8 desc[UR32][R10.64], R27 ;  /* 0x0000001b0a003986 */ /* 0x0001e8000c101120 */
[----:B0-----:R-:W3:Y:S01]  /*6bc00*/  LDL.LU.64 R10, [R1+0x2a28] ;  /* 0x002a2800010a7983 */ /* 0x001ee20000300a00 */
[C---:B------:R-:W-:Y:S02]  /*6bc10*/  IADD3 R28, P1, R15.reuse, R23, RZ ;  /* 0x000000170f1c7210 */ /* 0x040fe40007f3e0ff */
[----:B------:R-:W-:-:S03]  /*6bc20*/  IADD3 R26, P5, R15, R2, RZ ;  /* 0x000000020f1a7210 */ /* 0x000fc60007fbe0ff */
[C---:B------:R-:W-:Y:S02]  /*6bc30*/  IMAD.X R29, R9.reuse, 0x1, R24, P1 ;  /* 0x00000001091d7824 */ /* 0x040fe400008e0618 */
[----:B------:R-:W-:Y:S02]  /*6bc40*/  IMAD.X R27, R9, 0x1, R0, P5 ;  /* 0x00000001091b7824 */ /* 0x000fe400028e0600 */
[----:B------:R-:W4:Y:S01]  /*6bc50*/  LDL.LU R9, [R1+0x2a20] ;  /* 0x002a200001097983 */ /* 0x000f220000300800 */
[----:B------:R-:W-:Y:S02]  /*6bc60*/  ISETP.LT.AND P4, PT, R8, UR4, !P0 ;  /* 0x0000000408007c0c */ /* 0x000fe4000c781270 */
[----:B------:R-:W-:Y:S02]  /*6bc70*/  ISETP.LT.AND P0, PT, R12, UR6, !P0 ;  /* 0x000000060c007c0c */ /* 0x000fe4000c701270 */
[C---:B------:R-:W-:Y:S01]  /*6bc80*/  PRMT R18, R21.reuse, 0x7772, RZ ;  /* 0x0000777215127816 */ /* 0x040fe200000000ff */
[----:B------:R-:W-:Y:S01]  /*6bc90*/  ULDC UR4, c[0x0][0x248] ;  /* 0x0000920000047ab9 */ /* 0x000fe20000000800 */
[----:B------:R-:W-:Y:S01]  /*6bca0*/  PRMT R2, R21, 0x7773, RZ ;  /* 0x0000777315027816 */ /* 0x000fe200000000ff */
[----:B------:R-:W-:Y:S01]  /*6bcb0*/  ULDC UR6, c[0x0][0x228] ;  /* 0x00008a0000067ab9 */ /* 0x000fe20000000800 */
[----:B------:R-:W-:Y:S01]  /*6bcc0*/  ISETP.LT.AND P3, PT, R25, UR8, !P2 ;  /* 0x0000000819007c0c */ /* 0x000fe2000d761270 */
[----:B------:R-:W-:-:S04]  /*6bcd0*/  ULDC UR8, c[0x0][0x228] ;  /* 0x00008a0000087ab9 */ /* 0x000fc80000000800 */
[----:B------:R0:W-:Y:S04]  /*6bce0*/  @P4 STG.E.U8 desc[UR32][R28.64], R18 ;  /* 0x000000121c004986 */ /* 0x0001e8000c101120 */
[----:B------:R2:W-:Y:S01]  /*6bcf0*/  @P0 STG.E.U8 desc[UR32][R26.64], R2 ;  /* 0x000000021a000986 */ /* 0x0005e2000c101120 */
[----:B0-----:R-:W-:Y:S01]  /*6bd00*/  VIADD R28, R15, UR4 ;  /* 0x000000040f1c7c36 */ /* 0x001fe20008000000 */
[C---:B--2---:R-:W-:Y:S02]  /*6bd10*/  PRMT R27, R13.reuse, 0x7770, RZ ;  /* 0x000077700d1b7816 */ /* 0x044fe400000000ff */
[----:B------:R-:W-:Y:S01]  /*6bd20*/  PRMT R18, R13, 0x7771, RZ ;  /* 0x000077710d127816 */ /* 0x000fe200000000ff */
[----:B------:R-:W2:Y:S01]  /*6bd30*/  LDL.LU R15, [R1+0x164] ;  /* 0x00016400010f7983 */ /* 0x000ea20000300800 */
[----:B------:R-:W-:Y:S01]  /*6bd40*/  ULDC UR4, c[0x0][0x228] ;  /* 0x00008a0000047ab9 */ /* 0x000fe20000000800 */
[----:B------:R-:W-:-:S02]  /*6bd50*/  SHF.R.S32.HI R29, RZ, 0x1f, R28 ;  /* 0x0000001fff1d7819 */ /* 0x000fc4000001141c */
[C---:B------:R-:W-:Y:S02]  /*6bd60*/  IADD3 R2, P1, R28.reuse, R16, RZ ;  /* 0x000000101c027210 */ /* 0x040fe40007f3e0ff */
[----:B------:R-:W-:-:S03]  /*6bd70*/  IADD3 R20, P5, R28, R22, RZ ;  /* 0x000000161c147210 */ /* 0x000fc60007fbe0ff */
[C---:B------:R-:W-:Y:S02]  /*6bd80*/  IMAD.X R3, R29.reuse, 0x1, R6, P1 ;  /* 0x000000011d037824 */ /* 0x040fe400008e0606 */
[----:B------:R-:W-:Y:S01]  /*6bd90*/  IMAD.X R21, R29, 0x1, R4, P5 ;  /* 0x000000011d157824 */ /* 0x000fe200028e0604 */
[----:B------:R0:W-:Y:S04]  /*6bda0*/  STL.64 [R1+0x2a00], R24 ;  /* 0x002a001801007387 */ /* 0x0001e80000100a00 */
[----:B0-----:R-:W2:Y:S01]  /*6bdb0*/  LDL R25, [R1+0x1c70] ;  /* 0x001c700001197983 */ /* 0x001ea20000100800 */
[----:B------:R-:W-:Y:S02]  /*6bdc0*/  PRMT R24, R13, 0x7772, RZ ;  /* 0x000077720d187816 */ /* 0x000fe400000000ff */
[----:B---3--:R-:W-:-:S02]  /*6bdd0*/  ISETP.LT.AND P4, PT, R10, UR6, !P2 ;  /* 0x000000060a007c0c */ /* 0x008fc4000d781270 */
[----:B------:R-:W-:Y:S01]  /*6bde0*/  ISETP.LT.AND P0, PT, R11, UR4, !P2 ;  /* 0x000000040b007c0c */ /* 0x000fe2000d701270 */
[----:B------:R-:W-:Y:S01]  /*6bdf0*/  ULDC UR6, c[0x0][0x228] ;  /* 0x00008a0000067ab9 */ /* 0x000fe20000000800 */
[----:B----4-:R-:W-:Y:S01]  /*6be00*/  VIADD R26, R9, 0x3f ;  /* 0x0000003f091a7836 */ /* 0x010fe20000000000 */
[----:B------:R-:W-:Y:S01]  /*6be10*/  PRMT R13, R13, 0x7773, RZ ;  /* 0x000077730d0d7816 */ /* 0x000fe200000000ff */
[----:B------:R-:W-:-:S07]  /*6be20*/  ULDC UR4, c[0x0][0x22c] ;  /* 0x00008b0000047ab9 */ /* 0x000fce0000000800 */
[----:B------:R0:W-:Y:S04]  /*6be30*/  @P4 STG.E.U8 desc[UR32][R2.64], R27 ;  /* 0x0000001b02004986 */ /* 0x0001e8000c101120 */
[----:B------:R1:W-:Y:S01]  /*6be40*/  @P3 STG.E.U8 desc[UR32][R20.64], R18 ;  /* 0x0000001214003986 */ /* 0x0003e2000c101120 */
[----:B------:R-:W-:-:S03]  /*6be50*/  ISETP.GE.AND P1, PT, R26, UR25, PT ;  /* 0x000000191a007c0c */ /* 0x000fc6000bf26270 */
[----:B0-----:R-:W3:Y:S04]  /*6be60*/  LDL.LU.64 R2, [R1+0x2a18] ;  /* 0x002a180001027983 */ /* 0x001ee80000300a00 */
[----:B-1----:R-:W4:Y:S04]  /*6be70*/  LDL.LU.64 R20, [R1+0x2a10] ;  /* 0x002a100001147983 */ /* 0x002f280000300a00 */
[----:B------:R-:W3:Y:S01]  /*6be80*/  LDL.LU R18, [R1+0x2a08] ;  /* 0x002a080001127983 */ /* 0x000ee20000300800 */
[----:B------:R-:W-:Y:S02]  /*6be90*/  IADD3 R26, P5, R28, R17, RZ ;  /* 0x000000111c1a7210 */ /* 0x000fe40007fbe0ff */
[----:B------:R-:W-:Y:S01]  /*6bea0*/  ISETP.LT.AND P6, PT, R14, UR8, !P2 ;  /* 0x000000080e007c0c */ /* 0x000fe2000d7c1270 */
[----:B------:R-:W-:Y:S01]  /*6beb0*/  ULDC UR8, c[0x0][0x228] ;  /* 0x00008a0000087ab9 */ /* 0x000fe20000000800 */
[----:B------:R-:W-:Y:S01]  /*6bec0*/  ULDC UR25, c[0x0][0x248] ;  /* 0x0000920000197ab9 */ /* 0x000fe20000000800 */
[----:B------:R-:W-:-:S05]  /*6bed0*/  IMAD.X R27, R29, 0x1, R19, P5 ;  /* 0x000000011d1b7824 */ /* 0x000fca00028e0613 */
[----:B------:R0:W-:Y:S04]  /*6bee0*/  @P0 STG.E.U8 desc[UR32][R26.64], R24 ;  /* 0x000000181a000986 */ /* 0x0001e8000c101120 */
[----:B0-----:R-:W4:Y:S01]  /*6bef0*/  LDL R27, [R1+0x1c48] ;  /* 0x001c4800011b7983 */ /* 0x001f220000100800 */
[----:B--2---:R-:W-:Y:S01]  /*6bf00*/  ISETP.LT.AND P3, PT, R25, UR6, !P2 ;  /* 0x0000000619007c0c */ /* 0x004fe2000d761270 */
[----:B------:R-:W-:Y:S01]  /*6bf10*/  ULDC UR6, c[0x0][0x228] ;  /* 0x00008a0000067ab9 */ /* 0x000fe20000000800 */
[----:B---3--:R-:W-:Y:S01]  /*6bf20*/  IADD3 R24, P0, R28, R18, RZ ;  /* 0x000000121c187210 */ /* 0x008fe20007f1e0ff */
[----:B------:R-:W-:Y:S04]  /*6bf30*/  STL.64 [R1+0x29f0], R18 ;  /* 0x0029f01201007387 */ /* 0x000fe80000100a00 */
[----:B------:R-:W-:Y:S01]  /*6bf40*/  IMAD.X R25, R29, 0x1, R5, P0 ;  /* 0x000000011d197824 */ /* 0x000fe200000e0605 */
[----:B------:R-:W-:Y:S05]  /*6bf50*/  STL.64 [R1+0x29f8], R4 ;  /* 0x0029f80401007387 */ /* 0x000fea0000100a00 */
[----:B------:R0:W-:Y:S04]  /*6bf60*/  @P3 STG.E.U8 desc[UR32][R24.64], R13 ;  /* 0x0000000d18003986 */ /* 0x0001e8000c101120 */
[----:B0-----:R-:W2:Y:S01]  /*6bf70*/  LDL.LU.64 R24, [R1+0x2a00] ;  /* 0x002a000001187983 */ /* 0x001ea20000300a00 */
[----:B----4-:R-:W-:Y:S01]  /*6bf80*/  ISETP.LT.AND P4, PT, R27, UR6, !P2 ;  /* 0x000000061b007c0c */ /* 0x010fe2000d781270 */
[----:B------:R-:W-:-:S02]  /*6bf90*/  ULDC UR6, c[0x0][0x228] ;  /* 0x00008a0000067ab9 */ /* 0x000fc40000000800 */
[----:B------:R0:W-:Y:S01]  /*6bfa0*/  STL [R1+0x29e0], R8 ;  /* 0x0029e00801007387 */ /* 0x0001e20000100800 */
[----:B------:R-:W-:Y:S01]  /*6bfb0*/  ISETP.LT.AND P3, PT, R8, UR6, !P2 ;  /* 0x0000000608007c0c */ /* 0x000fe2000d761270 */
[----:B------:R-:W-:Y:S01]  /*6bfc0*/  VIADD R26, R9, 0x3 ;  /* 0x00000003091a7836 */ /* 0x000fe20000000000 */
[----:B------:R-:W-:Y:S02]  /*6bfd0*/  IADD3 R18, P5, R28, R20, RZ ;  /* 0x000000141c127210 */ /* 0x000fe40007fbe0ff */
[C---:B------:R-:W-:Y:S02]  /*6bfe0*/  PRMT R5, R15.reuse, 0x7770, RZ ;  /* 0x000077700f057816 */ /* 0x040fe400000000ff */
[----:B------:R-:W-:Y:S01]  /*6bff0*/  PRMT R4, R15, 0x7771, RZ ;  /* 0x000077710f047816 */ /* 0x000fe200000000ff */
[----:B------:R-:W-:Y:S01]  /*6c000*/  ULDC UR6, c[0x0][0x228] ;  /* 0x00008a0000067ab9 */ /* 0x000fe20000000800 */
[----:B0-----:R-:W3:Y:S01]  /*6c010*/  LDL.LU R8, [R1+0x174] ;  /* 0x0001740001087983 */ /* 0x001ee20000300800 */
[----:B------:R-:W-:Y:S01]  /*6c020*/  ISETP.GE.AND P0, PT, R26, UR4, PT ;  /* 0x000000041a007c0c */ /* 0x000fe2000bf06270 */
[----:B------:R-:W-:Y:S01]  /*6c030*/  IMAD.X R19, R29, 0x1, R21, P5 ;  /* 0x000000011d137824 */ /* 0x000fe200028e0615 */
[----:B------:R-:W-:Y:S01]  /*6c040*/  IADD3 R26, P5, R28, R7, RZ ;  /* 0x000000071c1a7210 */ /* 0x000fe20007fbe0ff */
[----:B------:R-:W-:-:S04]  /*6c050*/  ULDC UR4, c[0x0][0x248] ;  /* 0x0000920000047ab9 */ /* 0x000fc80000000800 */
[----:B------:R-:W-:Y:S01]  /*6c060*/  IMAD.X R27, R29, 0x1, R3, P5 ;  /* 0x000000011d1b7824 */ /* 0x000fe200028e0603 */
[----:B------:R-:W-:Y:S04]  /*6c070*/  @P4 STG.E.U8 desc[UR32][R18.64], R5 ;  /* 0x0000000512004986 */ /* 0x000fe8000c101120 */
[----:B------:R0:W-:Y:S01]  /*6c080*/  @P6 STG.E.U8 desc[UR32][R26.64], R4 ;  /* 0x000000041a006986 */ /* 0x0001e2000c101120 */
[----:B------:R-:W-:Y:S02]  /*6c090*/  ISETP.LT.AND P2, PT, R12, UR6, !P2 ;  /* 0x000000060c007c0c */ /* 0x000fe4000d741270 */
[----:B------:R-:W-:Y:S02]  /*6c0a0*/  ISETP.LT.AND P5, PT, R10, UR8, !P0 ;  /* 0x000000080a007c0c */ /* 0x000fe4000c7a1270 */
[----:B------:R-:W-:-:S02]  /*6c0b0*/  PRMT R13, R15, 0x7772, RZ ;  /* 0x000077720f0d7816 */ /* 0x000fc400000000ff */
[C---:B0-----:R-:W-:Y:S01]  /*6c0c0*/  IADD3 R4, P4, R28.reuse, R23, RZ ;  /* 0x000000171c047210 */ /* 0x041fe20007f9e0ff */
[----:B------:R-:W-:Y:S01]  /*6c0d0*/  VIADD R27, R28, UR4 ;  /* 0x000000041c1b7c36 */ /* 0x000fe20008000000 */
[----:B------:R-:W-:Y:S01]  /*6c0e0*/  PRMT R15, R15, 0x7773, RZ ;  /* 0x000077730f0f7816 */ /* 0x000fe200000000ff */
[----:B------:R-:W-:Y:S01]  /*6c0f0*/  ULDC UR6, c[0x0][0x228] ;  /* 0x00008a0000067ab9 */ /* 0x000fe20000000800 */
[----:B------:R-:W-:Y:S01]  /*6c100*/  ULDC UR8, c[0x0][0x228] ;  /* 0x00008a0000087ab9 */ /* 0x000fe20000000800 */
[----:B------:R-:W-:Y:S02]  /*6c110*/  ISETP.LT.AND P6, PT, R14, UR14, !P0 ;  /* 0x0000000e0e007c0c */ /* 0x000fe4000c7c1270 */
[----:B------:R-:W-:Y:S01]  /*6c120*/  SHF.R.S32.HI R26, RZ, 0x1f, R27 ;  /* 0x0000001fff1a7819 */ /* 0x000fe2000001141b */
[----:B------:R-:W-:Y:S01]  /*6c130*/  ULDC UR4, c[0x0][0x22c] ;  /* 0x00008b0000047ab9 */ /* 0x000fe20000000800 */
[----:B------:R-:W-:Y:S01]  /*6c140*/  ULDC UR14, c[0x0][0x228] ;  /* 0x00008a00000e7ab9 */ /* 0x000fe20000000800 */
[----:B--2---:R-:W-:Y:S01]  /*6c150*/  IMAD.X R5, R29, 0x1, R24, P4 ;  /* 0x000000011d057824 */ /* 0x004fe200020e0618 */
[----:B------:R-:W-:-:S05]  /*6c160*/  IADD3 R18, P4, R28, R2, RZ ;  /* 0x000000021c127210 */ /* 0x000fca0007f9e0ff */
[----:B------:R-:W-:Y:S01]  /*6c170*/  IMAD.X R19, R29, 0x1, R0, P4 ;  /* 0x000000011d137824 */ /* 0x000fe200020e0600 */
[----:B------:R-:W-:Y:S01]  /*6c180*/  IADD3 R28, P4, R27, R16, RZ ;  /* 0x000000101b1c7210 */ /* 0x000fe20007f9e0ff */
[----:B------:R3:W-:Y:S04]  /*6c190*/  @P3 STG.E.U8 desc[UR32][R4.64], R13 ;  /* 0x0000000d04003986 */ /* 0x0007e8000c101120 */
[----:B------:R-:W-:Y:S01]  /*6c1a0*/  IMAD.X R29, R26, 0x1, R6, P4 ;  /* 0x000000011a1d7824 */ /* 0x000fe200020e0606 */
[----:B------:R0:W-:Y:S01]  /*6c1b0*/  @P2 STG.E.U8 desc[UR32][R18.64], R15 ;  /* 0x0000000f12002986 */ /* 0x0001e2000c101120 */
[----:B---3--:R-:W-:-:S03]  /*6c1c0*/  PRMT R13, R8, 0x7770, RZ ;  /* 0x00007770080d7816 */ /* 0x008fc600000000ff */
[----:B------:R-:W2:Y:S04]  /*6c1d0*/  LDL.LU.64 R4, [R1+0x29f8] ;  /* 0x0029f80001047983 */ /* 0x000ea80000300a00 */
[----:B0-----:R-:W3:Y:S04]  /*6c1e0*/  LDL.LU.64 R18, [R1+0x29f0] ;  /* 0x0029f00001127983 */ /* 0x001ee80000300a00 */
[----:B------:R0:W-:Y:S04]  /*6c1f0*/  @P5 STG.E.U8 desc[UR32][R28.64], R13 ;  /* 0x0000000d1c005986 */ /* 0x0001e8000c101120 */
[----:B0-----:R-:W4:Y:S04]  /*6c200*/  LDL.LU R13, [R1+0x154] ;  /* 0x00015400010d7983 */ /* 0x001f280000300800 */
[----:B----4-:R0:W-:Y:S04]  /*6c210*/  STL.64 [R1+0x29d8], R12 ;  /* 0x0029d80c01007387 */ /* 0x0101e80000100a00 */
[----:B------:R-:W4:Y:S04]  /*6c220*/  LDL.LU R15, [R1+0x38] ;  /* 0x00003800010f7983 */ /* 0x000f280000300800 */
[----:B------:R-:W-:Y:S01]  /*6c230*/  STL.64 [R1+0x29d0], R22 ;  /* 0x0029d01601007387 */ /* 0x000fe20000100a00 */
[----:B0-----:R-:W-:-:S05]  /*6c240*/  IADD3 R12, P3, R27, R22, RZ ;  /* 0x000000161b0c7210 */ /* 0x001fca0007f7e0ff */
[----:B------:R0:W-:Y:S04]  /*6c250*/  STL [R1+0x18], R12 ;  /* 0x0000180c01007387 */ /* 0x0001e80000100800 */
[----:B------:R-:W-:Y:S04]  /*6c260*/  STL [R1+0x29bc], R25 ;  /* 0x0029bc1901007387 */ /* 0x000fe80000100800 */
[----:B------:R1:W-:Y:S01]  /*6c270*/  STL.64 [R1+0x29e8], R16 ;  /* 0x0029e81001007387 */ /* 0x0003e20000100a00 */
[----:B0-----:R-:W-:-:S03]  /*6c280*/  IADD3 R12, P4, R27, R17, RZ ;  /* 0x000000111b0c7210 */ /* 0x001fc60007f9e0ff */
[----:B-1----:R-:W4:Y:S01]  /*6c290*/  LDL.LU.64 R16, [R1+0x18] ;  /* 0x0000180001107983 */ /* 0x002f220000300a00 */
[----:B---3--:R-:W-:-:S03]  /*6c2a0*/  IADD3 R22, P5, R27, R18, RZ ;  /* 0x000000121b167210 */ /* 0x008fc60007fbe0ff */
[----:B------:R-:W-:Y:S04]  /*6c2b0*/  STL.64 [R1+0x29c0], R18 ;  /* 0x0029c01201007387 */ /* 0x000fe80000100a00 */
[----:B--2---:R0:W-:Y:S01]  /*6c2c0*/  STL.64 [R1+0x29c8], R4 ;  /* 0x0029c80401007387 */ /* 0x0041e20000100a00 */
[----:B------:R-:W-:-:S03]  /*6c2d0*/  IMAD.X R23, R26, 0x1, R5, P5 ;  /* 0x000000011a177824 */ /* 0x000fc600028e0605 */
[----:B0-----:R-:W2:Y:S01]  /*6c2e0*/  LDL R5, [R1+0x1c70] ;  /* 0x001c700001057983 */ /* 0x001ea20000100800 */
[----:B----4-:R-:W-:-:S03]  /*6c2f0*/  IMAD.X R17, R26, 0x1, R4, P3 ;  /* 0x000000011a117824 */ /* 0x010fc600018e0604 */
[----:B------:R-:W3:Y:S01]  /*6c300*/  LDL R4, [R1+0x1c48] ;  /* 0x001c480001047983 */ /* 0x000ee20000100800 */
[----:B------:R-:W-:Y:S01]  /*6c310*/  ISETP.LT.AND P2, PT, R25, UR6, !P0 ;  /* 0x0000000619007c0c */ /* 0x000fe2000c741270 */
[C---:B------:R-:W-:Y:S01]  /*6c320*/  IMAD.X R13, R26.reuse, 0x1, R19, P4 ;  /* 0x000000011a0d7824 */ /* 0x040fe200020e0613 */
[----:B------:R-:W-:Y:S02]  /*6c330*/  IADD3 R18, P4, R27, R20, RZ ;  /* 0x000000141b127210 */ /* 0x000fe40007f9e0ff */
[----:B------:R-:W-:Y:S02]  /*6c340*/  ISETP.LT.AND P3, PT, R11, UR8, !P0 ;  /* 0x000000080b007c0c */ /* 0x000fe4000c761270 */
[----:B------:R-:W-:Y:S01]  /*6c350*/  IADD3 R28, P5, R27, R7, RZ ;  /* 0x000000071b1c7210 */ /* 0x000fe20007fbe0ff */
[----:B------:R0:W-:Y:S01]  /*6c360*/  STL [R1+0x29b8], R14 ;  /* 0x0029b80e01007387 */ /* 0x0001e20000100800 */
[----:B------:R-:W-:Y:S01]  /*6c370*/  ULDC UR6, c[0x0][0x228] ;  /* 0x00008a0000067ab9 */ /* 0x000fe20000000800 */
[----:B------:R-:W-:-:S02]  /*6c380*/  IMAD.X R19, R26, 0x1, R21, P4 ;  /* 0x000000011a137824 */ /* 0x000fc400020e0615 */
[----:B------:R-:W-:Y:S02]  /*6c390*/  VIADD R25, R9, 0x4 ;  /* 0x0000000409197836 */ /* 0x000fe40000000000 */
[----:B------:R-:W-:Y:S01]  /*6c3a0*/  IMAD.X R29, R26, 0x1, R3, P5 ;  /* 0x000000011a1d7824 */ /* 0x000fe200028e0603 */
[----:B------:R-:W-:Y:S01]  /*6c3b0*/  ULDC UR8, c[0x0][0x228] ;  /* 0x00008a0000087ab9 */ /* 0x000fe20000000800 */
[----:B--2---:R-:W-:Y:S02]  /*6c3c0*/  ISETP.LT.AND P4, PT, R5, UR10, !P0 ;  /* 0x0000000a05007c0c */ /* 0x004fe4000c781270 */
[C---:B------:R-:W-:Y:S01]  /*6c3d0*/  PRMT R5, R8.reuse, 0x7771, RZ ;  /* 0x0000777108057816 */ /* 0x040fe200000000ff */
[----:B------:R-:W-:Y:S01]  /*6c3e0*/  ULDC UR10, c[0x0][0x228] ;  /* 0x00008a00000a7ab9 */ /* 0x000fe20000000800 */
[----:B0-----:R-:W-:-:S03]  /*6c3f0*/  PRMT R14, R8, 0x7773, RZ ;  /* 0x00007773080e7816 */ /* 0x001fc600000000ff */
[----:B------:R0:W-:Y:S04]  /*6c400*/  @P2 STG.E.U8 desc[UR32][R16.64], R5 ;  /* 0x0000000510002986 */ /* 0x0001e8000c101120 */
[----:B0-----:R-:W2:Y:S01]  /*6c410*/  LDL.LU.64 R16, [R1+0x29e8] ;  /* 0x0029e80001107983 */ /* 0x001ea20000300a00 */
[----:B---3--:R-:W-:Y:S02]  /*6c420*/  ISETP.LT.AND P5, PT, R4, UR12, !P0 ;  /* 0x0000000c04007c0c */ /* 0x008fe4000c7a1270 */
[----:B------:R-:W-:Y:S02]  /*6c430*/  PRMT R4, R8, 0x7772, RZ ;  /* 0x0000777208047816 */ /* 0x000fe400000000ff */
[----:B------:R-:W-:Y:S01]  /*6c440*/  ISETP.GE.AND P2, PT, R25, UR4, PT ;  /* 0x0000000419007c0c */ /* 0x000fe2000bf46270 */
[----:B------:R-:W3:Y:S04]  /*6c450*/  LDL.LU R8, [R1+0x29e0] ;  /* 0x0029e00001087983 */ /* 0x000ee80000300800 */
[----:B------:R0:W-:Y:S04]  /*6c460*/  @P3 STG.E.U8 desc[UR32][R12.64], R4 ;  /* 0x000000040c003986 */ /* 0x0001e8000c101120 */
[----:B------:R1:W-:Y:S01]  /*6c470*/  @P4 STG.E.U8 desc[UR32][R22.64], R14 ;  /* 0x0000000e16004986 */ /* 0x0003e2000c101120 */
[----:B------:R-:W-:Y:S01]  /*6c480*/  ULDC UR4, c[0x0][0x248] ;  /* 0x0000920000047ab9 */ /* 0x000fe20000000800 */
[----:B------:R-:W-:-:S02]  /*6c490*/  ULDC UR12, c[0x0][0x228] ;  /* 0x00008a00000c7ab9 */ /* 0x000fc40000000800 */
[----:B0-----:R-:W4:Y:S04]  /*6c4a0*/  LDL.LU.64 R12, [R1+0x29d8] ;  /* 0x0029d800010c7983 */ /* 0x001f280000300a00 */
[----:B-1----:R-:W2:Y:S01]  /*6c4b0*/  LDL.LU.64 R22, [R1+0x29d0] ;  /* 0x0029d00001167983 */ /* 0x002ea20000300a00 */
[----:B---3--:R-:W-:Y:S02]  /*6c4c0*/  ISETP.LT.AND P3, PT, R8, UR6, !P0 ;  /* 0x0000000608007c0c */ /* 0x008fe4000c761270 */
[C---:B----4-:R-:W-:Y:S02]  /*6c4d0*/  PRMT R5, R13.reuse, 0x7770, RZ ;  /* 0x000077700d057816 */ /* 0x050fe400000000ff */
[C---:B------:R-:W-:Y:S01]  /*6c4e0*/  PRMT R4, R13.reuse, 0x7771, RZ ;  /* 0x000077710d047816 */ /* 0x040fe200000000ff */
[----:B------:R-:W-:Y:S04]  /*6c4f0*/  STL [R1+0x2990], R8 ;  /* 0x0029900801007387 */ /* 0x000fe80000100800 */
[----:B------:R-:W-:Y:S04]  /*6c500*/  @P5 STG.E.U8 desc[UR32][R18.64], R5 ;  /* 0x0000000512005986 */ /* 0x000fe8000c101120 */
[----:B------:R2:W-:Y:S04]  /*6c510*/  @P6 STG.E.U8 desc[UR32][R28.64], R4 ;  /* 0x000000041c006986 */ /* 0x0005e8000c101120 */
[----:B------:R0:W-:Y:S01]  /*6c520*/  STL [R1+0x29a8], R24 ;  /* 0x0029a81801007387 */ /* 0x0001e20000100800 */
[----:B------:R-:W-:Y:S01]  /*6c530*/  PRMT R25, R13, 0x7773, RZ ;  /* 0x000077730d197816 */ /* 0x000fe200000000ff */
[----:B------:R-:W-:Y:S01]  /*6c540*/  ULDC UR6, c[0x0][0x228] ;  /* 0x00008a0000067ab9 */ /* 0x000fe20000000800 */
[C---:B--2---:R-:W-:Y:S01]  /*6c550*/  IADD3 R4, P4, R27.reuse, R23, RZ ;  /* 0x000000171b047210 */ /* 0x044fe20007f9e0ff */
[----:B------:R-:W-:Y:S01]  /*6c560*/  VIADD R29, R27, UR4 ;  /* 0x000000041b1d7c36 */ /* 0x000fe20008000000 */
[----:B------:R-:W-:-:S02]  /*6c570*/  ISETP.LT.AND P0, PT, R12, UR6, !P0 ;  /* 0x000000060c007c0c */ /* 0x000fc4000c701270 */
[----:B------:R-:W-:Y:S02]  /*6c580*/  ISETP.LT.AND P5, PT, R10, UR8, !P2 ;  /* 0x000000080a007c0c */ /* 0x000fe4000d7a1270 */
[----:B------:R-:W-:Y:S01]  /*6c590*/  PRMT R8, R15, 0x7770, RZ ;  /* 0x000077700f087816 */ /* 0x000fe200000000ff */
[----:B------:R-:W-:Y:S01]  /*6c5a0*/  IMAD.X R5, R26, 0x1, R24, P4 ;  /* 0x000000011a057824 */ /* 0x000fe200020e0618 */
[----:B------:R-:W-:Y:S02]  /*6c5b0*/  IADD3 R18, P4, R27, R2, RZ ;  /* 0x000000021b127210 */ /* 0x000fe40007f9e0ff */
[----:B------:R-:W-:Y:S01]  /*6c5c0*/  PRMT R27, R13, 0x7772, RZ ;  /* 0x000077720d1b7816 */ /* 0x000fe200000000ff */
[----:B0-----:R-:W2:Y:S01]  /*6c5d0*/  LDL R24, [R1+0x1c70] ;  /* 0x001c700001187983 */ /* 0x001ea20000100800 */
[----:B------:R-:W-:Y:S01]  /*6c5e0*/  SHF.R.S32.HI R28, RZ, 0x1f, R29 ;  /* 0x0000001fff1c7819 */ /* 0x000fe2000001141d */
[----:B------:R-:W-:Y:S01]  /*6c5f0*/  ULDC UR6, c[0x0][0x228] ;  /* 0x00008a0000067ab9 */ /* 0x000fe20000000800 */
[----:B------:R-:W-:Y:S01]  /*6c600*/  ULDC UR8, c[0x0][0x228] ;  /* 0x00008a0000087ab9 */ /* 0x000fe20000000800 */
[----:B------:R0:W-:Y:S01]  /*6c610*/  @P3 STG.E.U8 desc[UR32][R4.64], R27 ;  /* 0x0000001b04003986 */ /* 0x0001e2000c101120 */
[----:B------:R-:W-:-:S03]  /*6c620*/  ULDC UR4, c[0x0][0x22c] ;  /* 0x00008b0000047ab9 */ /* 0x000fc60000000800 */
[----:B0-----:R-:W3:Y:S04]  /*6c630*/  LDL.LU.64 R4, [R1+0x29c8] ;  /* 0x0029c80001047983 */ /* 0x001ee80000300a00 */
[----:B------:R-:W4:Y:S04]  /*6c640*/  LDL R14, [R1+0x1c48] ;  /* 0x001c4800010e7983 */ /* 0x000f280000100800 */
[----:B------:R-:W2:Y:S01]  /*6c650*/  LDL.LU R13, [R1+0x168] ;  /* 0x00016800010d7983 */ /* 0x000ea20000300800 */
[----:B------:R-:W-:-:S05]  /*6c660*/  IMAD.X R19, R26, 0x1, R0, P4 ;  /* 0x000000011a137824 */ /* 0x000fca00020e0600 */
[----:B------:R0:W-:Y:S01]  /*6c670*/  @P0 STG.E.U8 desc[UR32][R18.64], R25 ;  /* 0x0000001912000986 */ /* 0x0001e2000c101120 */
[----:B------:R-:W-:-:S03]  /*6c680*/  IADD3 R26, P4, R29, R16, RZ ;  /* 0x000000101d1a7210 */ /* 0x000fc60007f9e0ff */
[----:B--2---:R1:W-:Y:S04]  /*6c690*/  STL.64 [R1+0x29a0], R12 ;  /* 0x0029a00c01007387 */ /* 0x0043e80000100a00 */
[----:B0-----:R-:W2:Y:S04]  /*6c6a0*/  LDL.LU.64 R18, [R1+0x29c0] ;  /* 0x0029c00001127983 */ /* 0x001ea80000300a00 */
[----:B------:R-:W4:Y:S01]  /*6c6b0*/  LDL.LU R25, [R1+0x29bc] ;  /* 0x0029bc0001197983 */ /* 0x000f220000300800 */
[----:B------:R-:W-:-:S05]  /*6c6c0*/  IMAD.X R27, R28, 0x1, R6, P4 ;  /* 0x000000011c1b7824 */ /* 0x000fca00020e0606 */
[----:B------:R0:W-:Y:S01]  /*6c6d0*/  @P5 STG.E.U8 desc[UR32][R26.64], R8 ;  /* 0x000000081a005986 */ /* 0x0001e2000c101120 */
[----:B-1----:R-:W-:Y:S01]  /*6c6e0*/  IADD3 R12, P5, R29, R17, RZ ;  /* 0x000000111d0c7210 */ /* 0x002fe20007fbe0ff */
[----:B0-----:R-:W-:-:S05]  /*6c6f0*/  VIADD R8, R9, 0x5 ;  /* 0x0000000509087836 */ /* 0x001fca0000000000 */
[----:B------:R0:W-:Y:S04]  /*6c700*/  STL.64 [R1+0x29b0], R8 ;  /* 0x0029b00801007387 */ /* 0x0001e80000100a00 */
[----:B------:R1:W-:Y:S04]  /*6c710*/  STL.64 [R1+0x2988], R22 ;  /* 0x0029881601007387 */ /* 0x0003e80000100a00 */
[----:B------:R4:W-:Y:S01]  /*6c720*/  STL.64 [R1+0x2998], R16 ;  /* 0x0029981001007387 */ /* 0x0009e20000100a00 */
[----:B0-----:R-:W-:-:S05]  /*6c730*/  IADD3 R8, P3, R29, R22, RZ ;  /* 0x000000161d087210 */ /* 0x001fca0007f7e0ff */
[C---:B---3--:R-:W-:Y:S02]  /*6c740*/  IMAD.X R9, R28.reuse, 0x1, R4, P3 ;  /* 0x000000011c097824 */ /* 0x048fe400018e0604 */
[----:B--2---:R-:W-:Y:S01]  /*6c750*/  IMAD.X R13, R28, 0x1, R19, P5 ;  /* 0x000000011c0d7824 */ /* 0x004fe200028e0613 */
[----:B-1----:R-:W-:-:S05]  /*6c760*/  IADD3 R22, P5, R29, R20, RZ ;  /* 0x000000141d167210 */ /* 0x002fca0007fbe0ff */
[----:B------:R-:W-:Y:S01]  /*6c770*/  IMAD.X R23, R28, 0x1, R21, P5 ;  /* 0x000000011c177824 */ /* 0x000fe200028e0615 */
[----:B----4-:R-:W-:Y:S02]  /*6c780*/  ISETP.LT.AND P5, PT, R14, UR12, !P2 ;  /* 0x0000000c0e007c0c */ /* 0x010fe4000d7a1270 */
[----:B------:R-:W-:Y:S01]  /*6c790*/  ISETP.LT.AND P0, PT, R25, UR6, !P2 ;  /* 0x0000000619007c0c */ /* 0x000fe2000d701270 */
[----:B------:R-:W2:Y:S01]  /*6c7a0*/  LDL.LU R14, [R1+0x29b8] ;  /* 0x0029b800010e7983 */ /* 0x000ea20000300800 */
[----:B------:R-:W-:Y:S02]  /*6c7b0*/  IADD3 R16, P4, R29, R18, RZ ;  /* 0x000000121d107210 */ /* 0x000fe40007f9e0ff */
[----:B------:R-:W-:Y:S02]  /*6c7c0*/  ISETP.LT.AND P3, PT, R11, UR8, !P2 ;  /* 0x000000080b007c0c */ /* 0x000fe4000d761270 */
[----:B------:R-:W-:Y:S01]  /*6c7d0*/  IADD3 R26, P6, R29, R7, RZ ;  /* 0x000000071d1a7210 */ /* 0x000fe20007fde0ff */
[----:B------:R-:W-:Y:S01]  /*6c7e0*/  ULDC UR6, c[0x0][0x228] ;  /* 0x00008a0000067ab9 */ /* 0x000fe20000000800 */
[----:B------:R-:W-:Y:S01]  /*6c7f0*/  ULDC UR8, c[0x0][0x228] ;  /* 0x00008a0000087ab9 */ /* 0x000fe20000000800 */
[----:B------:R-:W-:Y:S01]  /*6c800*/  IMAD.X R17, R28, 0x1, R5, P4 ;  /* 0x000000011c117824 */ /* 0x000fe200020e0605 */
[----:B------:R-:W-:-:S02]  /*6c810*/  ISETP.LT.AND P4, PT, R24, UR10, !P2 ;  /* 0x0000000a18007c0c */ /* 0x000fc4000d781270 */
[----:B------:R-:W-:Y:S01]  /*6c820*/  PRMT R24, R15, 0x7771, RZ ;  /* 0x000077710f187816 */ /* 0x000fe200000000ff */
[----:B------:R-:W-:Y:S01]  /*6c830*/  IMAD.X R27, R28, 0x1, R3, P6 ;  /* 0x000000011c1b7824 */ /* 0x000fe200030e0603 */
[----:B------:R-:W-:Y:S01]  /*6c840*/  ULDC UR10, c[0x0][0x228] ;  /* 0x00008a00000a7ab9 */ /* 0x000fe20000000800 */
[----:B------:R-:W-:Y:S02]  /*6c850*/  ULDC UR12, c[0x0][0x248] ;  /* 0x00009200000c7ab9 */ /* 0x000fe40000000800 */
[----:B------:R0:W-:Y:S04]  /*6c860*/  @P0 STG.E.U8 desc[UR32][R8.64], R24 ;  /* 0x0000001808000986 */ /* 0x0001e8000c101120 */
[----:B0-----:R-:W3:Y:S04]  /*6c870*/  LDL.LU.64 R8, [R1+0x29b0] ;  /* 0x0029b00001087983 */ /* 0x001ee80000300a00 */
[----:B------:R-:W4:Y:S01]  /*6c880*/  LDL.LU R24, [R1+0x29a8] ;  /* 0x0029a80001187983 */ /* 0x000f220000300800 */
[----:B--2---:R-:W-:-:S02]  /*6c890*/  ISETP.LT.AND P6, PT, R14, UR14, !P2 ;  /* 0x0000000e0e007c0c */ /* 0x004fc4000d7c1270 */
[----:B------:R-:W-:Y:S01]  /*6c8a0*/  PRMT R14, R15, 0x7772, RZ ;  /* 0x000077720f0e7816 */ /* 0x000fe200000000ff */
[----:B------:R-:W-:-:S04]  /*6c8b0*/  ULDC UR14, c[0x0][0x248] ;  /* 0x00009200000e7ab9 */ /* 0x000fc80000000800 */
[----:B------:R0:W-:Y:S04]  /*6c8c0*/  @P3 STG.E.U8 desc[UR32][R12.64], R14 ;  /* 0x0000000e0c003986 */ /* 0x0001e8000c101120 */
[----:B0-----:R-:W2:Y:S01]  /*6c8d0*/  LDL.LU.64 R12, [R1+0x29a0] ;  /* 0x0029a000010c7983 */ /* 0x001ea20000300a00 */
[----:B---3--:R-:W-:Y:S02]  /*6c8e0*/  ISETP.GE.AND P0, PT, R8, UR4, PT ;  /* 0x0000000408007c0c */ /* 0x008fe4000bf06270 */
[----:B------:R-:W-:Y:S01]  /*6c8f0*/  PRMT R8, R15, 0x7773, RZ ;  /* 0x000077730f087816 */ /* 0x000fe200000000ff */
[----:B------:R-:W-:-:S04]  /*6c900*/  ULDC UR4, c[0x0][0x248] ;  /* 0x0000920000047ab9 */ /* 0x000fc80000000800 */
[----:B------:R0:W-:Y:S04]  /*6c910*/  @P4 STG.E.U8 desc[UR32][R16.64], R8 ;  /* 0x0000000810004986 */ /* 0x0001e8000c101120 */
[----:B0-----:R-:W3:Y:S04]  /*6c920*/  LDL.LU.64 R16, [R1+0x2998] ;  /* 0x0029980001107983 */ /* 0x001ee80000300a00 */
[----:B------:R-:W4:Y:S01]  /*6c930*/  LDL.LU R8, [R1+0x2990] ;  /* 0x0029900001087983 */ /* 0x000f220000300800 */
[C---:B--2---:R-:W-:Y:S02]  /*6c940*/  PRMT R15, R13.reuse, 0x7770, RZ ;  /* 0x000077700d0f7816 */ /* 0x044fe400000000ff */
[----:B------:R-:W-:-:S03]  /*6c950*/  PRMT R14, R13, 0x7771, RZ ;  /* 0x000077710d0e7816 */ /* 0x000fc600000000ff */
[----:B------:R0:W-:Y:S04]  /*6c960*/  @P5 STG.E.U8 desc[UR32][R22.64], R15 ;  /* 0x0000000f16005986 */ /* 0x0001e8000c101120 */
[----:B------:R1:W-:Y:S04]  /*6c970*/  @P6 STG.E.U8 desc[UR32][R26.64], R14 ;  /* 0x0000000e1a006986 */ /* 0x0003e8000c101120 */
[----:B0-----:R-:W2:Y:S01]  /*6c980*/  LDL.LU.64 R22, [R1+0x2988] ;  /* 0x0029880001167983 */ /* 0x001ea20000300a00 */
[----:B-1----:R-:W-:-:S05]  /*6c990*/  IADD3 R14, P5, R29, R2, RZ ;  /* 0x000000021d0e7210 */ /* 0x002fca0007fbe0ff */
[----:B------:R-:W-:Y:S01]  /*6c9a0*/  IMAD.X R15, R28, 0x1, R0, P5 ;  /* 0x000000011c0f7824 */ /* 0x000fe200028e0600 */
[----:B----4-:R-:W-:Y:S01]  /*6c9b0*/  ISETP.LT.AND P3, PT, R8, UR6, !P2 ;  /* 0x0000000608007c0c */ /* 0x010fe2000d761270 */
[----:B------:R-:W-:Y:S01]  /*6c9c0*/  STL.64 [R1+0x28e8], R8 ;  /* 0x0028e80801007387 */ /* 0x000fe20000100a00 */
[----:B------:R-:W-:-:S03]  /*6c9d0*/  ULDC UR6, c[0x0][0x228] ;  /* 0x00008a0000067ab9 */ /* 0x000fc60000000800 */
[----:B------:R-:W-:Y:S01]  /*6c9e0*/  STL.64 [R1+0x2978], R2 ;  /* 0x0029780201007387 */ /* 0x000fe20000100a00 */
[----:B------:R-:W-:-:S03]  /*6c9f0*/  ISETP.LT.AND P5, PT, R25, UR6, !P0 ;  /* 0x0000000619007c0c */ /* 0x000fc6000c7a1270 */
[----:B------:R0:W-:Y:S01]  /*6ca00*/  STL [R1+0x28d8], R25 ;  /* 0x0028d81901007387 */ /* 0x0001e20000100800 */
[----:B------:R-:W-:Y:S01]  /*6ca10*/  ISETP.LT.AND P2, PT, R12, UR8, !P2 ;  /* 0x000000080c007c0c */ /* 0x000fe2000d741270 */
[----:B------:R-:W-:Y:S01]  /*6ca20*/  ULDC UR6, c[0x0][0x248] ;  /* 0x0000920000067ab9 */ /* 0x000fe20000000800 */
[----:B------:R-:W-:Y:S01]  /*6ca30*/  ULDC UR8, c[0x0][0x248] ;  /* 0x0000920000087ab9 */ /* 0x000fe20000000800 */
[----:B0-----:R-:W4:Y:S01]  /*6ca40*/  LDL.LU R25, [R1+0x178] ;  /* 0x0001780001197983 */ /* 0x001f220000300800 */
[----:B------:R-:W-:-:S03]  /*6ca50*/  VIADD R8, R29, UR4 ;  /* 0x000000041d087c36 */ /* 0x000fc60008000000 */
[----:B------:R0:W-:Y:S01]  /*6ca60*/  STL.64 [R1+0x2980], R6 ;  /* 0x0029800601007387 */ /* 0x0001e20000100a00 */
[----:B------:R-:W-:Y:S01]  /*6ca70*/  ULDC UR4, c[0x0][0x248] ;  /* 0x0000920000047ab9 */ /* 0x000fe20000000800 */
[----:B------:R-:W-:Y:S01]  /*6ca80*/  SHF.R.S32.HI R12, RZ, 0x1f, R8 ;  /* 0x0000001fff0c7819 */ /* 0x000fe20000011408 */
[----:B0-----:R-:W-:Y:S01]  /*6ca90*/  VIADD R7, R8, UR20 ;  /* 0x0000001408077c36 */ /* 0x001fe20008000000 */
[----:B------:R-:W-:Y:S01]  /*6caa0*/  ULDC UR20, c[0x0][0x248] ;  /* 0x0000920000147ab9 */ /* 0x000fe20000000800 */
[----:B--2---:R-:W-:Y:S02]  /*6cab0*/  IADD3 R26, P4, R29, R23, RZ ;  /* 0x000000171d1a7210 */ /* 0x004fe40007f9e0ff */
[----:B------:R-:W-:-:S03]  /*6cac0*/  PRMT R29, R13, 0x7772, RZ ;  /* 0x000077720d1d7816 */ /* 0x000fc600000000ff */
[----:B------:R-:W-:Y:S01]  /*6cad0*/  IMAD.X R27, R28, 0x1, R24, P4 ;  /* 0x000000011c1b7824 */ /* 0x000fe200020e0618 */
[----:B------:R-:W-:Y:S02]  /*6cae0*/  ISETP.LT.AND P4, PT, R10, UR10, !P0 ;  /* 0x0000000a0a007c0c */ /* 0x000fe4000c781270 */
[C---:B---3--:R-:W-:Y:S01]  /*6caf0*/  IADD3 R28, P6, R8.reuse, R16, RZ ;  /* 0x00000010081c7210 */ /* 0x048fe20007fde0ff */
[----:B------:R-:W-:Y:S01]  /*6cb00*/  ULDC UR10, c[0x0][0x248] ;  /* 0x00009200000a7ab9 */ /* 0x000fe20000000800 */
[----:B------:R0:W-:Y:S02]  /*6cb10*/  @P3 STG.E.U8 desc[UR32][R26.64], R29 ;  /* 0x0000001d1a003986 */ /* 0x0001e4000c101120 */
[----:B0-----:R-:W-:Y:S02]  /*6cb20*/  PRMT R27, R13, 0x7773, RZ ;  /* 0x000077730d1b7816 */ /* 0x001fe400000000ff */
[----:B------:R-:W-:Y:S01]  /*6cb30*/  IADD3 R26, P3, R8, R22, RZ ;  /* 0x00000016081a7210 */ /* 0x000fe20007f7e0ff */
[----:B------:R-:W-:Y:S01]  /*6cb40*/  IMAD.X R29, R12, 0x1, R6, P6 ;  /* 0x000000010c1d7824 */ /* 0x000fe200030e0606 */
[----:B----4-:R-:W-:-:S02]  /*6cb50*/  PRMT R9, R25, 0x7770, RZ ;  /* 0x0000777019097816 */ /* 0x010fc400000000ff */
[----:B------:R-:W-:Y:S01]  /*6cb60*/  PRMT R2, R25, 0x7771, RZ ;  /* 0x0000777119027816 */ /* 0x000fe200000000ff */
[----:B------:R0:W-:Y:S04]  /*6cb70*/  @P2 STG.E.U8 desc[UR32][R14.64], R27 ;  /* 0x0000001b0e002986 */ /* 0x0001e8000c101120 */
[----:B------:R-:W-:Y:S01]  /*6cb80*/  @P4 STG.E.U8 desc[UR32][R28.64], R9 ;  /* 0x000000091c004986 */ /* 0x000fe2000c101120 */
[----:B0-----:R-:W-:-:S05]  /*6cb90*/  IMAD.X R27, R12, 0x1, R4, P3 ;  /* 0x000000010c1b7824 */ /* 0x001fca00018e0604 */
[----:B------:R0:W-:Y:S04]  /*6cba0*/  @P5 STG.E.U8 desc[UR32][R26.64], R2 ;  /* 0x000000021a005986 */ /* 0x0001e8000c101120 */
[----:B------:R1:W-:Y:S01]  /*6cbb0*/  STL.64 [R1+0x2950], R24 ;  /* 0x0029501801007387 */ /* 0x0003e20000100a00 */
[----:B0-----:R-:W-:Y:S01]  /*6cbc0*/  VIADD R2, R7, UR25 ;  /* 0x0000001907027c36 */ /* 0x001fe20008000000 */
[----:B------:R-:W-:Y:S01]  /*6cbd0*/  ISETP.LT.AND P4, PT, R11, UR61, !P0 ;  /* 0x0000003d0b007c0c */ /* 0x000fe2000c781270 */
[----:B------:R-:W-:Y:S02]  /*6cbe0*/  ULDC UR25, c[0x0][0x248] ;  /* 0x0000920000197ab9 */ /* 0x000fe40000000800 */
[----:B------:R-:W-:Y:S01]  /*6cbf0*/  VIADD R9, R2, UR28 ;  /* 0x0000001c02097c36 */ /* 0x000fe20008000000 */
[----:B------:R-:W-:-:S03]  /*6cc00*/  ULDC UR28, c[0x0][0x248] ;  /* 0x00009200001c7ab9 */ /* 0x000fc60000000800 */
[----:B-1----:R-:W-:Y:S01]  /*6cc10*/  VIADD R25, R9, UR31 ;  /* 0x0000001f09197c36 */ /* 0x002fe20008000000 */
[----:B------:R-:W-:-:S03]  /*6cc20*/  ULDC UR31, c[0x0][0x248] ;  /* 0x00009200001f7ab9 */ /* 0x000fc60000000800 */
[----:B------:R-:W-:Y:S01]  /*6cc30*/  VIADD R24, R25, UR36 ;  /* 0x0000002419187c36 */ /* 0x000fe20008000000 */
        /* <DEDUP_REMOVED lines=8> */
[----:B------:R0:W-:Y:S01]  /*6ccc0*/  STL.64 [R1+0x2910], R26 ;  /* 0x0029101a01007387 */ /* 0x0001e20000100a00 */
[----:B------:R-:W-:Y:S02]  /*6ccd0*/  ULDC UR48, c[0x0][0x248] ;  /* 0x0000920000307ab9 */ /* 0x000fe40000000800 */
[----:B------:R-:W-:Y:S01]  /*6cce0*/  VIADD R14, R15, UR51 ;  /* 0x000000330f0e7c36 */ /* 0x000fe20008000000 */
[----:B------:R-:W-:-:S03]  /*6ccf0*/  ULDC UR51, c[0x0][0x248] ;  /* 0x0000920000337ab9 */ /* 0x000fc60000000800 */
[----:B------:R-:W-:Y:S01]  /*6cd00*/  VIADD R13, R14, UR54 ;  /* 0x000000360e0d7c36 */ /* 0x000fe20008000000 */
[----:B------:R1:W-:Y:S01]  /*6cd10*/  STL.64 [R1+0x2918], R14 ;  /* 0x0029180e01007387 */ /* 0x0003e20000100a00 */
[----:B------:R-:W-:Y:S01]  /*6cd20*/  ULDC UR54, c[0x0][0x248] ;  /* 0x0000920000367ab9 */ /* 0x000fe20000000800 */
[----:B0-----:R-:W-:Y:S02]  /*6cd30*/  IMAD.MOV.U32 R26, RZ, RZ, R12 ;  /* 0x000000ffff1a7224 */ /* 0x001fe400078e000c */
[----:B------:R-:W-:Y:S02]  /*6cd40*/  VIADD R12, R13, UR57 ;  /* 0x000000390d0c7c36 */ /* 0x000fe40008000000 */
[----:B------:R-:W-:Y:S01]  /*6cd50*/  IMAD.MOV.U32 R27, RZ, RZ, R9 ;  /* 0x000000ffff1b7224 */ /* 0x000fe200078e0009 */
[----:B------:R-:W-:Y:S01]  /*6cd60*/  ULDC UR57, c[0x0][0x248] ;  /* 0x0000920000397ab9 */ /* 0x000fe20000000800 */
[----:B-1----:R-:W-:Y:S02]  /*6cd70*/  IMAD.MOV.U32 R14, RZ, RZ, R8 ;  /* 0x000000ffff0e7224 */ /* 0x002fe400078e0008 */
[----:B------:R-:W-:Y:S01]  /*6cd80*/  VIADD R28, R12, UR4 ;  /* 0x000000040c1c7c36 */ /* 0x000fe20008000000 */
[----:B------:R0:W-:Y:S01]  /*6cd90*/  STL.64 [R1+0x2908], R12 ;  /* 0x0029080c01007387 */ /* 0x0001e20000100a00 */
[----:B------:R-:W-:Y:S01]  /*6cda0*/  IMAD.MOV.U32 R15, RZ, RZ, R7 ;  /* 0x000000ffff0f7224 */ /* 0x000fe200078e0007 */
[----:B------:R-:W-:Y:S01]  /*6cdb0*/  ULDC UR4, c[0x0][0x248] ;  /* 0x0000920000047ab9 */ /* 0x000fe20000000800 */
[----:B------:R-:W-:Y:S01]  /*6cdc0*/  IADD3 R8, P3, R14, R17, RZ ;  /* 0x000000110e087210 */ /* 0x000fe20007f7e0ff */
[----:B------:R-:W-:Y:S01]  /*6cdd0*/  VIADD R29, R28, UR6 ;  /* 0x000000061c1d7c36 */ /* 0x000fe20008000000 */
[----:B------:R-:W-:Y:S01]  /*6cde0*/  ULDC UR6, c[0x0][0x22c] ;  /* 0x00008b0000067ab9 */ /* 0x000fe20000000800 */
[----:B0-----:R-:W-:Y:S01]  /*6cdf0*/  IMAD.MOV.U32 R13, RZ, RZ, R6 ;  /* 0x000000ffff0d7224 */ /* 0x001fe200078e0006 */
[----:B------:R-:W-:Y:S01]  /*6ce00*/  IADD3 R6, P6, R14, R18, RZ ;  /* 0x000000120e067210 */ /* 0x000fe20007fde0ff */
[C---:B------:R-:W-:Y:S01]  /*6ce10*/  IMAD.X R9, R26.reuse, 0x1, R19, P3 ;  /* 0x000000011a097824 */ /* 0x040fe200018e0613 */
[----:B------:R-:W-:Y:S03]  /*6ce20*/  STL.64 [R1+0x2900], R28 ;  /* 0x0029001c01007387 */ /* 0x000fe60000100a00 */
[----:B------:R-:W-:Y:S01]  /*6ce30*/  IMAD.X R7, R26, 0x1, R5, P6 ;  /* 0x000000011a077824 */ /* 0x000fe200030e0605 */
[----:B------:R-:W-:Y:S04]  /*6ce40*/  STL.64 [R1+0x28d0], R10 ;  /* 0x0028d00a01007387 */ /* 0x000fe80000100a00 */
[----:B------:R-:W-:Y:S04]  /*6ce50*/  STL.64 [R1+0x2920], R8 ;  /* 0x0029200801007387 */ /* 0x000fe80000100a00 */
[----:B------:R0:W-:Y:S04]  /*6ce60*/  STL.64 [R1+0xaf0], R6 ;  /* 0x000af00601007387 */ /* 0x0001e80000100a00 */
[----:B0-----:R-:W2:Y:S01]  /*6ce70*/  LDL.LU.64 R6, [R1+0x2980] ;  /* 0x0029800001067983 */ /* 0x001ea20000300a00 */
[----:B------:R-:W-:Y:S01]  /*6ce80*/  IADD3 R10, P2, R14, R20, RZ ;  /* 0x000000140e0a7210 */ /* 0x000fe20007f5e0ff */
[----:B------:R-:W-:Y:S01]  /*6ce90*/  IMAD.MOV.U32 R9, RZ, RZ, R2 ;  /* 0x000000ffff097224 */ /* 0x000fe200078e0002 */
[----:B------:R-:W-:Y:S01]  /*6cea0*/  IADD3 R2, P5, R15, R16, RZ ;  /* 0x000000100f027210 */ /* 0x000fe20007fbe0ff */
[----:B------:R-:W-:Y:S01]  /*6ceb0*/  IMAD.MOV.U32 R12, RZ, RZ, R13 ;  /* 0x000000ffff0c7224 */ /* 0x000fe200078e000d */
[----:B------:R-:W-:Y:S01]  /*6cec0*/  SHF.R.S32.HI R28, RZ, 0x1f, R15 ;  /* 0x0000001fff1c7819 */ /* 0x000fe2000001140f */
[----:B------:R-:W-:-:S02]  /*6ced0*/  IMAD.X R11, R26, 0x1, R21, P2 ;  /* 0x000000011a0b7824 */ /* 0x000fc400010e0615 */
[----:B------:R-:W-:Y:S04]  /*6cee0*/  STL [R1+0xad0], R2 ;  /* 0x000ad00201007387 */ /* 0x000fe80000100800 */
[----:B------:R-:W-:Y:S04]  /*6cef0*/  STL.64 [R1+0x2970], R24 ;  /* 0x0029701801007387 */ /* 0x000fe80000100a00 */
[----:B------:R0:W-:Y:S04]  /*6cf00*/  STL [R1+0x2968], R12 ;  /* 0x0029680c01007387 */ /* 0x0001e80000100800 */
[----:B------:R1:W-:Y:S01]  /*6cf10*/  STL.64 [R1+0x28e0], R10 ;  /* 0x0028e00a01007387 */ /* 0x0003e20000100a00 */
[----:B------:R-:W-:-:S02]  /*6cf20*/  IMAD.MOV.U32 R13, RZ, RZ, R3 ;  /* 0x000000ffff0d7224 */ /* 0x000fc400078e0003 */
[----:B0-----:R-:W-:Y:S01]  /*6cf30*/  IMAD.MOV.U32 R12, RZ, RZ, R2 ;  /* 0x000000ffff0c7224 */ /* 0x001fe200078e0002 */
[----:B------:R-:W-:Y:S01]  /*6cf40*/  IADD3 R2, P3, R15, R22, RZ ;  /* 0x000000160f027210 */ /* 0x000fe20007f7e0ff */
[----:B-1----:R-:W-:-:S04]  /*6cf50*/  IMAD.MOV.U32 R10, RZ, RZ, R28 ;  /* 0x000000ffff0a7224 */ /* 0x002fc800078e001c */
[C---:B------:R-:W-:Y:S02]  /*6cf60*/  IMAD.X R3, R10.reuse, 0x1, R4, P3 ;  /* 0x000000010a037824 */ /* 0x040fe400018e0604 */
[----:B--2---:R-:W-:-:S05]  /*6cf70*/  IMAD.X R13, R10, 0x1, R6, P5 ;  /* 0x000000010a0d7824 */ /* 0x004fca00028e0606 */
[----:B------:R-:W-:Y:S04]  /*6cf80*/  STL [R1+0xad4], R13 ;  /* 0x000ad40d01007387 */ /* 0x000fe80000100800 */
[----:B------:R0:W-:Y:S04]  /*6cf90*/  STL.64 [R1+0xac8], R2 ;  /* 0x000ac80201007387 */ /* 0x0001e80000100a00 */
[----:B0-----:R-:W2:Y:S01]  /*6cfa0*/  LDL.LU.64 R2, [R1+0x2978] ;  /* 0x0029780001027983 */ /* 0x001ea20000300a00 */
[C---:B------:R-:W-:Y:S02]  /*6cfb0*/  IADD3 R24, P6, R15.reuse, R17, RZ ;  /* 0x000000110f187210 */ /* 0x040fe40007fde0ff */
[----:B------:R-:W-:-:S02]  /*6cfc0*/  IADD3 R12, P2, R15, R18, RZ ;  /* 0x000000120f0c7210 */ /* 0x000fc40007f5e0ff */
[----:B------:R-:W-:Y:S01]  /*6cfd0*/  IADD3 R28, P5, R15, R20, RZ ;  /* 0x000000140f1c7210 */ /* 0x000fe20007fbe0ff */
[C---:B------:R-:W-:Y:S02]  /*6cfe0*/  IMAD.X R25, R10.reuse, 0x1, R19, P6 ;  /* 0x000000010a197824 */ /* 0x040fe400030e0613 */
[----:B------:R-:W-:-:S03]  /*6cff0*/  IMAD.X R13, R10, 0x1, R5, P2 ;  /* 0x000000010a0d7824 */ /* 0x000fc600010e0605 */
[----:B------:R0:W-:Y:S04]  /*6d000*/  STL.64 [R1+0xac0], R24 ;  /* 0x000ac01801007387 */ /* 0x0001e80000100a00 */
[----:B------:R-:W-:Y:S04]  /*6d010*/  STL [R1+0xab0], R28 ;  /* 0x000ab01c01007387 */ /* 0x000fe80000100800 */
[----:B------:R1:W-:Y:S04]  /*6d020*/  STL.64 [R1+0xab8], R12 ;  /* 0x000ab80c01007387 */ /* 0x0003e80000100a00 */
[----:B------:R3:W-:Y:S01]  /*6d030*/  STL.64 [R1+0x2960], R14 ;  /* 0x0029600e01007387 */ /* 0x0007e20000100a00 */
[----:B0-----:R-:W-:-:S02]  /*6d040*/  IADD3 R24, P3, R14, R7, RZ ;  /* 0x000000070e187210 */ /* 0x001fc40007f7e0ff */
[----:B-1----:R-:W-:Y:S01]  /*6d050*/  IADD3 R12, P6, R15, R7, RZ ;  /* 0x000000070f0c7210 */ /* 0x002fe20007fde0ff */
[----:B---3--:R-:W-:Y:S02]  /*6d060*/  IMAD.MOV.U32 R15, RZ, RZ, R29 ;  /* 0x000000ffff0f7224 */ /* 0x008fe400078e001d */
[----:B------:R-:W-:Y:S02]  /*6d070*/  IMAD.X R15, R10, 0x1, R21, P5 ;  /* 0x000000010a0f7824 */ /* 0x000fe400028e0615 */
[----:B------:R-:W-:Y:S01]  /*6d080*/  IMAD.MOV.U32 R14, RZ, RZ, R28 ;  /* 0x000000ffff0e7224 */ /* 0x000fe200078e001c */
[----:B------:R-:W-:Y:S02]  /*6d090*/  SHF.R.S32.HI R28, RZ, 0x1f, R9 ;  /* 0x0000001fff1c7819 */ /* 0x000fe40000011409 */
[----:B------:R-:W-:Y:S01]  /*6d0a0*/  IADD3 R14, P2, R9, R16, RZ ;  /* 0x00000010090e7210 */ /* 0x000fe20007f5e0ff */
[----:B------:R0:W-:Y:S04]  /*6d0b0*/  STL [R1+0xab4], R15 ;  /* 0x000ab40f01007387 */ /* 0x0001e80000100800 */
[----:B0-----:R-:W-:-:S02]  /*6d0c0*/  IMAD.X R15, R28, 0x1, R6, P2 ;  /* 0x000000011c0f7824 */ /* 0x001fc400010e0606 */
[--C-:B--2---:R-:W-:Y:S02]  /*6d0d0*/  IMAD.X R25, R26, 0x1, R3.reuse, P3 ;  /* 0x000000011a197824 */ /* 0x104fe400018e0603 */
[----:B------:R-:W-:-:S03]  /*6d0e0*/  IMAD.X R13, R10, 0x1, R3, P6 ;  /* 0x000000010a0d7824 */ /* 0x000fc600030e0603 */
[----:B------:R0:W-:Y:S04]  /*6d0f0*/  STL.64 [R1+0xae0], R24 ;  /* 0x000ae01801007387 */ /* 0x0001e80000100a00 */
[----:B0-----:R-:W2:Y:S04]  /*6d100*/  LDL.LU.64 R24, [R1+0x2970] ;  /* 0x0029700001187983 */ /* 0x001ea80000300a00 */
[----:B------:R0:W-:Y:S04]  /*6d110*/  STL.64 [R1+0x2958], R26 ;  /* 0x0029581a01007387 */ /* 0x0001e80000100a00 */
[----:B------:R1:W-:Y:S04]  /*6d120*/  STL.64 [R1+0xaa8], R12 ;  /* 0x000aa80c01007387 */ /* 0x0003e80000100a00 */
[----:B------:R3:W-:Y:S01]  /*6d130*/  STL.64 [R1+0xa98], R14 ;  /* 0x000a980e01007387 */ /* 0x0007e20000100a00 */
[----:B0-----:R-:W-:-:S02]  /*6d140*/  IADD3 R26, P5, R9, R22, RZ ;  /* 0x00000016091a7210 */ /* 0x001fc40007fbe0ff */
[C---:B-1----:R-:W-:Y:S02]  /*6d150*/  IADD3 R12, P3, R9.reuse, R17, RZ ;  /* 0x00000011090c7210 */ /* 0x042fe40007f7e0ff */
[C---:B---3--:R-:W-:Y:S01]  /*6d160*/  IADD3 R14, P6, R9.reuse, R18, RZ ;  /* 0x00000012090e7210 */ /* 0x048fe20007fde0ff */
[C---:B------:R-:W-:Y:S02]  /*6d170*/  IMAD.X R27, R28.reuse, 0x1, R4, P5 ;  /* 0x000000011c1b7824 */ /* 0x040fe400028e0604 */
[C---:B------:R-:W-:Y:S02]  /*6d180*/  IMAD.X R13, R28.reuse, 0x1, R19, P3 ;  /* 0x000000011c0d7824 */ /* 0x040fe400018e0613 */
[----:B------:R-:W-:Y:S01]  /*6d190*/  IMAD.X R15, R28, 0x1, R5, P6 ;  /* 0x000000011c0f7824 */ /* 0x000fe200030e0605 */
[----:B------:R-:W-:Y:S04]  /*6d1a0*/  STL.64 [R1+0xa90], R26 ;  /* 0x000a901a01007387 */ /* 0x000fe80000100a00 */
[----:B------:R0:W-:Y:S04]  /*6d1b0*/  STL.64 [R1+0xa88], R12 ;  /* 0x000a880c01007387 */ /* 0x0001e80000100a00 */
[----:B0-----:R-:W3:Y:S04]  /*6d1c0*/  LDL.LU R12, [R1+0x2968] ;  /* 0x00296800010c7983 */ /* 0x001ee80000300800 */
[----:B------:R-:W-:Y:S04]  /*6d1d0*/  STL.64 [R1+0x2940], R18 ;  /* 0x0029401201007387 */ /* 0x000fe80000100a00 */
[----:B------:R0:W-:Y:S04]  /*6d1e0*/  STL.64 [R1+0xa80], R14 ;  /* 0x000a800e01007387 */ /* 0x0001e80000100a00 */
[----:B0-----:R-:W4:Y:S01]  /*6d1f0*/  LDL.LU.64 R14, [R1+0x2960] ;  /* 0x00296000010e7983 */ /* 0x001f220000300a00 */
[----:B------:R-:W-:-:S03]  /*6d200*/  IADD3 R26, P2, R9, R20, RZ ;  /* 0x00000014091a7210 */ /* 0x000fc60007f5e0ff */
[----:B------:R-:W-:Y:S02]  /*6d210*/  STL.64 [R1+0x2948], R4 ;  /* 0x0029480401007387 */ /* 0x000fe40000100a00 */
[----:B------:R-:W-:-:S05]  /*6d220*/  IMAD.X R27, R28, 0x1, R21, P2 ;  /* 0x000000011c1b7824 */ /* 0x000fca00010e0615 */
[----:B------:R0:W-:Y:S04]  /*6d230*/  STL.64 [R1+0xa78], R26 ;  /* 0x000a781a01007387 */ /* 0x0001e80000100a00 */
[----:B0-----:R-:W3:Y:S01]  /*6d240*/  LDL.LU.64 R26, [R1+0x2958] ;  /* 0x00295800011a7983 */ /* 0x001ee20000300a00 */
[----:B--2---:R-:W-:Y:S01]  /*6d250*/  IMAD.MOV.U32 R11, RZ, RZ, R24 ;  /* 0x000000ffff0b7224 */ /* 0x004fe200078e0018 */
[----:B------:R-:W-:Y:S01]  /*6d260*/  IADD3 R24, P5, R9, R7, RZ ;  /* 0x0000000709187210 */ /* 0x000fe20007fbe0ff */
[----:B------:R-:W-:-:S04]  /*6d270*/  IMAD.MOV.U32 R13, RZ, RZ, R25 ;  /* 0x000000ffff0d7224 */ /* 0x000fc800078e0019 */
[----:B------:R-:W-:Y:S01]  /*6d280*/  IMAD.X R25, R28, 0x1, R3, P5 ;  /* 0x000000011c197824 */ /* 0x000fe200028e0603 */
[----:B----4-:R-:W-:-:S05]  /*6d290*/  IADD3 R18, P3, R14, R23, RZ ;  /* 0x000000170e127210 */ /* 0x010fca0007f7e0ff */
[----:B------:R-:W-:Y:S04]  /*6d2a0*/  STL [R1+0xad8], R18 ;  /* 0x000ad81201007387 */ /* 0x000fe80000100800 */
[----:B------:R-:W-:Y:S04]  /*6d2b0*/  STL [R1+0x2934], R15 ;  /* 0x0029340f01007387 */ /* 0x000fe80000100800 */
[----:B------:R0:W-:Y:S04]  /*6d2c0*/  STL.64 [R1+0xa70], R24 ;  /* 0x000a701801007387 */ /* 0x0001e80000100a00 */
[----:B0-----:R-:W2:Y:S01]  /*6d2d0*/  LDL.LU.64 R24, [R1+0x2950] ;  /* 0x0029500001187983 */ /* 0x001ea20000300a00 */
[----:B------:R-:W-:-:S03]  /*6d2e0*/  IADD3 R4, P6, R15, R23, RZ ;  /* 0x000000170f047210 */ /* 0x000fc60007fde0ff */
[----:B------:R0:W-:Y:S04]  /*6d2f0*/  STL.64 [R1+0x2938], R2 ;  /* 0x0029380201007387 */ /* 0x0001e80000100a00 */
[----:B------:R-:W-:Y:S01]  /*6d300*/  STL [R1+0x2930], R9 ;  /* 0x0029300901007387 */ /* 0x000fe20000100800 */
[----:B0-----:R-:W-:Y:S02]  /*6d310*/  IMAD.MOV.U32 R2, RZ, RZ, R18 ;  /* 0x000000ffff027224 */ /* 0x001fe400078e0012 */
[----:B------:R-:W-:Y:S01]  /*6d320*/  IMAD.MOV.U32 R3, RZ, RZ, R19 ;  /* 0x000000ffff037224 */ /* 0x000fe200078e0013 */
[----:B------:R-:W-:Y:S01]  /*6d330*/  IADD3 R18, P2, R9, R23, RZ ;  /* 0x0000001709127210 */ /* 0x000fe20007f5e0ff */
[--C-:B--2---:R-:W-:Y:S02]  /*6d340*/  IMAD.X R5, R10, 0x1, R24.reuse, P6 ;  /* 0x000000010a057824 */ /* 0x104fe400030e0618 */
[----:B---3--:R-:W-:-:S02]  /*6d350*/  IMAD.X R3, R26, 0x1, R24, P3 ;  /* 0x000000011a037824 */ /* 0x008fc400018e0618 */
[----:B------:R-:W-:Y:S01]  /*6d360*/  IMAD.X R19, R28, 0x1, R24, P2 ;  /* 0x000000011c137824 */ /* 0x000fe200010e0618 */
[----:B------:R0:W-:Y:S04]  /*6d370*/  STL.64 [R1+0xaa0], R4 ;  /* 0x000aa00401007387 */ /* 0x0001e80000100a00 */
[----:B------:R-:W-:Y:S04]  /*6d380*/  STL [R1+0xadc], R3 ;  /* 0x000adc0301007387 */ /* 0x000fe80000100800 */
[----:B0-----:R-:W2:Y:S04]  /*6d390*/  LDL.LU.64 R4, [R1+0x2948] ;  /* 0x0029480001047983 */ /* 0x001ea80000300a00 */
[----:B------:R0:W-:Y:S04]  /*6d3a0*/  STL.64 [R1+0xa68], R18 ;  /* 0x000a681201007387 */ /* 0x0001e80000100a00 */
[----:B0-----:R-:W3:Y:S01]  /*6d3b0*/  LDL.LU.64 R18, [R1+0x2940] ;  /* 0x0029400001127983 */ /* 0x001ee20000300a00 */
[----:B------:R-:W-:Y:S01]  /*6d3c0*/  IMAD.MOV.U32 R29, RZ, RZ, R12 ;  /* 0x000000ffff1d7224 */ /* 0x000fe200078e000c */
[----:B------:R-:W-:-:S02]  /*6d3d0*/  SHF.R.S32.HI R12, RZ, 0x1f, R27 ;  /* 0x0000001fff0c7819 */ /* 0x000fc4000001141b */
[C---:B------:R-:W-:Y:S02]  /*6d3e0*/  IADD3 R8, P5, R27.reuse, R16, RZ ;  /* 0x000000101b087210 */ /* 0x040fe40007fbe0ff */
[----:B------:R-:W-:-:S03]  /*6d3f0*/  IADD3 R2, P3, R27, R22, RZ ;  /* 0x000000161b027210 */ /* 0x000fc60007f7e0ff */
[C---:B------:R-:W-:Y:S01]  /*6d400*/  IMAD.X R9, R12.reuse, 0x1, R6, P5 ;  /* 0x000000010c097824 */ /* 0x040fe200028e0606 */
[----:B------:R0:W-:Y:S04]  /*6d410*/  STL.64 [R1+0x2928], R28 ;  /* 0x0029281c01007387 */ /* 0x0001e80000100a00 */
[----:B------:R3:W-:Y:S01]  /*6d420*/  STL.64 [R1+0xa60], R8 ;  /* 0x000a600801007387 */ /* 0x0007e20000100a00 */
[----:B0-----:R-:W-:Y:S01]  /*6d430*/  IMAD.MOV.U32 R29, RZ, RZ, R14 ;  /* 0x000000ffff1d7224 */ /* 0x001fe200078e000e */
[----:B------:R-:W-:Y:S01]  /*6d440*/  IADD3 R14, P6, R27, R17, RZ ;  /* 0x000000111b0e7210 */ /* 0x000fe20007fde0ff */
[----:B--2---:R-:W-:-:S05]  /*6d450*/  IMAD.X R3, R12, 0x1, R4, P3 ;  /* 0x000000010c037824 */ /* 0x004fca00018e0604 */
[----:B------:R0:W-:Y:S01]  /*6d460*/  STL.64 [R1+0xa58], R2 ;  /* 0x000a580201007387 */ /* 0x0001e20000100a00 */
[C---:B---3--:R-:W-:Y:S01]  /*6d470*/  IADD3 R8, P2, R27.reuse, R18, RZ ;  /* 0x000000121b087210 */ /* 0x048fe20007f5e0ff */
[----:B------:R-:W-:Y:S01]  /*6d480*/  IMAD.X R15, R12, 0x1, R19, P6 ;  /* 0x000000010c0f7824 */ /* 0x000fe200030e0613 */
[----:B0-----:R-:W-:-:S03]  /*6d490*/  IADD3 R2, P5, R27, R20, RZ ;  /* 0x000000141b027210 */ /* 0x001fc60007fbe0ff */
[C---:B------:R-:W-:Y:S01]  /*6d4a0*/  IMAD.X R9, R12.reuse, 0x1, R5, P2 ;  /* 0x000000010c097824 */ /* 0x040fe200010e0605 */
[----:B------:R-:W-:Y:S01]  /*6d4b0*/  STL.64 [R1+0xa50], R14 ;  /* 0x000a500e01007387 */ /* 0x000fe20000100a00 */
[----:B------:R-:W-:-:S03]  /*6d4c0*/  IMAD.X R3, R12, 0x1, R21, P5 ;  /* 0x000000010c037824 */ /* 0x000fc600028e0615 */
[----:B------:R-:W-:Y:S04]  /*6d4d0*/  STL.64 [R1+0xa48], R8 ;  /* 0x000a480801007387 */ /* 0x000fe80000100a00 */
[----:B------:R0:W-:Y:S04]  /*6d4e0*/  STL.64 [R1+0xa40], R2 ;  /* 0x000a400201007387 */ /* 0x0001e80000100a00 */
[----:B0-----:R-:W2:Y:S01]  /*6d4f0*/  LDL.LU.64 R2, [R1+0x2938] ;  /* 0x0029380001027983 */ /* 0x001ea20000300a00 */
[C---:B------:R-:W-:Y:S02]  /*6d500*/  IADD3 R14, P3, R27.reuse, R7, RZ ;  /* 0x000000071b0e7210 */ /* 0x040fe40007f7e0ff */
[----:B------:R-:W-:-:S05]  /*6d510*/  IADD3 R8, P6, R27, R23, RZ ;  /* 0x000000171b087210 */ /* 0x000fca0007fde0ff */
[C---:B------:R-:W-:Y:S02]  /*6d520*/  IMAD.X R9, R12.reuse, 0x1, R24, P6 ;  /* 0x000000010c097824 */ /* 0x040fe400030e0618 */
[----:B--2---:R-:W-:Y:S01]  /*6d530*/  IMAD.X R15, R12, 0x1, R3, P3 ;  /* 0x000000010c0f7824 */ /* 0x004fe200018e0603 */
[----:B------:R-:W-:-:S04]  /*6d540*/  IADD3 R28, P2, R29, R2, RZ ;  /* 0x000000021d1c7210 */ /* 0x000fc80007f5e0ff */
[----:B------:R0:W-:Y:S01]  /*6d550*/  STL.64 [R1+0xa38], R14 ;  /* 0x000a380e01007387 */ /* 0x0001e20000100a00 */
[----:B------:R-:W-:-:S03]  /*6d560*/  IMAD.X R29, R26, 0x1, R0, P2 ;  /* 0x000000011a1d7824 */ /* 0x000fc600010e0600 */
[----:B0-----:R-:W2:Y:S04]  /*6d570*/  LDL.LU R15, [R1+0x2934] ;  /* 0x00293400010f7983 */ /* 0x001ea80000300800 */
[----:B------:R0:W-:Y:S04]  /*6d580*/  STL.64 [R1+0xa30], R8 ;  /* 0x000a300801007387 */ /* 0x0001e80000100a00 */
[----:B0-----:R-:W3:Y:S04]  /*6d590*/  LDL.LU R9, [R1+0x2930] ;  /* 0x0029300001097983 */ /* 0x001ee80000300800 */
[----:B------:R0:W-:Y:S04]  /*6d5a0*/  STL.64 [R1+0xa28], R28 ;  /* 0x000a281c01007387 */ /* 0x0001e80000100a00 */
[----:B0-----:R-:W4:Y:S01]  /*6d5b0*/  LDL.LU.64 R28, [R1+0x2928] ;  /* 0x00292800011c7983 */ /* 0x001f220000300a00 */
[----:B------:R-:W-:-:S05]  /*6d5c0*/  IADD3 R26, P6, R27, R2, RZ ;  /* 0x000000021b1a7210 */ /* 0x000fca0007fde0ff */
[----:B------:R-:W-:Y:S01]  /*6d5d0*/  IMAD.X R27, R12, 0x1, R0, P6 ;  /* 0x000000010c1b7824 */ /* 0x000fe200030e0600 */
[----:B--2---:R-:W-:Y:S01]  /*6d5e0*/  IADD3 R14, P5, R15, R2, RZ ;  /* 0x000000020f0e7210 */ /* 0x004fe20007fbe0ff */
[----:B------:R-:W-:-:S04]  /*6d5f0*/  IMAD.MOV.U32 R15, RZ, RZ, R10 ;  /* 0x000000ffff0f7224 */ /* 0x000fc800078e000a */
[----:B------:R-:W-:Y:S01]  /*6d600*/  IMAD.X R15, R15, 0x1, R0, P5 ;  /* 0x000000010f0f7824 */ /* 0x000fe200028e0600 */
[----:B---3--:R-:W-:-:S04]  /*6d610*/  IADD3 R8, P3, R9, R2, RZ ;  /* 0x0000000209087210 */ /* 0x008fc80007f7e0ff */
[----:B------:R0:W-:Y:S01]  /*6d620*/  STL.64 [R1+0xa10], R14 ;  /* 0x000a100e01007387 */ /* 0x0001e20000100a00 */
[----:B------:R-:W-:Y:S01]  /*6d630*/  SHF.R.S32.HI R10, RZ, 0x1f, R13 ;  /* 0x0000001fff0a7819 */ /* 0x000fe2000001140d */
[----:B----4-:R-:W-:Y:S01]  /*6d640*/  IMAD.X R9, R28, 0x1, R0, P3 ;  /* 0x000000011c097824 */ /* 0x010fe200018e0600 */
[----:B0-----:R-:W-:-:S04]  /*6d650*/  IADD3 R14, P2, R13, R16, RZ ;  /* 0x000000100d0e7210 */ /* 0x001fc80007f5e0ff */
[----:B------:R0:W-:Y:S04]  /*6d660*/  STL.64 [R1+0x9f8], R8 ;  /* 0x0009f80801007387 */ /* 0x0001e80000100a00 */
[----:B------:R1:W-:Y:S01]  /*6d670*/  STL.64 [R1+0x9f0], R26 ;  /* 0x0009f01a01007387 */ /* 0x0003e20000100a00 */
[----:B------:R-:W-:Y:S01]  /*6d680*/  IMAD.X R15, R10, 0x1, R6, P2 ;  /* 0x000000010a0f7824 */ /* 0x000fe200010e0606 */
[C---:B0-----:R-:W-:Y:S02]  /*6d690*/  IADD3 R8, P5, R13.reuse, R22, RZ ;  /* 0x000000160d087210 */ /* 0x041fe40007fbe0ff */
[----:B-1----:R-:W-:-:S03]  /*6d6a0*/  IADD3 R26, P3, R13, R17, RZ ;  /* 0x000000110d1a7210 */ /* 0x002fc60007f7e0ff */
[C---:B------:R-:W-:Y:S02]  /*6d6b0*/  IMAD.X R9, R10.reuse, 0x1, R4, P5 ;  /* 0x000000010a097824 */ /* 0x040fe400028e0604 */
[----:B------:R-:W-:Y:S01]  /*6d6c0*/  IMAD.X R27, R10, 0x1, R19, P3 ;  /* 0x000000010a1b7824 */ /* 0x000fe200018e0613 */
[----:B------:R0:W-:Y:S04]  /*6d6d0*/  STL.64 [R1+0x9c8], R14 ;  /* 0x0009c80e01007387 */ /* 0x0001e80000100a00 */
[----:B------:R1:W-:Y:S04]  /*6d6e0*/  STL.64 [R1+0x9c0], R8 ;  /* 0x0009c00801007387 */ /* 0x0003e80000100a00 */
[----:B------:R2:W-:Y:S01]  /*6d6f0*/  STL.64 [R1+0x9b8], R26 ;  /* 0x0009b81a01007387 */ /* 0x0005e20000100a00 */
[----:B0-----:R-:W-:-:S02]  /*6d700*/  IADD3 R14, P6, R13, R18, RZ ;  /* 0x000000120d0e7210 */ /* 0x001fc40007fde0ff */
[C---:B-1----:R-:W-:Y:S02]  /*6d710*/  IADD3 R8, P2, R13.reuse, R20, RZ ;  /* 0x000000140d087210 */ /* 0x042fe40007f5e0ff */
[C---:B--2---:R-:W-:Y:S01]  /*6d720*/  IADD3 R26, P5, R13.reuse, R7, RZ ;  /* 0x000000070d1a7210 */ /* 0x044fe20007fbe0ff */
[C---:B------:R-:W-:Y:S02]  /*6d730*/  IMAD.X R15, R10.reuse, 0x1, R5, P6 ;  /* 0x000000010a0f7824 */ /* 0x040fe400030e0605 */
[C---:B------:R-:W-:Y:S02]  /*6d740*/  IMAD.X R9, R10.reuse, 0x1, R21, P2 ;  /* 0x000000010a097824 */ /* 0x040fe400010e0615 */
[----:B------:R-:W-:Y:S01]  /*6d750*/  IMAD.X R27, R10, 0x1, R3, P5 ;  /* 0x000000010a1b7824 */ /* 0x000fe200028e0603 */
[----:B------:R0:W-:Y:S04]  /*6d760*/  STL.64 [R1+0x9b0], R14 ;  /* 0x0009b00e01007387 */ /* 0x0001e80000100a00 */
[----:B------:R1:W-:Y:S01]  /*6d770*/  STL.64 [R1+0x9a8], R8 ;  /* 0x0009a80801007387 */ /* 0x0003e20000100a00 */
[----:B------:R-:W-:-:S02]  /*6d780*/  IADD3 R12, P6, R13, R2, RZ ;  /* 0x000000020d0c7210 */ /* 0x000fc40007fde0ff */
[----:B------:R-:W-:Y:S02]  /*6d790*/  SHF.R.S32.HI R28, RZ, 0x1f, R11 ;  /* 0x0000001fff1c7819 */ /* 0x000fe4000001140b */
[----:B0-----:R-:W-:Y:S01]  /*6d7a0*/  IADD3 R14, P3, R13, R23, RZ ;  /* 0x000000170d0e7210 */ /* 0x001fe20007f7e0ff */
[----:B-1----:R-:W2:Y:S04]  /*6d7b0*/  LDL.LU.64 R8, [R1+0x2920] ;  /* 0x0029200001087983 */ /* 0x002ea80000300a00 */
[----:B------:R0:W-:Y:S01]  /*6d7c0*/  STL.64 [R1+0x9a0], R26 ;  /* 0x0009a01a01007387 */ /* 0x0001e20000100a00 */
[C---:B------:R-:W-:Y:S02]  /*6d7d0*/  IMAD.X R15, R10.reuse, 0x1, R24, P3 ;  /* 0x000000010a0f7824 */ /* 0x040fe400018e0618 */
[----:B------:R-:W-:Y:S01]  /*6d7e0*/  IMAD.X R13, R10, 0x1, R0, P6 ;  /* 0x000000010a0d7824 */ /* 0x000fe200030e0600 */
[----:B0-----:R-:W-:-:S02]  /*6d7f0*/  IADD3 R26, P2, R11, R16, RZ ;  /* 0x000000100b1a7210 */ /* 0x001fc40007f5e0ff */
[----:B------:R0:W-:Y:S03]  /*6d800*/  STL.64 [R1+0x998], R14 ;  /* 0x0009980e01007387 */ /* 0x0001e60000100a00 */
[----:B------:R-:W-:Y:S01]  /*6d810*/  IMAD.X R27, R28, 0x1, R6, P2 ;  /* 0x000000011c1b7824 */ /* 0x000fe200010e0606 */
[----:B------:R1:W-:Y:S04]  /*6d820*/  STL.64 [R1+0x988], R12 ;  /* 0x0009880c01007387 */ /* 0x0003e80000100a00 */
[----:B------:R3:W-:Y:S01]  /*6d830*/  STL.64 [R1+0x980], R26 ;  /* 0x0009801a01007387 */ /* 0x0007e20000100a00 */
[C---:B0-----:R-:W-:Y:S02]  /*6d840*/  IADD3 R14, P5, R11.reuse, R22, RZ ;  /* 0x000000160b0e7210 */ /* 0x041fe40007fbe0ff */
[----:B-1----:R-:W-:-:S03]  /*6d850*/  IADD3 R12, P3, R11, R17, RZ ;  /* 0x000000110b0c7210 */ /* 0x002fc60007f7e0ff */
[C---:B------:R-:W-:Y:S01]  /*6d860*/  IMAD.X R15, R28.reuse, 0x1, R4, P5 ;  /* 0x000000011c0f7824 */ /* 0x040fe200028e0604 */
[----:B---3--:R-:W-:Y:S01]  /*6d870*/  IADD3 R26, P6, R11, R18, RZ ;  /* 0x000000120b1a7210 */ /* 0x008fe20007fde0ff */
[----:B------:R-:W-:-:S03]  /*6d880*/  IMAD.X R13, R28, 0x1, R19, P3 ;  /* 0x000000011c0d7824 */ /* 0x000fc600018e0613 */
[----:B------:R0:W-:Y:S01]  /*6d890*/  STL.64 [R1+0x978], R14 ;  /* 0x0009780e01007387 */ /* 0x0001e20000100a00 */
[----:B------:R-:W-:-:S03]  /*6d8a0*/  IMAD.X R27, R28, 0x1, R5, P6 ;  /* 0x000000011c1b7824 */ /* 0x000fc600030e0605 */
[----:B------:R1:W-:Y:S01]  /*6d8b0*/  STL.64 [R1+0x968], R12 ;  /* 0x0009680c01007387 */ /* 0x0003e20000100a00 */
[----:B------:R-:W-:-:S03]  /*6d8c0*/  IADD3 R10, P6, R11, R2, RZ ;  /* 0x000000020b0a7210 */ /* 0x000fc60007fde0ff */
[----:B------:R3:W-:Y:S01]  /*6d8d0*/  STL.64 [R1+0x960], R26 ;  /* 0x0009601a01007387 */ /* 0x0007e20000100a00 */
[C---:B0-----:R-:W-:Y:S02]  /*6d8e0*/  IADD3 R14, P2, R11.reuse, R20, RZ ;  /* 0x000000140b0e7210 */ /* 0x041fe40007f5e0ff */
[----:B-1----:R-:W-:-:S03]  /*6d8f0*/  IADD3 R12, P5, R11, R7, RZ ;  /* 0x000000070b0c7210 */ /* 0x002fc60007fbe0ff */
[----:B------:R-:W-:Y:S01]  /*6d900*/  IMAD.X R15, R28, 0x1, R21, P2 ;  /* 0x000000011c0f7824 */ /* 0x000fe200010e0615 */
[----:B---3--:R-:W-:Y:S01]  /*6d910*/  IADD3 R26, P3, R11, R23, RZ ;  /* 0x000000170b1a7210 */ /* 0x008fe20007f7e0ff */
[----:B------:R-:W-:-:S03]  /*6d920*/  IMAD.MOV.U32 R11, RZ, RZ, R28 ;  /* 0x000000ffff0b7224 */ /* 0x000fc600078e001c */
[----:B------:R0:W-:Y:S01]  /*6d930*/  STL.64 [R1+0x958], R14 ;  /* 0x0009580e01007387 */ /* 0x0001e20000100a00 */
[C---:B------:R-:W-:Y:S02]  /*6d940*/  IMAD.X R13, R11.reuse, 0x1, R3, P5 ;  /* 0x000000010b0d7824 */ /* 0x040fe400028e0603 */
[C---:B------:R-:W-:Y:S02]  /*6d950*/  IMAD.X R27, R11.reuse, 0x1, R24, P3 ;  /* 0x000000010b1b7824 */ /* 0x040fe400018e0618 */
[----:B------:R-:W-:Y:S01]  /*6d960*/  IMAD.X R11, R11, 0x1, R0, P6 ;  /* 0x000000010b0b7824 */ /* 0x000fe200030e0600 */
[----:B------:R-:W-:Y:S01]  /*6d970*/  SHF.R.S32.HI R28, RZ, 0x1f, R29 ;  /* 0x0000001fff1c7819 */ /* 0x000fe2000001141d */
[----:B0-----:R-:W3:Y:S04]  /*6d980*/  LDL.LU.64 R14, [R1+0x2918] ;  /* 0x00291800010e7983 */ /* 0x001ee80000300a00 */
[----:B------:R0:W-:Y:S04]  /*6d990*/  STL.64 [R1+0x950], R12 ;  /* 0x0009500c01007387 */ /* 0x0001e80000100a00 */
[----:B------:R1:W-:Y:S04]  /*6d9a0*/  STL.64 [R1+0x948], R26 ;  /* 0x0009481a01007387 */ /* 0x0003e80000100a00 */
[----:B------:R4:W-:Y:S01]  /*6d9b0*/  STL.64 [R1+0x930], R10 ;  /* 0x0009300a01007387 */ /* 0x0009e20000100a00 */
[----:B0-----:R-:W-:-:S02]  /*6d9c0*/  IADD3 R12, P2, R29, R16, RZ ;  /* 0x000000101d0c7210 */ /* 0x001fc40007f5e0ff */
[C---:B-1----:R-:W-:Y:S02]  /*6d9d0*/  IADD3 R26, P5, R29.reuse, R22, RZ ;  /* 0x000000161d1a7210 */ /* 0x042fe40007fbe0ff */
[C---:B----4-:R-:W-:Y:S01]  /*6d9e0*/  IADD3 R10, P3, R29.reuse, R17, RZ ;  /* 0x000000111d0a7210 */ /* 0x050fe20007f7e0ff */
[C---:B------:R-:W-:Y:S02]  /*6d9f0*/  IMAD.X R13, R28.reuse, 0x1, R6, P2 ;  /* 0x000000011c0d7824 */ /* 0x040fe400010e0606 */
[C---:B------:R-:W-:Y:S02]  /*6da00*/  IMAD.X R27, R28.reuse, 0x1, R4, P5 ;  /* 0x000000011c1b7824 */ /* 0x040fe400028e0604 */
[----:B------:R-:W-:Y:S01]  /*6da10*/  IMAD.X R11, R28, 0x1, R19, P3 ;  /* 0x000000011c0b7824 */ /* 0x000fe200018e0613 */
[----:B------:R0:W-:Y:S04]  /*6da20*/  STL.64 [R1+0x928], R12 ;  /* 0x0009280c01007387 */ /* 0x0001e80000100a00 */
[----:B------:R1:W-:Y:S04]  /*6da30*/  STL.64 [R1+0x920], R26 ;  /* 0x0009201a01007387 */ /* 0x0003e80000100a00 */
[----:B------:R4:W-:Y:S01]  /*6da40*/  STL.64 [R1+0x908], R10 ;  /* 0x0009080a01007387 */ /* 0x0009e20000100a00 */
[----:B0-----:R-:W-:-:S02]  /*6da50*/  IADD3 R12, P6, R29, R18, RZ ;  /* 0x000000121d0c7210 */ /* 0x001fc40007fde0ff */
[----:B-1----:R-:W-:Y:S01]  /*6da60*/  IADD3 R26, P2, R29, R20, RZ ;  /* 0x000000141d1a7210 */ /* 0x002fe20007f5e0ff */
[----:B----4-:R-:W-:-:S04]  /*6da70*/  IMAD.MOV.U32 R11, RZ, RZ, R28 ;  /* 0x000000ffff0b7224 */ /* 0x010fc800078e001c */
[C---:B------:R-:W-:Y:S02]  /*6da80*/  IMAD.X R13, R11.reuse, 0x1, R5, P6 ;  /* 0x000000010b0d7824 */ /* 0x040fe400030e0605 */
[----:B------:R-:W-:-:S03]  /*6da90*/  IMAD.X R27, R11, 0x1, R21, P2 ;  /* 0x000000010b1b7824 */ /* 0x000fc600010e0615 */
[----:B------:R-:W-:Y:S04]  /*6daa0*/  STL.64 [R1+0x900], R12 ;  /* 0x0009000c01007387 */ /* 0x000fe80000100a00 */
[----:B------:R0:W-:Y:S04]  /*6dab0*/  STL.64 [R1+0x8f8], R26 ;  /* 0x0008f81a01007387 */ /* 0x0001e80000100a00 */
[----:B0-----:R-:W4:Y:S01]  /*6dac0*/  LDL.LU.64 R26, [R1+0x2910] ;  /* 0x00291000011a7983 */ /* 0x001f220000300a00 */
[C---:B------:R-:W-:Y:S02]  /*6dad0*/  IADD3 R10, P5, R29.reuse, R7, RZ ;  /* 0x000000071d0a7210 */ /* 0x040fe40007fbe0ff */
[----:B------:R-:W-:-:S02]  /*6dae0*/  IADD3 R12, P3, R29, R23, RZ ;  /* 0x000000171d0c7210 */ /* 0x000fc40007f7e0ff */
[----:B------:R-:W-:Y:S01]  /*6daf0*/  IADD3 R28, P6, R29, R2, RZ ;  /* 0x000000021d1c7210 */ /* 0x000fe20007fde0ff */
[----:B------:R-:W-:-:S04]  /*6db00*/  IMAD.MOV.U32 R29, RZ, RZ, R11 ;  /* 0x000000ffff1d7224 */ /* 0x000fc800078e000b */
[C---:B------:R-:W-:Y:S02]  /*6db10*/  IMAD.X R11, R29.reuse, 0x1, R3, P5 ;  /* 0x000000011d0b7824 */ /* 0x040fe400028e0603 */
[C---:B------:R-:W-:Y:S02]  /*6db20*/  IMAD.X R13, R29.reuse, 0x1, R24, P3 ;  /* 0x000000011d0d7824 */ /* 0x040fe400018e0618 */
[----:B------:R-:W-:Y:S01]  /*6db30*/  IMAD.X R29, R29, 0x1, R0, P6 ;  /* 0x000000011d1d7824 */ /* 0x000fe200030e0600 */
[----:B------:R4:W-:Y:S04]  /*6db40*/  STL.64 [R1+0x8f0], R10 ;  /* 0x0008f00a01007387 */ /* 0x0009e80000100a00 */
[----:B------:R-:W-:Y:S04]  /*6db50*/  STL.64 [R1+0x8e8], R12 ;  /* 0x0008e80c01007387 */ /* 0x000fe80000100a00 */
[----:B------:R0:W-:Y:S01]  /*6db60*/  STL.64 [R1+0x8e0], R28 ;  /* 0x0008e01c01007387 */ /* 0x0001e20000100a00 */
[----:B----4-:R-:W-:-:S02]  /*6db70*/  IADD3 R10, P2, R26, R16, RZ ;  /* 0x000000101a0a7210 */ /* 0x010fc40007f5e0ff */
[----:B0-----:R-:W-:Y:S02]  /*6db80*/  SHF.R.S32.HI R29, RZ, 0x1f, R26 ;  /* 0x0000001fff1d7819 */ /* 0x001fe4000001141a */
[C---:B------:R-:W-:Y:S02]  /*6db90*/  IADD3 R12, P5, R26.reuse, R22, RZ ;  /* 0x000000161a0c7210 */ /* 0x040fe40007fbe0ff */
[C---:B------:R-:W-:Y:S01]  /*6dba0*/  IADD3 R28, P3, R26.reuse, R17, RZ ;  /* 0x000000111a1c7210 */ /* 0x040fe20007f7e0ff */
[C---:B------:R-:W-:Y:S02]  /*6dbb0*/  IMAD.X R11, R29.reuse, 0x1, R6, P2 ;  /* 0x000000011d0b7824 */ /* 0x040fe400010e0606 */
[C---:B------:R-:W-:Y:S02]  /*6dbc0*/  IMAD.X R13, R29.reuse, 0x1, R4, P5 ;  /* 0x000000011d0d7824 */ /* 0x040fe400028e0604 */
[----:B------:R-:W-:Y:S01]  /*6dbd0*/  IMAD.X R29, R29, 0x1, R19, P3 ;  /* 0x000000011d1d7824 */ /* 0x000fe200018e0613 */
[----:B------:R0:W-:Y:S04]  /*6dbe0*/  STL.64 [R1+0x8d8], R10 ;  /* 0x0008d80a01007387 */ /* 0x0001e80000100a00 */
[----:B------:R1:W-:Y:S04]  /*6dbf0*/  STL.64 [R1+0x8d0], R12 ;  /* 0x0008d00c01007387 */ /* 0x0003e80000100a00 */
[----:B------:R4:W-:Y:S01]  /*6dc00*/  STL.64 [R1+0x8c0], R28 ;  /* 0x0008c01c01007387 */ /* 0x0009e20000100a00 */
[----:B0-----:R-:W-:-:S02]  /*6dc10*/  IADD3 R10, P6, R26, R18, RZ ;  /* 0x000000121a0a7210 */ /* 0x001fc40007fde0ff */
[----:B-1----:R-:W-:Y:S02]  /*6dc20*/  IADD3 R12, P2, R26, R20, RZ ;  /* 0x000000141a0c7210 */ /* 0x002fe40007f5e0ff */
[----:B----4-:R-:W-:-:S05]  /*6dc30*/  SHF.R.S32.HI R29, RZ, 0x1f, R26 ;  /* 0x0000001fff1d7819 */ /* 0x010fca000001141a */
[C---:B------:R-:W-:Y:S02]  /*6dc40*/  IMAD.X R11, R29.reuse, 0x1, R5, P6 ;  /* 0x000000011d0b7824 */ /* 0x040fe400030e0605 */
[----:B------:R-:W-:Y:S01]  /*6dc50*/  IMAD.X R13, R29, 0x1, R21, P2 ;  /* 0x000000011d0d7824 */ /* 0x000fe200010e0615 */
[C---:B------:R-:W-:Y:S02]  /*6dc60*/  IADD3 R28, P5, R26.reuse, R7, RZ ;  /* 0x000000071a1c7210 */ /* 0x040fe40007fbe0ff */
[----:B------:R0:W-:Y:S04]  /*6dc70*/  STL.64 [R1+0x8b8], R10 ;  /* 0x0008b80a01007387 */ /* 0x0001e80000100a00 */
[----:B------:R1:W-:Y:S01]  /*6dc80*/  STL.64 [R1+0x8b0], R12 ;  /* 0x0008b00c01007387 */ /* 0x0003e20000100a00 */
[C---:B0-----:R-:W-:Y:S01]  /*6dc90*/  IADD3 R10, P3, R26.reuse, R23, RZ ;  /* 0x000000171a0a7210 */ /* 0x041fe20007f7e0ff */
[----:B-1----:R-:W-:Y:S01]  /*6dca0*/  IMAD.MOV.U32 R13, RZ, RZ, R29 ;  /* 0x000000ffff0d7224 */ /* 0x002fe200078e001d */
[----:B------:R-:W-:-:S03]  /*6dcb0*/  IADD3 R12, P6, R26, R2, RZ ;  /* 0x000000021a0c7210 */ /* 0x000fc60007fde0ff */
[C---:B------:R-:W-:Y:S02]  /*6dcc0*/  IMAD.X R29, R13.reuse, 0x1, R3, P5 ;  /* 0x000000010d1d7824 */ /* 0x040fe400028e0603 */
[C---:B------:R-:W-:Y:S02]  /*6dcd0*/  IMAD.X R11, R13.reuse, 0x1, R24, P3 ;  /* 0x000000010d0b7824 */ /* 0x040fe400018e0618 */
[----:B------:R-:W-:Y:S01]  /*6dce0*/  IMAD.X R13, R13, 0x1, R0, P6 ;  /* 0x000000010d0d7824 */ /* 0x000fe200030e0600 */
[----:B------:R-:W-:Y:S01]  /*6dcf0*/  SHF.R.S32.HI R26, RZ, 0x1f, R27 ;  /* 0x0000001fff1a7819 */ /* 0x000fe2000001141b */
        /* <DEDUP_REMOVED lines=23> */
[----:B---3--:R-:W-:Y:S02]  /*6de70*/  SHF.R.S32.HI R27, RZ, 0x1f, R15 ;  /* 0x0000001fff1b7819 */ /* 0x008fe4000001140f */
[----:B----4-:R-:W-:Y:S01]  /*6de80*/  IADD3 R12, P2, R15, R16, RZ ;  /* 0x000000100f0c7210 */ /* 0x010fe20007f5e0ff */
[C---:B------:R-:W-:Y:S02]  /*6de90*/  IMAD.X R29, R26.reuse, 0x1, R24, P3 ;  /* 0x000000011a1d7824 */ /* 0x040fe400018e0618 */
[----:B------:R-:W-:Y:S02]  /*6dea0*/  IMAD.X R11, R26, 0x1, R0, P6 ;  /* 0x000000011a0b7824 */ /* 0x000fe400030e0600 */
[----:B------:R-:W-:Y:S01]  /*6deb0*/  IMAD.X R13, R27, 0x1, R6, P2 ;  /* 0x000000011b0d7824 */ /* 0x000fe200010e0606 */
[----:B------:R0:W-:Y:S04]  /*6dec0*/  STL.64 [R1+0x848], R28 ;  /* 0x0008481c01007387 */ /* 0x0001e80000100a00 */
[----:B------:R1:W-:Y:S04]  /*6ded0*/  STL.64 [R1+0x838], R10 ;  /* 0x0008380a01007387 */ /* 0x0003e80000100a00 */
[----:B------:R3:W-:Y:S01]  /*6dee0*/  STL.64 [R1+0x830], R12 ;  /* 0x0008300c01007387 */ /* 0x0007e20000100a00 */
[----:B0-----:R-:W-:-:S02]  /*6def0*/  IADD3 R28, P5, R15, R22, RZ ;  /* 0x000000160f1c7210 */ /* 0x001fc40007fbe0ff */
[C---:B-1----:R-:W-:Y:S02]  /*6df00*/  IADD3 R10, P3, R15.reuse, R17, RZ ;  /* 0x000000110f0a7210 */ /* 0x042fe40007f7e0ff */
[----:B---3--:R-:W-:Y:S01]  /*6df10*/  IADD3 R12, P6, R15, R18, RZ ;  /* 0x000000120f0c7210 */ /* 0x008fe20007fde0ff */
        /* <DEDUP_REMOVED lines=18> */
[----:B---3--:R-:W-:Y:S01]  /*6e040*/  IADD3 R12, P5, R14, R22, RZ ;  /* 0x000000160e0c7210 */ /* 0x008fe20007fbe0ff */
[----:B------:R-:W-:Y:S02]  /*6e050*/  IMAD.X R29, R27, 0x1, R0, P6 ;  /* 0x000000011b1d7824 */ /* 0x000fe400030e0600 */
        /* <DEDUP_REMOVED lines=11> */
[----:B------:R-:W-:Y:S04]  /*6e110*/  STL.64 [R1+0x7b8], R28 ;  /* 0x0007b81c01007387 */ /* 0x000fe80000100a00 */
[----:B------:R-:W-:Y:S04]  /*6e120*/  STL.64 [R1+0x7b0], R10 ;  /* 0x0007b00a01007387 */ /* 0x000fe80000100a00 */
[----:B------:R0:W-:Y:S04]  /*6e130*/  STL.64 [R1+0x7a8], R12 ;  /* 0x0007a80c01007387 */ /* 0x0001e80000100a00 */
[----:B0-----:R-:W3:Y:S01]  /*6e140*/  LDL.LU.64 R12, [R1+0x2908] ;  /* 0x00290800010c7983 */ /* 0x001ee20000300a00 */
[----:B------:R-:W-:-:S02]  /*6e150*/  IADD3 R28, P5, R14, R7, RZ ;  /* 0x000000070e1c7210 */ /* 0x000fc40007fbe0ff */
[----:B------:R-:W-:-:S03]  /*6e160*/  IADD3 R10, P3, R14, R23, RZ ;  /* 0x000000170e0a7210 */ /* 0x000fc60007f7e0ff */
[----:B------:R-:W-:Y:S01]  /*6e170*/  IMAD.X R29, R26, 0x1, R3, P5 ;  /* 0x000000011a1d7824 */ /* 0x000fe200028e0603 */
[----:B------:R-:W-:-:S04]  /*6e180*/  IADD3 R14, P6, R14, R2, RZ ;  /* 0x000000020e0e7210 */ /* 0x000fc80007fde0ff */
[----:B------:R0:W-:Y:S01]  /*6e190*/  STL.64 [R1+0x7a0], R28 ;  /* 0x0007a01c01007387 */ /* 0x0001e20000100a00 */
[C---:B------:R-:W-:Y:S02]  /*6e1a0*/  IMAD.X R11, R26.reuse, 0x1, R24, P3 ;  /* 0x000000011a0b7824 */ /* 0x040fe400018e0618 */
[----:B------:R-:W-:-:S03]  /*6e1b0*/  IMAD.X R15, R26, 0x1, R0, P6 ;  /* 0x000000011a0f7824 */ /* 0x000fc600030e0600 */
[----:B------:R1:W-:Y:S04]  /*6e1c0*/  STL.64 [R1+0x798], R10 ;  /* 0x0007980a01007387 */ /* 0x0003e80000100a00 */
[----:B------:R4:W-:Y:S01]  /*6e1d0*/  STL.64 [R1+0x790], R14 ;  /* 0x0007900e01007387 */ /* 0x0009e20000100a00 */
[----:B---3--:R-:W-:Y:S02]  /*6e1e0*/  SHF.R.S32.HI R27, RZ, 0x1f, R13 ;  /* 0x0000001fff1b7819 */ /* 0x008fe4000001140d */
[C---:B0-----:R-:W-:Y:S02]  /*6e1f0*/  IADD3 R28, P2, R13.reuse, R16, RZ ;  /* 0x000000100d1c7210 */ /* 0x041fe40007f5e0ff */
[----:B-1----:R-:W-:-:S03]  /*6e200*/  IADD3 R10, P5, R13, R22, RZ ;  /* 0x000000160d0a7210 */ /* 0x002fc60007fbe0ff */
[----:B------:R-:W-:Y:S01]  /*6e210*/  IMAD.X R29, R27, 0x1, R6, P2 ;  /* 0x000000011b1d7824 */ /* 0x000fe200010e0606 */
[----:B----4-:R-:W-:-:S04]  /*6e220*/  IADD3 R14, P3, R13, R17, RZ ;  /* 0x000000110d0e7210 */ /* 0x010fc80007f7e0ff */
[----:B------:R0:W-:Y:S01]  /*6e230*/  STL.64 [R1+0x788], R28 ;  /* 0x0007881c01007387 */ /* 0x0001e20000100a00 */
[C---:B------:R-:W-:Y:S02]  /*6e240*/  IMAD.X R11, R27.reuse, 0x1, R4, P5 ;  /* 0x000000011b0b7824 */ /* 0x040fe400028e0604 */
[----:B------:R-:W-:Y:S01]  /*6e250*/  IMAD.X R15, R27, 0x1, R19, P3 ;  /* 0x000000011b0f7824 */ /* 0x000fe200018e0613 */
[----:B0-----:R-:W-:Y:S02]  /*6e260*/  IADD3 R28, P6, R13, R18, RZ ;  /* 0x000000120d1c7210 */ /* 0x001fe40007fde0ff */
[----:B------:R0:W-:Y:S03]  /*6e270*/  STL.64 [R1+0x780], R10 ;  /* 0x0007800a01007387 */ /* 0x0001e60000100a00 */
[----:B------:R-:W-:Y:S01]  /*6e280*/  IMAD.X R29, R27, 0x1, R5, P6 ;  /* 0x000000011b1d7824 */ /* 0x000fe200030e0605 */
[----:B------:R1:W-:Y:S04]  /*6e290*/  STL.64 [R1+0x768], R14 ;  /* 0x0007680e01007387 */ /* 0x0003e80000100a00 */
[----:B------:R3:W-:Y:S01]  /*6e2a0*/  STL.64 [R1+0x760], R28 ;  /* 0x0007601c01007387 */ /* 0x0007e20000100a00 */
[----:B0-----:R-:W-:-:S02]  /*6e2b0*/  IADD3 R10, P2, R13, R20, RZ ;  /* 0x000000140d0a7210 */ /* 0x001fc40007f5e0ff */
[----:B-1----:R-:W-:-:S03]  /*6e2c0*/  IADD3 R14, P5, R13, R7, RZ ;  /* 0x000000070d0e7210 */ /* 0x002fc60007fbe0ff */
[----:B------:R-:W-:Y:S01]  /*6e2d0*/  IMAD.X R11, R27, 0x1, R21, P2 ;  /* 0x000000011b0b7824 */ /* 0x000fe200010e0615 */
[----:B---3--:R-:W-:Y:S01]  /*6e2e0*/  IADD3 R28, P3, R13, R23, RZ ;  /* 0x000000170d1c7210 */ /* 0x008fe20007f7e0ff */
[----:B------:R-:W-:-:S03]  /*6e2f0*/  IMAD.X R15, R27, 0x1, R3, P5 ;  /* 0x000000011b0f7824 */ /* 0x000fc600028e0603 */
[----:B------:R0:W-:Y:S01]  /*6e300*/  STL.64 [R1+0x758], R10 ;  /* 0x0007580a01007387 */ /* 0x0001e20000100a00 */
[----:B------:R-:W-:-:S03]  /*6e310*/  IMAD.X R29, R27, 0x1, R24, P3 ;  /* 0x000000011b1d7824 */ /* 0x000fc600018e0618 */
[----:B------:R1:W-:Y:S01]  /*6e320*/  STL.64 [R1+0x750], R14 ;  /* 0x0007500e01007387 */ /* 0x0003e20000100a00 */
[----:B------:R-:W-:-:S03]  /*6e330*/  SHF.R.S32.HI R26, RZ, 0x1f, R12 ;  /* 0x0000001fff1a7819 */ /* 0x000fc6000001140c */
[----:B------:R3:W-:Y:S01]  /*6e340*/  STL.64 [R1+0x748], R28 ;  /* 0x0007481c01007387 */ /* 0x0007e20000100a00 */
[----:B0-----:R-:W-:Y:S02]  /*6e350*/  IADD3 R10, P6, R13, R2, RZ ;  /* 0x000000020d0a7210 */ /* 0x001fe40007fde0ff */
[----:B-1----:R-:W-:-:S03]  /*6e360*/  IADD3 R14, P2, R12, R16, RZ ;  /* 0x000000100c0e7210 */ /* 0x002fc60007f5e0ff */
[----:B------:R-:W-:Y:S01]  /*6e370*/  IMAD.X R11, R27, 0x1, R0, P6 ;  /* 0x000000011b0b7824 */ /* 0x000fe200030e0600 */
[----:B---3--:R-:W-:Y:S01]  /*6e380*/  IADD3 R28, P5, R12, R22, RZ ;  /* 0x000000160c1c7210 */ /* 0x008fe20007fbe0ff */
[----:B------:R-:W-:-:S03]  /*6e390*/  IMAD.X R15, R26, 0x1, R6, P2 ;  /* 0x000000011a0f7824 */ /* 0x000fc600010e0606 */
[----:B------:R0:W-:Y:S01]  /*6e3a0*/  STL.64 [R1+0x730], R10 ;  /* 0x0007300a01007387 */ /* 0x0001e20000100a00 */
[----:B------:R-:W-:-:S03]  /*6e3b0*/  IMAD.X R29, R26, 0x1, R4, P5 ;  /* 0x000000011a1d7824 */ /* 0x000fc600028e0604 */
[----:B------:R1:W-:Y:S04]  /*6e3c0*/  STL.64 [R1+0x728], R14 ;  /* 0x0007280e01007387 */ /* 0x0003e80000100a00 */
[----:B------:R3:W-:Y:S01]  /*6e3d0*/  STL.64 [R1+0x720], R28 ;  /* 0x0007201c01007387 */ /* 0x0007e20000100a00 */
[C---:B0-----:R-:W-:Y:S02]  /*6e3e0*/  IADD3 R10, P3, R12.reuse, R17, RZ ;  /* 0x000000110c0a7210 */ /* 0x041fe40007f7e0ff */
[----:B-1----:R-:W-:-:S03]  /*6e3f0*/  IADD3 R14, P6, R12, R18, RZ ;  /* 0x000000120c0e7210 */ /* 0x002fc60007fde0ff */
[----:B------:R-:W-:Y:S01]  /*6e400*/  IMAD.X R11, R26, 0x1, R19, P3 ;  /* 0x000000011a0b7824 */ /* 0x000fe200018e0613 */
[----:B---3--:R-:W-:Y:S01]  /*6e410*/  IADD3 R28, P2, R12, R20, RZ ;  /* 0x000000140c1c7210 */ /* 0x008fe20007f5e0ff */
[----:B------:R-:W-:-:S03]  /*6e420*/  IMAD.X R15, R26, 0x1, R5, P6 ;  /* 0x000000011a0f7824 */ /* 0x000fc600030e0605 */
[----:B------:R-:W-:Y:S01]  /*6e430*/  STL.64 [R1+0x718], R10 ;  /* 0x0007180a01007387 */ /* 0x000fe20000100a00 */
[----:B------:R-:W-:-:S03]  /*6e440*/  IMAD.X R29, R26, 0x1, R21, P2 ;  /* 0x000000011a1d7824 */ /* 0x000fc600010e0615 */
[----:B------:R-:W-:Y:S04]  /*6e450*/  STL.64 [R1+0x710], R14 ;  /* 0x0007100e01007387 */ /* 0x000fe80000100a00 */
[----:B------:R0:W-:Y:S04]  /*6e460*/  STL.64 [R1+0x708], R28 ;  /* 0x0007081c01007387 */ /* 0x0001e80000100a00 */
[----:B0-----:R-:W3:Y:S01]  /*6e470*/  LDL.LU.64 R28, [R1+0x2900] ;  /* 0x00290000011c7983 */ /* 0x001ee20000300a00 */
[C---:B------:R-:W-:Y:S02]  /*6e480*/  IADD3 R10, P5, R12.reuse, R7, RZ ;  /* 0x000000070c0a7210 */ /* 0x040fe40007fbe0ff */
[----:B------:R-:W-:-:S03]  /*6e490*/  IADD3 R14, P3, R12, R23, RZ ;  /* 0x000000170c0e7210 */ /* 0x000fc60007f7e0ff */
[C---:B------:R-:W-:Y:S02]  /*6e4a0*/  IMAD.X R11, R26.reuse, 0x1, R3, P5 ;  /* 0x000000011a0b7824 */ /* 0x040fe400028e0603 */
[----:B------:R-:W-:Y:S01]  /*6e4b0*/  IMAD.X R15, R26, 0x1, R24, P3 ;  /* 0x000000011a0f7824 */ /* 0x000fe200018e0618 */
[----:B------:R-:W-:Y:S02]  /*6e4c0*/  IADD3 R12, P6, R12, R2, RZ ;  /* 0x000000020c0c7210 */ /* 0x000fe40007fde0ff */
[----:B------:R0:W-:Y:S04]  /*6e4d0*/  STL.64 [R1+0x700], R10 ;  /* 0x0007000a01007387 */ /* 0x0001e80000100a00 */
[----:B------:R1:W-:Y:S01]  /*6e4e0*/  STL.64 [R1+0x6f8], R14 ;  /* 0x0006f80e01007387 */ /* 0x0003e20000100a00 */
[----:B------:R-:W-:-:S05]  /*6e4f0*/  IMAD.X R13, R26, 0x1, R0, P6 ;  /* 0x000000011a0d7824 */ /* 0x000fca00030e0600 */
[----:B------:R4:W-:Y:S01]  /*6e500*/  STL.64 [R1+0x6d8], R12 ;  /* 0x0006d80c01007387 */ /* 0x0009e20000100a00 */
[----:B---3--:R-:W-:Y:S02]  /*6e510*/  SHF.R.S32.HI R27, RZ, 0x1f, R28 ;  /* 0x0000001fff1b7819 */ /* 0x008fe4000001141c */
[C---:B0-----:R-:W-:Y:S02]  /*6e520*/  IADD3 R10, P2, R28.reuse, R16, RZ ;  /* 0x000000101c0a7210 */ /* 0x041fe40007f5e0ff */
[----:B-1----:R-:W-:-:S03]  /*6e530*/  IADD3 R14, P5, R28, R22, RZ ;  /* 0x000000161c0e7210 */ /* 0x002fc60007fbe0ff */
[C---:B------:R-:W-:Y:S02]  /*6e540*/  IMAD.X R11, R27.reuse, 0x1, R6, P2 ;  /* 0x000000011b0b7824 */ /* 0x040fe400010e0606 */
[C---:B------:R-:W-:Y:S01]  /*6e550*/  IMAD.X R15, R27.reuse, 0x1, R4, P5 ;  /* 0x000000011b0f7824 */ /* 0x040fe200028e0604 */
[C---:B----4-:R-:W-:Y:S02]  /*6e560*/  IADD3 R12, P3, R28.reuse, R17, RZ ;  /* 0x000000111c0c7210 */ /* 0x050fe40007f7e0ff */
[----:B------:R0:W-:Y:S04]  /*6e570*/  STL.64 [R1+0x6d0], R10 ;  /* 0x0006d00a01007387 */ /* 0x0001e80000100a00 */
[----:B------:R1:W-:Y:S01]  /*6e580*/  STL.64 [R1+0x6c8], R14 ;  /* 0x0006c80e01007387 */ /* 0x0003e20000100a00 */
[----:B------:R-:W-:Y:S01]  /*6e590*/  IMAD.X R13, R27, 0x1, R19, P3 ;  /* 0x000000011b0d7824 */ /* 0x000fe200018e0613 */
[----:B0-----:R-:W-:-:S02]  /*6e5a0*/  IADD3 R10, P6, R28, R18, RZ ;  /* 0x000000121c0a7210 */ /* 0x001fc40007fde0ff */
        /* <DEDUP_REMOVED lines=12> */
[----:B------:R0:W-:Y:S01]  /*6e670*/  STL.64 [R1+0x6a0], R12 ;  /* 0x0006a00c01007387 */ /* 0x0001e20000100a00 */
[----:B------:R-:W-:-:S03]  /*6e680*/  SHF.R.S32.HI R26, RZ, 0x1f, R29 ;  /* 0x0000001fff1a7819 */ /* 0x000fc6000001141d */
[----:B------:R1:W-:Y:S04]  /*6e690*/  STL.64 [R1+0x698], R10 ;  /* 0x0006980a01007387 */ /* 0x0003e80000100a00 */
[----:B------:R3:W-:Y:S01]  /*6e6a0*/  STL.64 [R1+0x690], R14 ;  /* 0x0006900e01007387 */ /* 0x0007e20000100a00 */
[C---:B0-----:R-:W-:Y:S02]  /*6e6b0*/  IADD3 R12, P2, R29.reuse, R16, RZ ;  /* 0x000000101d0c7210 */ /* 0x041fe40007f5e0ff */
[C---:B-1----:R-:W-:Y:S02]  /*6e6c0*/  IADD3 R10, P5, R29.reuse, R22, RZ ;  /* 0x000000161d0a7210 */ /* 0x042fe40007fbe0ff */
[----:B---3--:R-:W-:Y:S01]  /*6e6d0*/  IADD3 R14, P3, R29, R17, RZ ;  /* 0x000000111d0e7210 */ /* 0x008fe20007f7e0ff */
[----:B------:R-:W-:-:S02]  /*6e6e0*/  IMAD.X R13, R26, 0x1, R6, P2 ;  /* 0x000000011a0d7824 */ /* 0x000fc400010e0606 */
[C---:B------:R-:W-:Y:S02]  /*6e6f0*/  IMAD.X R11, R26.reuse, 0x1, R4, P5 ;  /* 0x000000011a0b7824 */ /* 0x040fe400028e0604 */
[----:B------:R-:W-:Y:S01]  /*6e700*/  IMAD.X R15, R26, 0x1, R19, P3 ;  /* 0x000000011a0f7824 */ /* 0x000fe200018e0613 */
        /* <DEDUP_REMOVED lines=8> */
[C---:B------:R-:W-:Y:S01]  /*6e790*/  VIADD R28, R29.reuse, UR8 ;  /* 0x000000081d1c7c36 */ /* 0x040fe20008000000 */
[----:B------:R-:W-:Y:S01]  /*6e7a0*/  ULDC UR8, c[0x0][0x228] ;  /* 0x00008a0000087ab9 */ /* 0x000fe20000000800 */
[----:B------:R-:W-:Y:S01]  /*6e7b0*/  IMAD.X R15, R26, 0x1, R3, P5 ;  /* 0x000000011a0f7824 */ /* 0x000fe200028e0603 */
[----:B------:R0:W-:Y:S04]  /*6e7c0*/  STL.64 [R1+0x668], R12 ;  /* 0x0006680c01007387 */ /* 0x0001e80000100a00 */
[----:B------:R1:W-:Y:S04]  /*6e7d0*/  STL.64 [R1+0x660], R10 ;  /* 0x0006600a01007387 */ /* 0x0003e80000100a00 */
[----:B------:R3:W-:Y:S01]  /*6e7e0*/  STL.64 [R1+0x658], R14 ;  /* 0x0006580e01007387 */ /* 0x0007e20000100a00 */
[----:B0-----:R-:W-:-:S02]  /*6e7f0*/  IADD3 R12, P3, R29, R23, RZ ;  /* 0x000000171d0c7210 */ /* 0x001fc40007f7e0ff */
[----:B-1----:R-:W-:Y:S02]  /*6e800*/  IADD3 R10, P6, R29, R2, RZ ;  /* 0x000000021d0a7210 */ /* 0x002fe40007fde0ff */
[----:B------:R-:W-:Y:S02]  /*6e810*/  SHF.R.S32.HI R29, RZ, 0x1f, R28 ;  /* 0x0000001fff1d7819 */ /* 0x000fe4000001141c */
[----:B---3--:R-:W-:Y:S01]  /*6e820*/  IADD3 R14, P2, R28, R16, RZ ;  /* 0x000000101c0e7210 */ /* 0x008fe20007f5e0ff */
        /* <DEDUP_REMOVED lines=12> */
[----:B------:R0:W-:Y:S04]  /*6e8f0*/  STL.64 [R1+0x628], R12 ;  /* 0x0006280c01007387 */ /* 0x0001e80000100a00 */
[----:B------:R1:W-:Y:S04]  /*6e900*/  STL.64 [R1+0x620], R10 ;  /* 0x0006200a01007387 */ /* 0x0003e80000100a00 */
[----:B------:R3:W-:Y:S01]  /*6e910*/  STL.64 [R1+0x618], R14 ;  /* 0x0006180e01007387 */ /* 0x0007e20000100a00 */
[C---:B------:R-:W-:Y:S01]  /*6e920*/  VIADD R27, R28.reuse, UR10 ;  /* 0x0000000a1c1b7c36 */ /* 0x040fe20008000000 */
[----:B------:R-:W-:Y:S01]  /*6e930*/  ULDC UR10, c[0x0][0x228] ;  /* 0x00008a00000a7ab9 */ /* 0x000fe20000000800 */
[----:B0-----:R-:W-:-:S02]  /*6e940*/  IADD3 R12, P2, R28, R20, RZ ;  /* 0x000000141c0c7210 */ /* 0x001fc40007f5e0ff */
[C---:B-1----:R-:W-:Y:S02]  /*6e950*/  IADD3 R10, P5, R28.reuse, R7, RZ ;  /* 0x000000071c0a7210 */ /* 0x042fe40007fbe0ff */
[----:B---3--:R-:W-:Y:S01]  /*6e960*/  IADD3 R14, P3, R28, R23, RZ ;  /* 0x000000171c0e7210 */ /* 0x008fe20007f7e0ff */
[C---:B------:R-:W-:Y:S02]  /*6e970*/  IMAD.X R13, R29.reuse, 0x1, R21, P2 ;  /* 0x000000011d0d7824 */ /* 0x040fe400010e0615 */
[C---:B------:R-:W-:Y:S02]  /*6e980*/  IMAD.X R11, R29.reuse, 0x1, R3, P5 ;  /* 0x000000011d0b7824 */ /* 0x040fe400028e0603 */
[----:B------:R-:W-:Y:S01]  /*6e990*/  IMAD.X R15, R29, 0x1, R24, P3 ;  /* 0x000000011d0f7824 */ /* 0x000fe200018e0618 */
[----:B------:R0:W-:Y:S04]  /*6e9a0*/  STL.64 [R1+0x610], R12 ;  /* 0x0006100c01007387 */ /* 0x0001e80000100a00 */
[----:B------:R1:W-:Y:S01]  /*6e9b0*/  STL.64 [R1+0x608], R10 ;  /* 0x0006080a01007387 */ /* 0x0003e20000100a00 */
[----:B------:R-:W-:-:S03]  /*6e9c0*/  SHF.R.S32.HI R26, RZ, 0x1f, R27 ;  /* 0x0000001fff1a7819 */ /* 0x000fc6000001141b */
[----:B------:R3:W-:Y:S01]  /*6e9d0*/  STL.64 [R1+0x600], R14 ;  /* 0x0006000e01007387 */ /* 0x0007e20000100a00 */
[----:B0-----:R-:W-:Y:S02]  /*6e9e0*/  IADD3 R12, P6, R28, R2, RZ ;  /* 0x000000021c0c7210 */ /* 0x001fe40007fde0ff */
        /* <DEDUP_REMOVED lines=43> */
[----:B------:R-:W-:Y:S02]  /*6eca0*/  VIADD R29, R28, UR14 ;  /* 0x0000000e1c1d7c36 */ /* 0x000fe40008000000 */
[----:B------:R-:W-:Y:S01]  /*6ecb0*/  IMAD.X R15, R27, 0x1, R3, P5 ;  /* 0x000000011b0f7824 */ /* 0x000fe200028e0603 */
[----:B------:R0:W-:Y:S04]  /*6ecc0*/  STL.64 [R1+0x578], R12 ;  /* 0x0005780c01007387 */ /* 0x0001e80000100a00 */
[----:B------:R1:W-:Y:S01]  /*6ecd0*/  STL.64 [R1+0x570], R10 ;  /* 0x0005700a01007387 */ /* 0x0003e20000100a00 */
[----:B------:R-:W-:-:S03]  /*6ece0*/  SHF.R.S32.HI R26, RZ, 0x1f, R29 ;  /* 0x0000001fff1a7819 */ /* 0x000fc6000001141d */
[----:B------:R3:W-:Y:S01]  /*6ecf0*/  STL.64 [R1+0x568], R14 ;  /* 0x0005680e01007387 */ /* 0x0007e20000100a00 */
[C---:B0-----:R-:W-:Y:S02]  /*6ed00*/  IADD3 R12, P3, R28.reuse, R23, RZ ;  /* 0x000000171c0c7210 */ /* 0x041fe40007f7e0ff */
[----:B-1----:R-:W-:Y:S02]  /*6ed10*/  IADD3 R10, P6, R28, R2, RZ ;  /* 0x000000021c0a7210 */ /* 0x002fe40007fde0ff */
        /* <DEDUP_REMOVED lines=26> */
[----:B0-----:R-:W-:-:S02]  /*6eec0*/  IADD3 R12, P6, R29, R2, RZ ;  /* 0x000000021d0c7210 */ /* 0x001fc40007fde0ff */
[----:B------:R-:W-:Y:S02]  /*6eed0*/  SHF.R.S32.HI R29, RZ, 0x1f, R28 ;  /* 0x0000001fff1d7819 */ /* 0x000fe4000001141c */
        /* <DEDUP_REMOVED lines=42> */
[C---:B------:R-:W-:Y:S02]  /*6f180*/  VIADD R28, R27.reuse, UR20 ;  /* 0x000000141b1c7c36 */ /* 0x040fe40008000000 */
        /* <DEDUP_REMOVED lines=235> */
[----:B------:R0:W-:Y:S04]  /*70040*/  STL.64 [R1], R12 ;  /* 0x0000000c01007387 */ /* 0x0001e80000100a00 */
        /* <DEDUP_REMOVED lines=555> */
[----:B------:R-:W-:Y:S04]  /*72300*/  STL.64 [R1+0xe50], R12 ;  /* 0x000e500c01007387 */ /* 0x000fe80000100a00 */
[----:B------:R-:W-:Y:S04]  /*72310*/  STL.64 [R1+0xe48], R10 ;  /* 0x000e480a01007387 */ /* 0x000fe80000100a00 */
[----:B------:R0:W-:Y:S04]  /*72320*/  STL.64 [R1+0xe70], R14 ;  /* 0x000e700e01007387 */ /* 0x0001e80000100a00 */
[----:B0-----:R-:W3:Y:S01]  /*72330*/  LDL.LU R15, [R1+0x28f8] ;  /* 0x0028f800010f7983 */ /* 0x001ee20000300800 */
[----:B------:R-:W-:-:S02]  /*72340*/  IADD3 R12, P5, R26, R22, RZ ;  /* 0x000000161a0c7210 */ /* 0x000fc40007fbe0ff */
[C---:B------:R-:W-:Y:S02]  /*72350*/  IADD3 R10, P3, R26.reuse, R17, RZ ;  /* 0x000000111a0a7210 */ /* 0x040fe40007f7e0ff */
[----:B------:R-:W-:Y:S01]  /*72360*/  IADD3 R14, P6, R26, R18, RZ ;  /* 0x000000121a0e7210 */ /* 0x000fe20007fde0ff */
[C---:B------:R-:W-:Y:S02]  /*72370*/  IMAD.X R13, R29.reuse, 0x1, R4, P5 ;  /* 0x000000011d0d7824 */ /* 0x040fe400028e0604 */
[----:B------:R-:W-:-:S03]  /*72380*/  IMAD.X R11, R29, 0x1, R19, P3 ;  /* 0x000000011d0b7824 */ /* 0x000fc600018e0613 */
[----:B------:R0:W-:Y:S04]  /*72390*/  STL.64 [R1+0x2700], R12 ;  /* 0x0027000c01007387 */ /* 0x0001e80000100a00 */
[----:B------:R-:W-:Y:S04]  /*723a0*/  STL [R1+0x28f4], R13 ;  /* 0x0028f40d01007387 */ /* 0x000fe80000100800 */
[----:B------:R1:W-:Y:S04]  /*723b0*/  STL [R1+0xe78], R14 ;  /* 0x000e780e01007387 */ /* 0x0003e80000100800 */
[----:B------:R4:W-:Y:S01]  /*723c0*/  STL.64 [R1+0xe80], R10 ;  /* 0x000e800a01007387 */ /* 0x0009e20000100a00 */
[----:B------:R-:W-:-:S02]  /*723d0*/  VIADD R27, R26, UR55 ;  /* 0x000000371a1b7c36 */ /* 0x000fc40008000000 */
[----:B0-----:R-:W-:Y:S01]  /*723e0*/  IMAD.MOV.U32 R12, RZ, RZ, R14 ;  /* 0x000000ffff0c7224 */ /* 0x001fe200078e000e */
[C---:B-1----:R-:W-:Y:S02]  /*723f0*/  IADD3 R14, P2, R26.reuse, R20, RZ ;  /* 0x000000141a0e7210 */ /* 0x042fe40007f5e0ff */
[C---:B----4-:R-:W-:Y:S02]  /*72400*/  IADD3 R10, P5, R26.reuse, R7, RZ ;  /* 0x000000071a0a7210 */ /* 0x050fe40007fbe0ff */
[----:B------:R-:W-:-:S03]  /*72410*/  IADD3 R12, P3, R26, R23, RZ ;  /* 0x000000171a0c7210 */ /* 0x000fc60007f7e0ff */
[C---:B------:R-:W-:Y:S01]  /*72420*/  IMAD.X R11, R29.reuse, 0x1, R3, P5 ;  /* 0x000000011d0b7824 */ /* 0x040fe200028e0603 */
[----:B------:R-:W-:Y:S01]  /*72430*/  SHF.R.S32.HI R28, RZ, 0x1f, R27 ;  /* 0x0000001fff1c7819 */ /* 0x000fe2000001141b */
[----:B---3--:R-:W-:Y:S02]  /*72440*/  IMAD.MOV.U32 R13, RZ, RZ, R15 ;  /* 0x000000ffff0d7224 */ /* 0x008fe400078e000f */
[C---:B------:R-:W-:Y:S02]  /*72450*/  IMAD.X R13, R29.reuse, 0x1, R5, P6 ;  /* 0x000000011d0d7824 */ /* 0x040fe400030e0605 */
[----:B------:R-:W-:-:S03]  /*72460*/  IMAD.X R15, R29, 0x1, R21, P2 ;  /* 0x000000011d0f7824 */ /* 0x000fc600010e0615 */
[----:B------:R0:W-:Y:S04]  /*72470*/  STL [R1+0xe7c], R13 ;  /* 0x000e7c0d01007387 */ /* 0x0001e80000100800 */
[----:B------:R1:W-:Y:S04]  /*72480*/  STL.64 [R1+0xe90], R14 ;  /* 0x000e900e01007387 */ /* 0x0003e80000100a00 */
[----:B------:R3:W-:Y:S01]  /*72490*/  STL.64 [R1+0xe88], R10 ;  /* 0x000e880a01007387 */ /* 0x0007e20000100a00 */
[----:B0-----:R-:W-:Y:S01]  /*724a0*/  IMAD.X R13, R29, 0x1, R24, P3 ;  /* 0x000000011d0d7824 */ /* 0x001fe200018e0618 */
[----:B-1----:R-:W-:-:S02]  /*724b0*/  IADD3 R14, P6, R26, R2, RZ ;  /* 0x000000021a0e7210 */ /* 0x002fc40007fde0ff */
[----:B---3--:R-:W-:Y:S02]  /*724c0*/  IADD3 R10, P2, R27, R16, RZ ;  /* 0x000000101b0a7210 */ /* 0x008fe40007f5e0ff */
[----:B------:R0:W-:Y:S01]  /*724d0*/  STL.64 [R1+0xea0], R12 ;  /* 0x000ea00c01007387 */ /* 0x0001e20000100a00 */
[----:B------:R-:W-:Y:S02]  /*724e0*/  IMAD.X R15, R29, 0x1, R0, P6 ;  /* 0x000000011d0f7824 */ /* 0x000fe400030e0600 */
[C---:B------:R-:W-:Y:S01]  /*724f0*/  IMAD.X R11, R28.reuse, 0x1, R6, P2 ;  /* 0x000000011c0b7824 */ /* 0x040fe200010e0606 */
[----:B0-----:R-:W-:Y:S02]  /*72500*/  IADD3 R12, P5, R27, R22, RZ ;  /* 0x000000161b0c7210 */ /* 0x001fe40007fbe0ff */
[----:B------:R0:W-:Y:S04]  /*72510*/  STL.64 [R1+0xe98], R14 ;  /* 0x000e980e01007387 */ /* 0x0001e80000100a00 */
[----:B------:R1:W-:Y:S01]  /*72520*/  STL.64 [R1+0xeb8], R10 ;  /* 0x000eb80a01007387 */ /* 0x0003e20000100a00 */
[----:B------:R-:W-:-:S05]  /*72530*/  IMAD.X R13, R28, 0x1, R4, P5 ;  /* 0x000000011c0d7824 */ /* 0x000fca00028e0604 */
        /* <DEDUP_REMOVED lines=9> */
[----:B------:R-:W-:-:S03]  /*725d0*/  VIADD R26, R27, UR54 ;  /* 0x000000361b1a7c36 */ /* 0x000fc60008000000 */
[----:B------:R3:W-:Y:S01]  /*725e0*/  STL.64 [R1+0xed0], R12 ;  /* 0x000ed00c01007387 */ /* 0x0007e20000100a00 */
[C---:B0-----:R-:W-:Y:S02]  /*725f0*/  IADD3 R14, P5, R27.reuse, R7, RZ ;  /* 0x000000071b0e7210 */ /* 0x041fe40007fbe0ff */
[----:B-1----:R-:W-:-:S03]  /*72600*/  IADD3 R10, P3, R27, R23, RZ ;  /* 0x000000171b0a7210 */ /* 0x002fc60007f7e0ff */
[C---:B------:R-:W-:Y:S01]  /*72610*/  IMAD.X R15, R28.reuse, 0x1, R3, P5 ;  /* 0x000000011c0f7824 */ /* 0x040fe200028e0603 */
[----:B---3--:R-:W-:Y:S01]  /*72620*/  IADD3 R12, P6, R27, R2, RZ ;  /* 0x000000021b0c7210 */ /* 0x008fe20007fde0ff */
[C---:B------:R-:W-:Y:S01]  /*72630*/  IMAD.X R11, R28.reuse, 0x1, R24, P3 ;  /* 0x000000011c0b7824 */ /* 0x040fe200018e0618 */
[----:B------:R-:W-:Y:S02]  /*72640*/  SHF.R.S32.HI R29, RZ, 0x1f, R26 ;  /* 0x0000001fff1d7819 */ /* 0x000fe4000001141a */
[----:B------:R0:W-:Y:S01]  /*72650*/  STL.64 [R1+0xed8], R14 ;  /* 0x000ed80e01007387 */ /* 0x0001e20000100a00 */
[----:B------:R-:W-:-:S03]  /*72660*/  IMAD.X R13, R28, 0x1, R0, P6 ;  /* 0x000000011c0d7824 */ /* 0x000fc600030e0600 */
        /* <DEDUP_REMOVED lines=13> */
[C---:B------:R-:W-:Y:S01]  /*72740*/  IMAD.X R15, R29.reuse, 0x1, R5, P6 ;  /* 0x000000011d0f7824 */ /* 0x040fe200030e0605 */
[C---:B---3--:R-:W-:Y:S01]  /*72750*/  IADD3 R12, P5, R26.reuse, R7, RZ ;  /* 0x000000071a0c7210 */ /* 0x048fe20007fbe0ff */
[C---:B------:R-:W-:Y:S02]  /*72760*/  IMAD.X R11, R29.reuse, 0x1, R21, P2 ;  /* 0x000000011d0b7824 */ /* 0x040fe400010e0615 */
[----:B------:R-:W-:Y:S01]  /*72770*/  VIADD R27, R26, UR59 ;  /* 0x0000003b1a1b7c36 */ /* 0x000fe20008000000 */
[----:B------:R0:W-:Y:S01]  /*72780*/  STL.64 [R1+0xf08], R14 ;  /* 0x000f080e01007387 */ /* 0x0001e20000100a00 */
[----:B------:R-:W-:-:S03]  /*72790*/  IMAD.X R13, R29, 0x1, R3, P5 ;  /* 0x000000011d0d7824 */ /* 0x000fc600028e0603 */
[----:B------:R1:W-:Y:S01]  /*727a0*/  STL.64 [R1+0xf10], R10 ;  /* 0x000f100a01007387 */ /* 0x0003e20000100a00 */
[----:B------:R-:W-:-:S03]  /*727b0*/  SHF.R.S32.HI R28, RZ, 0x1f, R27 ;  /* 0x0000001fff1c7819 */ /* 0x000fc6000001141b */
[----:B------:R3:W-:Y:S01]  /*727c0*/  STL.64 [R1+0xf18], R12 ;  /* 0x000f180c01007387 */ /* 0x0007e20000100a00 */
[C---:B0-----:R-:W-:Y:S02]  /*727d0*/  IADD3 R14, P3, R26.reuse, R23, RZ ;  /* 0x000000171a0e7210 */ /* 0x041fe40007f7e0ff */
        /* <DEDUP_REMOVED lines=28> */
[----:B0-----:R-:W-:Y:S01]  /*729a0*/  IADD3 R14, P6, R27, R2, RZ ;  /* 0x000000021b0e7210 */ /* 0x001fe20007fde0ff */
[----:B--2---:R-:W-:Y:S01]  /*729b0*/  IMAD.MOV.U32 R10, RZ, RZ, R8 ;  /* 0x000000ffff0a7224 */ /* 0x004fe200078e0008 */
[----:B------:R-:W-:-:S03]  /*729c0*/  IADD3 R8, P2, R26, R16, RZ ;  /* 0x000000101a087210 */ /* 0x000fc60007f5e0ff */
[----:B------:R-:W-:Y:S01]  /*729d0*/  IMAD.X R15, R28, 0x1, R0, P6 ;  /* 0x000000011c0f7824 */ /* 0x000fe200030e0600 */
[----:B-1----:R-:W-:Y:S01]  /*729e0*/  IADD3 R12, P5, R26, R22, RZ ;  /* 0x000000161a0c7210 */ /* 0x002fe20007fbe0ff */
[----:B------:R-:W-:Y:S02]  /*729f0*/  IMAD.MOV.U32 R11, RZ, RZ, R9 ;  /* 0x000000ffff0b7224 */ /* 0x000fe400078e0009 */
[C---:B------:R-:W-:Y:S01]  /*72a00*/  IMAD.X R9, R29.reuse, 0x1, R6, P2 ;  /* 0x000000011d097824 */ /* 0x040fe200010e0606 */
[----:B------:R0:W-:Y:S01]  /*72a10*/  STL.64 [R1+0xf70], R14 ;  /* 0x000f700e01007387 */ /* 0x0001e20000100a00 */
[----:B------:R-:W-:-:S03]  /*72a20*/  IMAD.X R13, R29, 0x1, R4, P5 ;  /* 0x000000011d0d7824 */ /* 0x000fc600028e0604 */
[----:B------:R1:W-:Y:S04]  /*72a30*/  STL.64 [R1+0xf78], R8 ;  /* 0x000f780801007387 */ /* 0x0003e80000100a00 */
[----:B------:R2:W-:Y:S01]  /*72a40*/  STL.64 [R1+0xf98], R12 ;  /* 0x000f980c01007387 */ /* 0x0005e20000100a00 */
[C---:B0-----:R-:W-:Y:S02]  /*72a50*/  IADD3 R14, P3, R26.reuse, R17, RZ ;  /* 0x000000111a0e7210 */ /* 0x041fe40007f7e0ff */
[C---:B-1----:R-:W-:Y:S02]  /*72a60*/  IADD3 R8, P6, R26.reuse, R18, RZ ;  /* 0x000000121a087210 */ /* 0x042fe40007fde0ff */
[----:B--2---:R-:W-:Y:S01]  /*72a70*/  IADD3 R12, P2, R26, R20, RZ ;  /* 0x000000141a0c7210 */ /* 0x004fe20007f5e0ff */
[----:B------:R-:W-:-:S02]  /*72a80*/  IMAD.X R15, R29, 0x1, R19, P3 ;  /* 0x000000011d0f7824 */ /* 0x000fc400018e0613 */
[C---:B------:R-:W-:Y:S02]  /*72a90*/  IMAD.X R9, R29.reuse, 0x1, R5, P6 ;  /* 0x000000011d097824 */ /* 0x040fe400030e0605 */
[----:B------:R-:W-:Y:S01]  /*72aa0*/  IMAD.X R13, R29, 0x1, R21, P2 ;  /* 0x000000011d0d7824 */ /* 0x000fe200010e0615 */
[----:B------:R0:W-:Y:S04]  /*72ab0*/  STL.64 [R1+0x26e0], R14 ;  /* 0x0026e00e01007387 */ /* 0x0001e80000100a00 */
[----:B------:R-:W-:Y:S04]  /*72ac0*/  STL [R1+0x28f0], R15 ;  /* 0x0028f00f01007387 */ /* 0x000fe80000100800 */
[----:B------:R1:W-:Y:S04]  /*72ad0*/  STL.64 [R1+0xf90], R8 ;  /* 0x000f900801007387 */ /* 0x0003e80000100a00 */
[----:B------:R2:W-:Y:S01]  /*72ae0*/  STL.64 [R1+0xfc0], R12 ;  /* 0x000fc00c01007387 */ /* 0x0005e20000100a00 */
[C---:B------:R-:W-:Y:S01]  /*72af0*/  VIADD R27, R26.reuse, UR57 ;  /* 0x000000391a1b7c36 */ /* 0x040fe20008000000 */
[----:B0-----:R-:W-:-:S02]  /*72b00*/  IADD3 R14, P5, R26, R7, RZ ;  /* 0x000000071a0e7210 */ /* 0x001fc40007fbe0ff */
[C---:B-1----:R-:W-:Y:S02]  /*72b10*/  IADD3 R8, P3, R26.reuse, R23, RZ ;  /* 0x000000171a087210 */ /* 0x042fe40007f7e0ff */
[----:B--2---:R-:W-:Y:S01]  /*72b20*/  IADD3 R12, P6, R26, R2, RZ ;  /* 0x000000021a0c7210 */ /* 0x004fe20007fde0ff */
        /* <DEDUP_REMOVED lines=29> */
[----:B--2---:R-:W-:Y:S01]  /*72d00*/  IADD3 R12, P2, R26, R16, RZ ;  /* 0x000000101a0c7210 */ /* 0x004fe20007f5e0ff */
        /* <DEDUP_REMOVED lines=13> */
[----:B------:R1:W-:Y:S04]  /*72de0*/  STL.64 [R1+0x1028], R8 ;  /* 0x0010280801007387 */ /* 0x0003e80000100a00 */
[----:B------:R-:W2:Y:S04]  /*72df0*/  LDL R28, [R1+0x1c70] ;  /* 0x001c7000011c7983 */ /* 0x000ea80000100800 */
        /* <DEDUP_REMOVED lines=8> */
[----:B------:R-:W-:Y:S04]  /*72e80*/  STL.64 [R1+0x1048], R8 ;  /* 0x0010480801007387 */ /* 0x000fe80000100a00 */
[----:B------:R1:W-:Y:S01]  /*72e90*/  STL.64 [R1+0x1040], R12 ;  /* 0x0010400c01007387 */ /* 0x0003e20000100a00 */
[----:B0-----:R-:W-:-:S03]  /*72ea0*/  IADD3 R14, P6, R26, R2, RZ ;  /* 0x000000021a0e7210 */ /* 0x001fc60007fde0ff */
[----:B-1----:R-:W3:Y:S02]  /*72eb0*/  LDL.LU R13, [R1+0x28f4] ;  /* 0x0028f400010d7983 */ /* 0x002ee40000300800 */
[----:B------:R-:W-:-:S05]  /*72ec0*/  IMAD.X R15, R27, 0x1, R0, P6 ;  /* 0x000000011b0f7824 */ /* 0x000fca00030e0600 */
[----:B------:R0:W-:Y:S04]  /*72ed0*/  STL.64 [R1+0xff8], R14 ;  /* 0x000ff80e01007387 */ /* 0x0001e80000100a00 */
[----:B0-----:R-:W4:Y:S01]  /*72ee0*/  LDL.LU R15, [R1+0x28f0] ;  /* 0x0028f000010f7983 */ /* 0x001f220000300800 */
[----:B------:R-:W-:Y:S01]  /*72ef0*/  VIADD R29, R26, UR4 ;  /* 0x000000041a1d7c36 */ /* 0x000fe20008000000 */
[----:B------:R-:W-:-:S04]  /*72f00*/  ULDC UR4, c[0x0][0x228] ;  /* 0x00008a0000047ab9 */ /* 0x000fc80000000800 */
[C---:B------:R-:W-:Y:S02]  /*72f10*/  IADD3 R12, P5, R29.reuse, R22, RZ ;  /* 0x000000161d0c7210 */ /* 0x040fe40007fbe0ff */
[----:B------:R-:W-:Y:S02]  /*72f20*/  IADD3 R8, P2, R29, R16, RZ ;  /* 0x000000101d087210 */ /* 0x000fe40007f5e0ff */
[----:B------:R-:W-:Y:S01]  /*72f30*/  SHF.R.S32.HI R16, RZ, 0x1f, R29 ;  /* 0x0000001fff107819 */ /* 0x000fe2000001141d */
[----:B------:R0:W-:Y:S01]  /*72f40*/  STL [R1+0xf60], R12 ;  /* 0x000f600c01007387 */ /* 0x0001e20000100800 */
[----:B------:R-:W-:-:S03]  /*72f50*/  IMAD.MOV.U32 R26, RZ, RZ, R12 ;  /* 0x000000ffff1a7224 */ /* 0x000fc600078e000c */
[----:B------:R-:W-:Y:S01]  /*72f60*/  IMAD.X R9, R16, 0x1, R6, P2 ;  /* 0x0000000110097824 */ /* 0x000fe200010e0606 */
[C---:B------:R-:W-:Y:S02]  /*72f70*/  IADD3 R26, P2, R29.reuse, R20, RZ ;  /* 0x000000141d1a7210 */ /* 0x040fe40007f5e0ff */
[C---:B------:R-:W-:Y:S01]  /*72f80*/  IADD3 R14, P6, R29.reuse, R18, RZ ;  /* 0x000000121d0e7210 */ /* 0x040fe20007fde0ff */
[----:B0-----:R-:W-:Y:S01]  /*72f90*/  IMAD.MOV.U32 R12, RZ, RZ, R10 ;  /* 0x000000ffff0c7224 */ /* 0x001fe200078e000a */
[----:B------:R-:W-:Y:S01]  /*72fa0*/  IADD3 R10, P3, R29, R17, RZ ;  /* 0x000000111d0a7210 */ /* 0x000fe20007f7e0ff */
[----:B------:R0:W-:Y:S02]  /*72fb0*/  STL.64 [R1+0xfa0], R8 ;  /* 0x000fa00801007387 */ /* 0x0001e40000100a00 */
[----:B------:R-:W-:Y:S02]  /*72fc0*/  IMAD.MOV.U32 R18, RZ, RZ, R14 ;  /* 0x000000ffff127224 */ /* 0x000fe400078e000e */
[----:B0-----:R-:W2:Y:S01]  /*72fd0*/  LDL.LU.64 R8, [R1+0x28e8] ;  /* 0x0028e80001087983 */ /* 0x001ea20000300a00 */
[----:B---3--:R-:W-:-:S02]  /*72fe0*/  IMAD.MOV.U32 R27, RZ, RZ, R13 ;  /* 0x000000ffff1b7224 */ /* 0x008fc400078e000d */
[C---:B------:R-:W-:Y:S02]  /*72ff0*/  IMAD.X R27, R16.reuse, 0x1, R4, P5 ;  /* 0x00000001101b7824 */ /* 0x040fe400028e0604 */
[----:B------:R-:W-:Y:S02]  /*73000*/  IMAD.MOV.U32 R13, RZ, RZ, R11 ;  /* 0x000000ffff0d7224 */ /* 0x000fe400078e000b */
[C---:B------:R-:W-:Y:S01]  /*73010*/  IMAD.X R11, R16.reuse, 0x1, R19, P3 ;  /* 0x00000001100b7824 */ /* 0x040fe200018e0613 */
[----:B------:R-:W-:Y:S01]  /*73020*/  IADD3 R20, P5, R29, R7, RZ ;  /* 0x000000071d147210 */ /* 0x000fe20007fbe0ff */
[----:B------:R0:W-:Y:S04]  /*73030*/  STL [R1+0xf64], R27 ;  /* 0x000f641b01007387 */ /* 0x0001e80000100800 */
[----:B------:R-:W-:Y:S04]  /*73040*/  STL [R1+0xea8], R14 ;  /* 0x000ea80e01007387 */ /* 0x000fe80000100800 */
[----:B------:R1:W-:Y:S01]  /*73050*/  STL.64 [R1+0xf30], R10 ;  /* 0x000f300a01007387 */ /* 0x0003e20000100a00 */
[----:B0-----:R-:W-:-:S02]  /*73060*/  IMAD.X R27, R16, 0x1, R21, P2 ;  /* 0x00000001101b7824 */ /* 0x001fc400010e0615 */
[----:B----4-:R-:W-:Y:S02]  /*73070*/  IMAD.MOV.U32 R19, RZ, RZ, R15 ;  /* 0x000000ffff137224 */ /* 0x010fe400078e000f */
[C---:B------:R-:W-:Y:S01]  /*73080*/  IMAD.X R19, R16.reuse, 0x1, R5, P6 ;  /* 0x0000000110137824 */ /* 0x040fe200030e0605 */
[----:B------:R-:W-:Y:S01]  /*73090*/  IADD3 R18, P2, R29, R23, RZ ;  /* 0x000000171d127210 */ /* 0x000fe20007f5e0ff */
[----:B-1----:R-:W3:Y:S04]  /*730a0*/  LDL.LU.64 R10, [R1+0x28e0] ;  /* 0x0028e000010a7983 */ /* 0x002ee80000300a00 */
[----:B------:R-:W4:Y:S01]  /*730b0*/  LDL.LU R15, [R1+0x158] ;  /* 0x00015800010f7983 */ /* 0x000f220000300800 */
[----:B------:R-:W-:-:S03]  /*730c0*/  IMAD.X R21, R16, 0x1, R3, P5 ;  /* 0x0000000110157824 */ /* 0x000fc600028e0603 */
[----:B------:R-:W-:Y:S01]  /*730d0*/  STL.64 [R1+0xe40], R26 ;  /* 0x000e401a01007387 */ /* 0x000fe20000100a00 */
[----:B------:R-:W-:-:S03]  /*730e0*/  IADD3 R6, P5, R29, R2, RZ ;  /* 0x000000021d067210 */ /* 0x000fc60007fbe0ff */
[----:B------:R0:W-:Y:S02]  /*730f0*/  STL [R1+0xeac], R19 ;  /* 0x000eac1301007387 */ /* 0x0001e40000100800 */
[C---:B------:R-:W-:Y:S02]  /*73100*/  IMAD.X R7, R16.reuse, 0x1, R0, P5 ;  /* 0x0000000110077824 */ /* 0x040fe400028e0600 */
[----:B0-----:R-:W-:Y:S01]  /*73110*/  IMAD.X R19, R16, 0x1, R24, P2 ;  /* 0x0000000110137824 */ /* 0x001fe200010e0618 */
[----:B------:R-:W3:Y:S04]  /*73120*/  LDL.LU.64 R26, [R1+0xad8] ;  /* 0x000ad800011a7983 */ /* 0x000ee80000300a00 */
[----:B------:R-:W3:Y:S04]  /*73130*/  LDL.LU.64 R22, [R1+0xaf0] ;  /* 0x000af00001167983 */ /* 0x000ee80000300a00 */
[----:B------:R0:W-:Y:S04]  /*73140*/  STL.64 [R1+0x26b0], R20 ;  /* 0x0026b01401007387 */ /* 0x0001e80000100a00 */
[----:B0-----:R-:W3:Y:S04]  /*73150*/  LDL R21, [R1+0x1c30] ;  /* 0x001c300001157983 */ /* 0x001ee80000100800 */
[----:B------:R0:W-:Y:S04]  /*73160*/  STL.64 [R1+0x26b8], R18 ;  /* 0x0026b81201007387 */ /* 0x0001e80000100a00 */
[----:B0-----:R-:W3:Y:S04]  /*73170*/  LDL R19, [R1+0x1b38] ;  /* 0x001b380001137983 */ /* 0x001ee80000100800 */
[----:B--2---:R-:W-:Y:S04]  /*73180*/  STL [R1+0x28cc], R28 ;  /* 0x0028cc1c01007387 */ /* 0x004fe80000100800 */
[----:B------:R0:W-:Y:S04]  /*73190*/  STL.64 [R1+0x26c0], R6 ;  /* 0x0026c00601007387 */ /* 0x0001e80000100a00 */
[----:B0-----:R-:W2:Y:S01]  /*731a0*/  LDL R7, [R1+0x1c48] ;  /* 0x001c480001077983 */ /* 0x001ea20000100800 */
[----:B------:R-:W-:Y:S01]  /*731b0*/  VIADD R4, R9, 0x6 ;  /* 0x0000000609047836 */ /* 0x000fe20000000000 */
[----:B------:R-:W-:-:S02]  /*731c0*/  ISETP.LT.AND P2, PT, R28, UR4, !P0 ;  /* 0x000000041c007c0c */ /* 0x000fc4000c741270 */
[C---:B------:R-:W-:Y:S02]  /*731d0*/  PRMT R2, R25.reuse, 0x7772, RZ ;  /* 0x0000777219027816 */ /* 0x040fe400000000ff */
[----:B------:R-:W-:Y:S01]  /*731e0*/  PRMT R3, R25, 0x7773, RZ ;  /* 0x0000777319037816 */ /* 0x000fe200000000ff */
[----:B------:R-:W-:Y:S01]  /*731f0*/  VIADD R0, R9, 0x7 ;  /* 0x0000000709007836 */ /* 0x000fe20000000000 */
[----:B------:R-:W-:Y:S01]  /*73200*/  ISETP.GE.AND P3, PT, R4, UR6, PT ;  /* 0x0000000604007c0c */ /* 0x000fe2000bf66270 */
[----:B------:R-:W-:Y:S01]  /*73210*/  ULDC UR6, c[0x0][0x228] ;  /* 0x00008a0000067ab9 */ /* 0x000fe20000000800 */
[----:B------:R0:W-:Y:S04]  /*73220*/  @P4 STG.E.U8 desc[UR32][R12.64], R2 ;  /* 0x000000020c004986 */ /* 0x0001e8000c101120 */
[----:B------:R-:W2:Y:S04]  /*73230*/  LDL.LU.64 R4, [R1+0xa28] ;  /* 0x000a280001047983 */ /* 0x000ea80000300a00 */
[----:B------:R-:W2:Y:S01]  /*73240*/  LDL.LU R25, [R1+0x28d8] ;  /* 0x0028d80001197983 */ /* 0x000ea20000300800 */
[----:B------:R-:W-:Y:S01]  /*73250*/  ULDC UR4, c[0x0][0x22c] ;  /* 0x00008b0000047ab9 */ /* 0x000fe20000000800 */
[----:B------:R-:W-:Y:S01]  /*73260*/  ISETP.LT.AND P5, PT, R8, UR8, !P0 ;  /* 0x0000000808007c0c */ /* 0x000fe2000c7a1270 */
[----:B------:R-:W-:Y:S01]  /*73270*/  ULDC UR8, c[0x0][0x228] ;  /* 0x00008a0000087ab9 */ /* 0x000fe20000000800 */
[----:B0-----:R-:W2:Y:S04]  /*73280*/  LDL.LU R13, [R1+0x3c] ;  /* 0x00003c00010d7983 */ /* 0x001ea80000300800 */
[----:B------:R-:W2:Y:S04]  /*73290*/  LDL.LU.64 R28, [R1+0xad0] ;  /* 0x000ad000011c7983 */ /* 0x000ea80000300a00 */
[----:B------:R-:W2:Y:S01]  /*732a0*/  LDL.LU.64 R16, [R1+0xac8] ;  /* 0x000ac80001107983 */ /* 0x000ea20000300a00 */
[----:B----4-:R-:W-:-:S03]  /*732b0*/  PRMT R2, R15, 0x7770, RZ ;  /* 0x000077700f027816 */ /* 0x010fc600000000ff */
[----:B---3--:R0:W-:Y:S01]  /*732c0*/  @P2 STG.E.U8 desc[UR32][R22.64], R3 ;  /* 0x0000000316002986 */ /* 0x0081e2000c101120 */
[----:B------:R-:W-:Y:S01]  /*732d0*/  ISETP.GE.AND P2, PT, R0, UR4, PT ;  /* 0x0000000400007c0c */ /* 0x000fe2000bf46270 */
[----:B------:R-:W-:Y:S02]  /*732e0*/  ULDC UR4, c[0x0][0x228] ;  /* 0x00008a0000047ab9 */ /* 0x000fe40000000800 */
[----:B0-----:R-:W3:Y:S01]  /*732f0*/  LDL.LU.64 R22, [R1+0xac0] ;  /* 0x000ac00001167983 */ /* 0x001ee20000300a00 */
[----:B--2---:R-:W-:Y:S01]  /*73300*/  ISETP.LT.AND P6, PT, R7, UR6, !P0 ;  /* 0x0000000607007c0c */ /* 0x004fe2000c7c1270 */
[----:B------:R-:W-:Y:S02]  /*73310*/  ULDC UR6, c[0x0][0x228] ;  /* 0x00008a0000067ab9 */ /* 0x000fe40000000800 */
[----:B------:R-:W-:Y:S02]  /*73320*/  ISETP.LT.AND P4, PT, R21, UR6, !P0 ;  /* 0x0000000615007c0c */ /* 0x000fe4000c781270 */
[----:B------:R-:W-:Y:S01]  /*73330*/  ISETP.LT.AND P0, PT, R19, UR4, !P0 ;  /* 0x0000000413007c0c */ /* 0x000fe2000c701270 */
[----:B------:R-:W-:Y:S01]  /*73340*/  ULDC UR6, c[0x0][0x228] ;  /* 0x00008a0000067ab9 */ /* 0x000fe20000000800 */
[----:B------:R-:W-:Y:S01]  /*73350*/  PRMT R0, R15, 0x7772, RZ ;  /* 0x000077720f007816 */ /* 0x000fe200000000ff */
[----:B------:R-:W-:-:S05]  /*73360*/  ULDC UR4, c[0x0][0x22c] ;  /* 0x00008b0000047ab9 */ /* 0x000fca0000000800 */
[----:B------:R0:W-:Y:S04]  /*73370*/  @P6 STG.E.U8 desc[UR32][R10.64], R2 ;  /* 0x000000020a006986 */ /* 0x0001e8000c101120 */
[----:B0-----:R-:W2:Y:S04]  /*73380*/  LDL.LU.64 R10, [R1+0x28d0] ;  /* 0x0028d000010a7983 */ /* 0x001ea80000300a00 */
[----:B------:R0:W-:Y:S04]  /*73390*/  STL [R1+0x28c8], R19 ;  /* 0x0028c81301007387 */ /* 0x0001e80000100800 */
[----:B0-----:R-:W4:Y:S01]  /*733a0*/  LDL.LU.64 R18, [R1+0xae0] ;  /* 0x000ae00001127983 */ /* 0x001f220000300a00 */
[----:B------:R-:W-:-:S05]  /*733b0*/  PRMT R2, R15, 0x7771, RZ ;  /* 0x000077710f027816 */ /* 0x000fca00000000ff */
[----:B----4-:R0:W-:Y:S01]  /*733c0*/  @P4 STG.E.U8 desc[UR32][R18.64], R2 ;  /* 0x0000000212004986 */ /* 0x0101e2000c101120 */
[----:B--2---:R-:W-:-:S03]  /*733d0*/  ISETP.LT.AND P4, PT, R10, UR6, !P3 ;  /* 0x000000060a007c0c */ /* 0x004fc6000df81270 */
[----:B------:R1:W-:Y:S01]  /*733e0*/  @P5 STG.E.U8 desc[UR32][R26.64], R0 ;  /* 0x000000001a005986 */ /* 0x0003e2000c101120 */
[----:B------:R-:W-:Y:S01]  /*733f0*/  ULDC UR6, c[0x0][0x228] ;  /* 0x00008a0000067ab9 */ /* 0x000fe20000000800 */
[----:B0-----:R-:W-:Y:S02]  /*73400*/  PRMT R2, R15, 0x7773, RZ ;  /* 0x000077730f027816 */ /* 0x001fe400000000ff */
[----:B-1----:R-:W2:Y:S04]  /*73410*/  LDL.LU R26, [R1+0x16c] ;  /* 0x00016c00011a7983 */ /* 0x002ea80000300800 */
[----:B------:R0:W-:Y:S04]  /*73420*/  @P0 STG.E.U8 desc[UR32][R4.64], R2 ;  /* 0x0000000204000986 */ /* 0x0001e8000c101120 */
[----:B------:R-:W4:Y:S04]  /*73430*/  LDL.LU R12, [R1+0x17c] ;  /* 0x00017c00010c7983 */ /* 0x000f280000300800 */
[----:B------:R-:W4:Y:S04]  /*73440*/  LDL.LU.64 R14, [R1+0xab8] ;  /* 0x000ab800010e7983 */ /* 0x000f280000300a00 */
[----:B------:R-:W4:Y:S01]  /*73450*/  LDL.LU.64 R18, [R1+0xab0] ;  /* 0x000ab00001127983 */ /* 0x000f220000300a00 */
[----:B0-----:R-:W-:-:S05]  /*73460*/  PRMT R2, R13, 0x7770, RZ ;  /* 0x000077700d027816 */ /* 0x001fca00000000ff */
[----:B------:R0:W-:Y:S04]  /*73470*/  @P4 STG.E.U8 desc[UR32][R28.64], R2 ;  /* 0x000000021c004986 */ /* 0x0001e8000c101120 */
[----:B0-----:R-:W4:Y:S01]  /*73480*/  LDL.LU R28, [R1+0x28cc] ;  /* 0x0028cc00011c7983 */ /* 0x001f220000300800 */
[----:B------:R-:W-:Y:S02]  /*73490*/  ISETP.LT.AND P5, PT, R25, UR8, !P3 ;  /* 0x0000000819007c0c */ /* 0x000fe4000dfa1270 */
[----:B------:R-:W-:Y:S01]  /*734a0*/  ISETP.LT.AND P6, PT, R11, UR6, !P3 ;  /* 0x000000060b007c0c */ /* 0x000fe2000dfc1270 */
[----:B------:R-:W-:Y:S01]  /*734b0*/  VIADD R0, R9, 0x8 ;  /* 0x0000000809007836 */ /* 0x000fe20000000000 */
[C---:B------:R-:W-:Y:S02]  /*734c0*/  PRMT R3, R13.reuse, 0x7771, RZ ;  /* 0x000077710d037816 */ /* 0x040fe400000000ff */
[----:B------:R-:W-:Y:S01]  /*734d0*/  PRMT R4, R13, 0x7773, RZ ;  /* 0x000077730d047816 */ /* 0x000fe200000000ff */
[----:B------:R-:W-:Y:S01]  /*734e0*/  ULDC UR6, c[0x0][0x228] ;  /* 0x00008a0000067ab9 */ /* 0x000fe20000000800 */
[----:B------:R-:W-:Y:S01]  /*734f0*/  ULDC UR8, c[0x0][0x228] ;  /* 0x00008a0000087ab9 */ /* 0x000fe20000000800 */
[----:B------:R-:W-:-:S02]  /*73500*/  ISETP.GE.AND P0, PT, R0, UR4, PT ;  /* 0x0000000400007c0c */ /* 0x000fc4000bf06270 */
[----:B------:R-:W-:Y:S01]  /*73510*/  PRMT R0, R13, 0x7772, RZ ;  /* 0x000077720d007816 */ /* 0x000fe200000000ff */
[----:B------:R-:W-:Y:S01]  /*73520*/  ULDC UR4, c[0x0][0x228] ;  /* 0x00008a0000047ab9 */ /* 0x000fe20000000800 */
[----:B------:R-:W4:Y:S04]  /*73530*/  LDL.LU R13, [R1+0x15c] ;  /* 0x00015c00010d7983 */ /* 0x000f280000300800 */
[----:B------:R-:W-:Y:S04]  /*73540*/  @P5 STG.E.U8 desc[UR32][R16.64], R3 ;  /* 0x0000000310005986 */ /* 0x000fe8000c101120 */
[----:B---3--:R0:W-:Y:S01]  /*73550*/  @P6 STG.E.U8 desc[UR32][R22.64], R0 ;  /* 0x0000000016006986 */ /* 0x0081e2000c101120 */
[----:B--2---:R-:W-:-:S02]  /*73560*/  PRMT R2, R26, 0x7770, RZ ;  /* 0x000077701a027816 */ /* 0x004fc400000000ff */
[C---:B0-----:R-:W-:Y:S02]  /*73570*/  PRMT R0, R26.reuse, 0x7771, RZ ;  /* 0x000077711a007816 */ /* 0x041fe400000000ff */
[C---:B------:R-:W-:Y:S02]  /*73580*/  PRMT R24, R26.reuse, 0x7772, RZ ;  /* 0x000077721a187816 */ /* 0x040fe400000000ff */
[----:B------:R-:W-:Y:S02]  /*73590*/  PRMT R16, R26, 0x7773, RZ ;  /* 0x000077731a107816 */ /* 0x000fe400000000ff */
[----:B----4-:R-:W-:Y:S01]  /*735a0*/  ISETP.LT.AND P4, PT, R28, UR4, !P3 ;  /* 0x000000041c007c0c */ /* 0x010fe2000df81270 */
[----:B------:R-:W-:Y:S02]  /*735b0*/  ULDC UR4, c[0x0][0x228] ;  /* 0x00008a0000047ab9 */ /* 0x000fe40000000800 */
[----:B------:R-:W-:Y:S01]  /*735c0*/  ISETP.LT.AND P6, PT, R7, UR4, !P3 ;  /* 0x0000000407007c0c */ /* 0x000fe2000dfc1270 */
[----:B------:R0:W-:Y:S01]  /*735d0*/  STL [R1+0x28c4], R28 ;  /* 0x0028c41c01007387 */ /* 0x0001e20000100800 */
[----:B------:R-:W-:-:S03]  /*735e0*/  ULDC UR4, c[0x0][0x228] ;  /* 0x00008a0000047ab9 */ /* 0x000fc60000000800 */
[----:B0-----:R-:W2:Y:S04]  /*735f0*/  LDL.LU.64 R28, [R1+0xaa0] ;  /* 0x000aa000011c7983 */ /* 0x001ea80000300a00 */
[----:B------:R0:W-:Y:S04]  /*73600*/  STL [R1+0x28c0], R7 ;  /* 0x0028c00701007387 */ /* 0x0001e80000100800 */
[----:B------:R-:W3:Y:S04]  /*73610*/  LDL.LU.64 R26, [R1+0xa10] ;  /* 0x000a1000011a7983 */ /* 0x000ee80000300a00 */
[----:B------:R1:W-:Y:S04]  /*73620*/  @P4 STG.E.U8 desc[UR32][R14.64], R4 ;  /* 0x000000040e004986 */ /* 0x0003e8000c101120 */
[----:B------:R4:W-:Y:S04]  /*73630*/  @P6 STG.E.U8 desc[UR32][R18.64], R2 ;  /* 0x0000000212006986 */ /* 0x0009e8000c101120 */
[----:B0-----:R-:W3:Y:S04]  /*73640*/  LDL.LU.64 R6, [R1+0xa98] ;  /* 0x000a980001067983 */ /* 0x001ee80000300a00 */
[----:B-1----:R-:W3:Y:S04]  /*73650*/  LDL.LU.64 R14, [R1+0xa90] ;  /* 0x000a9000010e7983 */ /* 0x002ee80000300a00 */
[----:B----4-:R-:W4:Y:S04]  /*73660*/  LDL.LU R19, [R1+0x28c8] ;  /* 0x0028c80001137983 */ /* 0x010f280000300800 */
[----:B------:R-:W2:Y:S01]  /*73670*/  LDL.LU.64 R2, [R1+0xaa8] ;  /* 0x000aa80001027983 */ /* 0x000ea20000300a00 */
[----:B------:R-:W-:-:S02]  /*73680*/  ISETP.LT.AND P5, PT, R21, UR6, !P3 ;  /* 0x0000000615007c0c */ /* 0x000fc4000dfa1270 */
[----:B------:R-:W-:Y:S01]  /*73690*/  ISETP.LT.AND P4, PT, R8, UR4, !P3 ;  /* 0x0000000408007c0c */ /* 0x000fe2000df81270 */
[----:B------:R-:W-:Y:S01]  /*736a0*/  ULDC UR4, c[0x0][0x228] ;  /* 0x00008a0000047ab9 */ /* 0x000fe20000000800 */
[----:B------:R0:W-:Y:S01]  /*736b0*/  STL.64 [R1+0x28b8], R8 ;  /* 0x0028b80801007387 */ /* 0x0001e20000100a00 */
[C---:B------:R-:W-:Y:S02]  /*736c0*/  PRMT R23, R12.reuse, 0x7773, RZ ;  /* 0x000077730c177816 */ /* 0x040fe400000000ff */
[C---:B------:R-:W-:Y:S02]  /*736d0*/  PRMT R22, R12.reuse, 0x7772, RZ ;  /* 0x000077720c167816 */ /* 0x040fe400000000ff */
[C---:B------:R-:W-:Y:S02]  /*736e0*/  PRMT R17, R12.reuse, 0x7771, RZ ;  /* 0x000077710c117816 */ /* 0x040fe400000000ff */
[----:B------:R-:W-:Y:S01]  /*736f0*/  PRMT R5, R12, 0x7770, RZ ;  /* 0x000077700c057816 */ /* 0x000fe200000000ff */
[----:B------:R-:W-:Y:S01]  /*73700*/  ULDC UR6, c[0x0][0x228] ;  /* 0x00008a0000067ab9 */ /* 0x000fe20000000800 */
[----:B0-----:R-:W3:Y:S01]  /*73710*/  LDL.LU.64 R8, [R1+0xa88] ;  /* 0x000a880001087983 */ /* 0x001ee20000300a00 */
[----:B----4-:R-:W-:-:S03]  /*73720*/  ISETP.LT.AND P3, PT, R19, UR4, !P3 ;  /* 0x0000000413007c0c */ /* 0x010fc6000df61270 */
[----:B------:R0:W-:Y:S04]  /*73730*/  STL [R1+0x28b4], R19 ;  /* 0x0028b41301007387 */ /* 0x0001e80000100800 */
[----:B--2---:R-:W-:Y:S04]  /*73740*/  @P5 STG.E.U8 desc[UR32][R2.64], R0 ;  /* 0x0000000002005986 */ /* 0x004fe8000c101120 */
[----:B------:R1:W-:Y:S01]  /*73750*/  @P4 STG.E.U8 desc[UR32][R28.64], R24 ;  /* 0x000000181c004986 */ /* 0x0003e2000c101120 */
[----:B------:R-:W-:-:S03]  /*73760*/  ULDC UR4, c[0x0][0x228] ;  /* 0x00008a0000047ab9 */ /* 0x000fc60000000800 */
[----:B0-----:R-:W2:Y:S04]  /*73770*/  LDL.LU.64 R18, [R1+0xa80] ;  /* 0x000a800001127983 */ /* 0x001ea80000300a00 */
[----:B------:R-:W4:Y:S04]  /*73780*/  LDL.LU R12, [R1+0x140] ;  /* 0x00014000010c7983 */ /* 0x000f280000300800 */
[----:B-1----:R-:W2:Y:S01]  /*73790*/  LDL.LU R28, [R1+0x28c4] ;  /* 0x0028c400011c7983 */ /* 0x002ea20000300800 */
[----:B------:R-:W-:-:S03]  /*737a0*/  ISETP.LT.AND P6, PT, R25, UR4, !P2 ;  /* 0x0000000419007c0c */ /* 0x000fc6000d7c1270 */
[----:B------:R0:W-:Y:S04]  /*737b0*/  STL [R1+0x28b0], R25 ;  /* 0x0028b01901007387 */ /* 0x0001e80000100800 */
[----:B---3--:R1:W-:Y:S01]  /*737c0*/  @P3 STG.E.U8 desc[UR32][R26.64], R16 ;  /* 0x000000101a003986 */ /* 0x0083e2000c101120 */
[----:B------:R-:W-:Y:S01]  /*737d0*/  ISETP.LT.AND P5, PT, R10, UR6, !P2 ;  /* 0x000000060a007c0c */ /* 0x000fe2000d7a1270 */
[----:B------:R-:W-:Y:S01]  /*737e0*/  ULDC UR4, c[0x0][0x228] ;  /* 0x00008a0000047ab9 */ /* 0x000fe20000000800 */
[----:B------:R-:W-:Y:S01]  /*737f0*/  ULDC UR6, c[0x0][0x228] ;  /* 0x00008a0000067ab9 */ /* 0x000fe20000000800 */
[----:B0-----:R-:W3:Y:S04]  /*73800*/  LDL.LU.64 R24, [R1+0xa78] ;  /* 0x000a780001187983 */ /* 0x001ee80000300a00 */
[----:B-1----:R-:W4:Y:S01]  /*73810*/  LDL.LU.64 R26, [R1+0xa60] ;  /* 0x000a6000011a7983 */ /* 0x002f220000300a00 */
[----:B------:R-:W-:Y:S01]  /*73820*/  ISETP.LT.AND P4, PT, R11, UR4, !P2 ;  /* 0x000000040b007c0c */ /* 0x000fe2000d781270 */
[----:B------:R-:W-:-:S04]  /*73830*/  ULDC UR4, c[0x0][0x228] ;  /* 0x00008a0000047ab9 */ /* 0x000fc80000000800 */
[----:B------:R-:W-:Y:S04]  /*73840*/  @P5 STG.E.U8 desc[UR32][R6.64], R5 ;  /* 0x0000000506005986 */ /* 0x000fe8000c101120 */
[----:B------:R-:W-:Y:S04]  /*73850*/  @P6 STG.E.U8 desc[UR32][R14.64], R17 ;  /* 0x000000110e006986 */ /* 0x000fe8000c101120 */
[----:B------:R-:W-:Y:S01]  /*73860*/  @P4 STG.E.U8 desc[UR32][R8.64], R22 ;  /* 0x0000001608004986 */ /* 0x000fe2000c101120 */
[----:B--2---:R-:W-:Y:S01]  /*73870*/  ISETP.LT.AND P3, PT, R28, UR6, !P2 ;  /* 0x000000061c007c0c */ /* 0x004fe2000d761270 */
[----:B------:R-:W-:-:S02]  /*73880*/  ULDC UR6, c[0x0][0x228] ;  /* 0x00008a0000067ab9 */ /* 0x000fc40000000800 */
[----:B----4-:R0:W-:Y:S10]  /*73890*/  STL.64 [R1+0x28a8], R26 ;  /* 0x0028a81a01007387 */ /* 0x0101f40000100a00 */
[----:B------:R1:W-:Y:S04]  /*738a0*/  @P3 STG.E.U8 desc[UR32][R18.64], R23 ;  /* 0x0000001712003986 */ /* 0x0003e8000c101120 */
[----:B0-----:R-:W2:Y:S04]  /*738b0*/  LDL.LU.64 R26, [R1+0x9f8] ;  /* 0x0009f800011a7983 */ /* 0x001ea80000300a00 */
[----:B------:R-:W4:Y:S04]  /*738c0*/  LDL.LU R7, [R1+0x28c0] ;  /* 0x0028c00001077983 */ /* 0x000f280000300800 */
[----:B------:R-:W2:Y:S04]  /*738d0*/  LDL.LU.64 R16, [R1+0xa68] ;  /* 0x000a680001107983 */ /* 0x000ea80000300a00 */
[----:B------:R-:W2:Y:S04]  /*738e0*/  LDL.LU.64 R14, [R1+0xa50] ;  /* 0x000a5000010e7983 */ /* 0x000ea80000300a00 */
[----:B------:R-:W3:Y:S04]  /*738f0*/  LDL.LU.64 R8, [R1+0x28b8] ;  /* 0x0028b80001087983 */ /* 0x000ee80000300a00 */
[----:B-1----:R-:W2:Y:S04]  /*73900*/  LDL.LU R19, [R1+0x28b4] ;  /* 0x0028b40001137983 */ /* 0x002ea80000300800 */
[----:B------:R-:W2:Y:S01]  /*73910*/  LDL.LU.64 R22, [R1+0xa70] ;  /* 0x000a700001167983 */ /* 0x000ea20000300a00 */
[----:B------:R-:W-:-:S02]  /*73920*/  ISETP.LT.AND P5, PT, R21, UR6, !P2 ;  /* 0x0000000615007c0c */ /* 0x000fc4000d7a1270 */
[C---:B------:R-:W-:Y:S02]  /*73930*/  PRMT R3, R13.reuse, 0x7770, RZ ;  /* 0x000077700d037816 */ /* 0x040fe400000000ff */
[C---:B------:R-:W-:Y:S02]  /*73940*/  PRMT R2, R13.reuse, 0x7771, RZ ;  /* 0x000077710d027816 */ /* 0x040fe400000000ff */
[C---:B------:R-:W-:Y:S02]  /*73950*/  PRMT R0, R13.reuse, 0x7772, RZ ;  /* 0x000077720d007816 */ /* 0x040fe400000000ff */
[----:B------:R-:W-:Y:S01]  /*73960*/  PRMT R4, R13, 0x7773, RZ ;  /* 0x000077730d047816 */ /* 0x000fe200000000ff */
[----:B------:R-:W-:Y:S01]  /*73970*/  ULDC UR6, c[0x0][0x228] ;  /* 0x00008a0000067ab9 */ /* 0x000fe20000000800 */
[----:B------:R-:W2:Y:S01]  /*73980*/  LDL.LU R13, [R1+0x130] ;  /* 0x00013000010d7983 */ /* 0x000ea20000300800 */
[----:B----4-:R-:W-:Y:S01]  /*73990*/  ISETP.LT.AND P6, PT, R7, UR4, !P2 ;  /* 0x0000000407007c0c */ /* 0x010fe2000d7c1270 */
[----:B------:R-:W-:-:S02]  /*739a0*/  ULDC UR4, c[0x0][0x228] ;  /* 0x00008a0000047ab9 */ /* 0x000fc40000000800 */
[----:B---3--:R-:W-:Y:S01]  /*739b0*/  ISETP.LT.AND P4, PT, R8, UR4, !P2 ;  /* 0x0000000408007c0c */ /* 0x008fe2000d781270 */
[----:B------:R-:W-:Y:S02]  /*739c0*/  ULDC UR4, c[0x0][0x228] ;  /* 0x00008a0000047ab9 */ /* 0x000fe40000000800 */
[----:B--2---:R-:W-:Y:S02]  /*739d0*/  ISETP.LT.AND P2, PT, R19, UR4, !P2 ;  /* 0x0000000413007c0c */ /* 0x004fe4000d741270 */
[----:B------:R-:W-:Y:S01]  /*739e0*/  ISETP.LT.AND P3, PT, R10, UR6, !P0 ;  /* 0x000000060a007c0c */ /* 0x000fe2000c761270 */
[----:B------:R-:W-:Y:S01]  /*739f0*/  ULDC UR4, c[0x0][0x228] ;  /* 0x00008a0000047ab9 */ /* 0x000fe20000000800 */
[----:B------:R-:W-:-:S03]  /*73a00*/  ULDC UR6, c[0x0][0x228] ;  /* 0x00008a0000067ab9 */ /* 0x000fc60000000800 */
[----:B------:R0:W-:Y:S04]  /*73a10*/  @P6 STG.E.U8 desc[UR32][R24.64], R3 ;  /* 0x0000000318006986 */ /* 0x0001e8000c101120 */
[----:B------:R1:W-:Y:S04]  /*73a20*/  @P5 STG.E.U8 desc[UR32][R22.64], R2 ;  /* 0x0000000216005986 */ /* 0x0003e8000c101120 */
[----:B------:R2:W-:Y:S04]  /*73a30*/  @P4 STG.E.U8 desc[UR32][R16.64], R0 ;  /* 0x0000000010004986 */ /* 0x0005e8000c101120 */
[----:B------:R3:W-:Y:S04]  /*73a40*/  @P2 STG.E.U8 desc[UR32][R26.64], R4 ;  /* 0x000000041a002986 */ /* 0x0007e8000c101120 */
[----:B0-----:R-:W4:Y:S04]  /*73a50*/  LDL.LU R25, [R1+0x28b0] ;  /* 0x0028b00001197983 */ /* 0x001f280000300800 */
[----:B-1----:R-:W4:Y:S04]  /*73a60*/  LDL.LU.64 R22, [R1+0xa40] ;  /* 0x000a400001167983 */ /* 0x002f280000300a00 */
[----:B--2---:R-:W2:Y:S04]  /*73a70*/  LDL.LU.64 R16, [R1+0xa38] ;  /* 0x000a380001107983 */ /* 0x004ea80000300a00 */
[----:B---3--:R-:W3:Y:S01]  /*73a80*/  LDL.LU.64 R26, [R1+0x28a8] ;  /* 0x0028a800011a7983 */ /* 0x008ee20000300a00 */
[----:B------:R-:W-:-:S03]  /*73a90*/  PRMT R2, R12, 0x7770, RZ ;  /* 0x000077700c027816 */ /* 0x000fc600000000ff */
[----:B------:R-:W2:Y:S01]  /*73aa0*/  LDL.LU.64 R4, [R1+0xa48] ;  /* 0x000a480001047983 */ /* 0x000ea20000300a00 */
[----:B------:R-:W-:-:S03]  /*73ab0*/  PRMT R0, R12, 0x7771, RZ ;  /* 0x000077710c007816 */ /* 0x000fc600000000ff */
[----:B---3--:R0:W-:Y:S04]  /*73ac0*/  @P3 STG.E.U8 desc[UR32][R26.64], R2 ;  /* 0x000000021a003986 */ /* 0x0081e8000c101120 */
[----:B0-----:R-:W3:Y:S01]  /*73ad0*/  LDL.LU.64 R2, [R1+0xa58] ;  /* 0x000a580001027983 */ /* 0x001ee20000300a00 */
[----:B----4-:R-:W-:Y:S01]  /*73ae0*/  ISETP.LT.AND P6, PT, R25, UR4, !P0 ;  /* 0x0000000419007c0c */ /* 0x010fe2000c7c1270 */
[----:B------:R-:W-:Y:S02]  /*73af0*/  ULDC UR4, c[0x0][0x228] ;  /* 0x00008a0000047ab9 */ /* 0x000fe40000000800 */
[----:B------:R-:W4:Y:S01]  /*73b00*/  LDL.LU.64 R26, [R1+0xa30] ;  /* 0x000a3000011a7983 */ /* 0x000f220000300a00 */
[----:B------:R-:W-:-:S03]  /*73b10*/  ISETP.LT.AND P4, PT, R11, UR4, !P0 ;  /* 0x000000040b007c0c */ /* 0x000fc6000c781270 */
[----:B------:R-:W-:Y:S01]  /*73b20*/  STL [R1+0x2898], R7 ;  /* 0x0028980701007387 */ /* 0x000fe20000100800 */
[----:B------:R-:W-:Y:S01]  /*73b30*/  ISETP.LT.AND P3, PT, R7, UR6, !P0 ;  /* 0x0000000607007c0c */ /* 0x000fe2000c761270 */
[----:B------:R-:W-:Y:S01]  /*73b40*/  ULDC UR4, c[0x0][0x228] ;  /* 0x00008a0000047ab9 */ /* 0x000fe20000000800 */
[----:B------:R-:W-:Y:S01]  /*73b50*/  ULDC UR6, c[0x0][0x228] ;  /* 0x00008a0000067ab9 */ /* 0x000fe20000000800 */
[----:B------:R-:W-:Y:S01]  /*73b60*/  ISETP.LT.AND P5, PT, R28, UR4, !P0 ;  /* 0x000000041c007c0c */ /* 0x000fe2000c7a1270 */
[----:B------:R-:W-:Y:S01]  /*73b70*/  ULDC UR4, c[0x0][0x22c] ;  /* 0x00008b0000047ab9 */ /* 0x000fe20000000800 */
[----:B---3--:R0:W-:Y:S02]  /*73b80*/  @P6 STG.E.U8 desc[UR32][R2.64], R0 ;  /* 0x0000000002006986 */ /* 0x0081e4000c101120 */
[----:B0-----:R-:W-:-:S05]  /*73b90*/  PRMT R0, R12, 0x7772, RZ ;  /* 0x000077720c007816 */ /* 0x001fca00000000ff */
[----:B------:R0:W-:Y:S04]  /*73ba0*/  @P4 STG.E.U8 desc[UR32][R14.64], R0 ;  /* 0x000000000e004986 */ /* 0x0001e8000c101120 */
[----:B0-----:R-:W3:Y:S04]  /*73bb0*/  LDL.LU.64 R14, [R1+0x9f0] ;  /* 0x0009f000010e7983 */ /* 0x001ee80000300a00 */
[----:B------:R-:W3:Y:S04]  /*73bc0*/  LDL.LU R20, [R1+0xc0] ;  /* 0x0000c00001147983 */ /* 0x000ee80000300800 */
[----:B------:R-:W3:Y:S01]  /*73bd0*/  LDL.LU.64 R6, [R1+0x9c0] ;  /* 0x0009c00001067983 */ /* 0x000ee20000300a00 */
[----:B------:R-:W-:Y:S01]  /*73be0*/  VIADD R0, R9, 0x9 ;  /* 0x0000000909007836 */ /* 0x000fe20000000000 */
[----:B------:R-:W-:Y:S01]  /*73bf0*/  ISETP.LT.AND P6, PT, R21, UR6, !P0 ;  /* 0x0000000615007c0c */ /* 0x000fe2000c7c1270 */
[----:B------:R-:W-:Y:S01]  /*73c00*/  ULDC UR6, c[0x0][0x228] ;  /* 0x00008a0000067ab9 */ /* 0x000fe20000000800 */
[----:B------:R-:W-:-:S02]  /*73c10*/  PRMT R2, R12, 0x7773, RZ ;  /* 0x000077730c027816 */ /* 0x000fc400000000ff */
[----:B------:R-:W-:Y:S02]  /*73c20*/  ISETP.LT.AND P4, PT, R8, UR6, !P0 ;  /* 0x0000000608007c0c */ /* 0x000fe4000c781270 */
[----:B------:R-:W-:Y:S02]  /*73c30*/  ISETP.GE.AND P2, PT, R0, UR4, PT ;  /* 0x0000000400007c0c */ /* 0x000fe4000bf46270 */
[----:B------:R-:W-:Y:S01]  /*73c40*/  PRMT R0, R13, 0x7770, RZ ;  /* 0x000077700d007816 */ /* 0x000fe200000000ff */
[----:B------:R-:W-:Y:S01]  /*73c50*/  ULDC UR4, c[0x0][0x228] ;  /* 0x00008a0000047ab9 */ /* 0x000fe20000000800 */
[----:B--2---:R0:W-:Y:S04]  /*73c60*/  @P5 STG.E.U8 desc[UR32][R4.64], R2 ;  /* 0x0000000204005986 */ /* 0x0041e8000c101120 */
[----:B------:R1:W-:Y:S01]  /*73c70*/  @P3 STG.E.U8 desc[UR32][R22.64], R0 ;  /* 0x0000000016003986 */ /* 0x0003e2000c101120 */
[----:B------:R-:W-:Y:S01]  /*73c80*/  ISETP.LT.AND P3, PT, R19, UR4, !P0 ;  /* 0x0000000413007c0c */ /* 0x000fe2000c761270 */
[----:B------:R-:W-:Y:S01]  /*73c90*/  ULDC UR6, c[0x0][0x228] ;  /* 0x00008a0000067ab9 */ /* 0x000fe20000000800 */
[----:B------:R-:W-:Y:S01]  /*73ca0*/  ULDC UR4, c[0x0][0x228] ;  /* 0x00008a0000047ab9 */ /* 0x000fe20000000800 */
[----:B0-----:R-:W-:-:S02]  /*73cb0*/  PRMT R2, R13, 0x7771, RZ ;  /* 0x000077710d027816 */ /* 0x001fc400000000ff */
[----:B-1----:R-:W-:-:S03]  /*73cc0*/  PRMT R0, R13, 0x7772, RZ ;  /* 0x000077720d007816 */ /* 0x002fc600000000ff */
[----:B------:R-:W-:Y:S04]  /*73cd0*/  @P6 STG.E.U8 desc[UR32][R16.64], R2 ;  /* 0x0000000210006986 */ /* 0x000fe8000c101120 */
[----:B----4-:R0:W-:Y:S01]  /*73ce0*/  @P4 STG.E.U8 desc[UR32][R26.64], R0 ;  /* 0x000000001a004986 */ /* 0x0101e2000c101120 */
[----:B------:R-:W-:Y:S02]  /*73cf0*/  ISETP.LT.AND P5, PT, R25, UR6, !P2 ;  /* 0x0000000619007c0c */ /* 0x000fe4000d7a1270 */
[----:B0-----:R-:W-:Y:S01]  /*73d00*/  PRMT R0, R13, 0x7773, RZ ;  /* 0x000077730d007816 */ /* 0x001fe200000000ff */
[----:B---3--:R0:W-:Y:S04]  /*73d10*/  STL.64 [R1+0x28a0], R6 ;  /* 0x0028a00601007387 */ /* 0x0081e80000100a00 */
[----:B------:R1:W-:Y:S01]  /*73d20*/  @P3 STG.E.U8 desc[UR32][R14.64], R0 ;  /* 0x000000000e003986 */ /* 0x0003e2000c101120 */
[----:B------:R-:W-:-:S02]  /*73d30*/  ISETP.LT.AND P6, PT, R10, UR4, !P2 ;  /* 0x000000040a007c0c */ /* 0x000fc4000d7c1270 */
[----:B------:R-:W-:Y:S01]  /*73d40*/  PRMT R3, R20, 0x7770, RZ ;  /* 0x0000777014037816 */ /* 0x000fe200000000ff */
[----:B------:R-:W-:Y:S01]  /*73d50*/  VIADD R2, R9, 0xa ;  /* 0x0000000a09027836 */ /* 0x000fe20000000000 */
[----:B------:R-:W-:Y:S01]  /*73d60*/  ULDC UR4, c[0x0][0x22c] ;  /* 0x00008b0000047ab9 */ /* 0x000fe20000000800 */
[----:B------:R-:W-:Y:S01]  /*73d70*/  ISETP.LT.AND P4, PT, R11, UR8, !P2 ;  /* 0x000000080b007c0c */ /* 0x000fe2000d781270 */
[----:B------:R-:W-:Y:S01]  /*73d80*/  ULDC UR6, c[0x0][0x228] ;  /* 0x00008a0000067ab9 */ /* 0x000fe20000000800 */
[----:B------:R-:W-:Y:S01]  /*73d90*/  ULDC UR8, c[0x0][0x228] ;  /* 0x00008a0000087ab9 */ /* 0x000fe20000000800 */
[----:B0-----:R-:W2:Y:S04]  /*73da0*/  LDL.LU.64 R6, [R1+0x9c8] ;  /* 0x0009c80001067983 */ /* 0x001ea80000300a00 */
[----:B------:R-:W3:Y:S04]  /*73db0*/  LDL.LU.64 R22, [R1+0x9b8] ;  /* 0x0009b80001167983 */ /* 0x000ee80000300a00 */
[----:B------:R-:W4:Y:S04]  /*73dc0*/  LDL.LU.64 R16, [R1+0x9b0] ;  /* 0x0009b00001107983 */ /* 0x000f280000300a00 */
[----:B------:R-:W4:Y:S04]  /*73dd0*/  LDL.LU R12, [R1+0x120] ;  /* 0x00012000010c7983 */ /* 0x000f280000300800 */
[----:B------:R0:W-:Y:S04]  /*73de0*/  STL [R1+0x2888], R25 ;  /* 0x0028881901007387 */ /* 0x0001e80000100800 */
[----:B-1----:R-:W4:Y:S04]  /*73df0*/  LDL.LU.64 R14, [R1+0x9a8] ;  /* 0x0009a800010e7983 */ /* 0x002f280000300a00 */
[----:B0-----:R-:W3:Y:S04]  /*73e00*/  LDL.LU.64 R24, [R1+0x998] ;  /* 0x0009980001187983 */ /* 0x001ee80000300a00 */
[----:B--2---:R-:W-:Y:S04]  /*73e10*/  @P6 STG.E.U8 desc[UR32][R6.64], R3 ;  /* 0x0000000306006986 */ /* 0x004fe8000c101120 */
[----:B---3--:R0:W-:Y:S04]  /*73e20*/  STL.64 [R1+0x2890], R24 ;  /* 0x0028901801007387 */ /* 0x0081e80000100a00 */
[----:B0-----:R-:W2:Y:S04]  /*73e30*/  LDL.LU.64 R24, [R1+0x9a0] ;  /* 0x0009a00001187983 */ /* 0x001ea80000300a00 */
[----:B------:R-:W3:Y:S04]  /*73e40*/  LDL.LU.64 R4, [R1+0x988] ;  /* 0x0009880001047983 */ /* 0x000ee80000300a00 */
[----:B------:R-:W3:Y:S04]  /*73e50*/  LDL.LU.64 R26, [R1+0x980] ;  /* 0x00098000011a7983 */ /* 0x000ee80000300a00 */
[----:B------:R-:W3:Y:S04]  /*73e60*/  LDL.LU R13, [R1+0x144] ;  /* 0x00014400010d7983 */ /* 0x000ee80000300800 */
[----:B------:R-:W4:Y:S01]  /*73e70*/  LDL.LU.64 R6, [R1+0x28a0] ;  /* 0x0028a00001067983 */ /* 0x000f220000300a00 */
[----:B------:R-:W-:-:S02]  /*73e80*/  ISETP.GE.AND P0, PT, R2, UR4, PT ;  /* 0x0000000402007c0c */ /* 0x000fc4000bf06270 */
[----:B------:R-:W-:Y:S01]  /*73e90*/  PRMT R2, R20, 0x7771, RZ ;  /* 0x0000777114027816 */ /* 0x000fe200000000ff */
[----:B------:R-:W-:Y:S02]  /*73ea0*/  ULDC UR4, c[0x0][0x228] ;  /* 0x00008a0000047ab9 */ /* 0x000fe40000000800 */
[----:B------:R-:W-:Y:S02]  /*73eb0*/  ISETP.LT.AND P3, PT, R28, UR4, !P2 ;  /* 0x000000041c007c0c */ /* 0x000fe4000d761270 */
[----:B------:R-:W-:Y:S01]  /*73ec0*/  PRMT R0, R20, 0x7772, RZ ;  /* 0x0000777214007816 */ /* 0x000fe200000000ff */
[----:B------:R-:W-:Y:S01]  /*73ed0*/  ULDC UR4, c[0x0][0x228] ;  /* 0x00008a0000047ab9 */ /* 0x000fe20000000800 */
[----:B----4-:R0:W-:Y:S04]  /*73ee0*/  @P5 STG.E.U8 desc[UR32][R6.64], R2 ;  /* 0x0000000206005986 */ /* 0x0101e8000c101120 */
[----:B0-----:R-:W4:Y:S04]  /*73ef0*/  LDL.LU R7, [R1+0x2898] ;  /* 0x0028980001077983 */ /* 0x001f280000300800 */
[----:B------:R0:W-:Y:S01]  /*73f00*/  @P4 STG.E.U8 desc[UR32][R22.64], R0 ;  /* 0x0000000016004986 */ /* 0x0001e2000c101120 */
[----:B------:R-:W-:-:S02]  /*73f10*/  ISETP.LT.AND P5, PT, R21, UR6, !P2 ;  /* 0x0000000615007c0c */ /* 0x000fc4000d7a1270 */
[----:B------:R-:W-:Y:S01]  /*73f20*/  PRMT R2, R12, 0x7771, RZ ;  /* 0x000077710c027816 */ /* 0x000fe200000000ff */
[----:B------:R-:W-:Y:S01]  /*73f30*/  ULDC UR6, c[0x0][0x228] ;  /* 0x00008a0000067ab9 */ /* 0x000fe20000000800 */
[----:B0-----:R-:W-:Y:S01]  /*73f40*/  PRMT R0, R20, 0x7773, RZ ;  /* 0x0000777314007816 */ /* 0x001fe200000000ff */
[----:B------:R-:W3:Y:S04]  /*73f50*/  LDL.LU.64 R22, [R1+0x978] ;  /* 0x0009780001167983 */ /* 0x000ee80000300a00 */
[----:B------:R-:W3:Y:S04]  /*73f60*/  LDL.LU R20, [R1+0x134] ;  /* 0x0001340001147983 */ /* 0x000ee80000300800 */
[----:B------:R0:W-:Y:S02]  /*73f70*/  @P3 STG.E.U8 desc[UR32][R16.64], R0 ;  /* 0x0000000010003986 */ /* 0x0001e4000c101120 */
[----:B0-----:R-:W-:-:S02]  /*73f80*/  PRMT R0, R12, 0x7770, RZ ;  /* 0x000077700c007816 */ /* 0x001fc400000000ff */
[----:B------:R-:W3:Y:S01]  /*73f90*/  LDL.LU.64 R16, [R1+0x968] ;  /* 0x0009680001107983 */ /* 0x000ee20000300a00 */
[----:B----4-:R-:W-:Y:S01]  /*73fa0*/  ISETP.LT.AND P6, PT, R7, UR4, !P2 ;  /* 0x0000000407007c0c */ /* 0x010fe2000d7c1270 */
[----:B------:R-:W-:-:S12]  /*73fb0*/  ULDC UR4, c[0x0][0x228] ;  /* 0x00008a0000047ab9 */ /* 0x000fd80000000800 */
[----:B------:R0:W-:Y:S04]  /*73fc0*/  @P6 STG.E.U8 desc[UR32][R14.64], R0 ;  /* 0x000000000e006986 */ /* 0x0001e8000c101120 */
[----:B--2---:R1:W-:Y:S04]  /*73fd0*/  @P5 STG.E.U8 desc[UR32][R24.64], R2 ;  /* 0x0000000218005986 */ /* 0x0043e8000c101120 */
[----:B0-----:R-:W2:Y:S04]  /*73fe0*/  LDL.LU.64 R14, [R1+0x960] ;  /* 0x00096000010e7983 */ /* 0x001ea80000300a00 */
[----:B-1----:R-:W4:Y:S01]  /*73ff0*/  LDL.LU.64 R24, [R1+0x2890] ;  /* 0x0028900001187983 */ /* 0x002f220000300a00 */
[----:B------:R-:W-:-:S02]  /*74000*/  ISETP.LT.AND P4, PT, R8, UR4, !P2 ;  /* 0x0000000408007c0c */ /* 0x000fc4000d781270 */
[C---:B------:R-:W-:Y:S01]  /*74010*/  PRMT R0, R12.reuse, 0x7772, RZ ;  /* 0x000077720c007816 */ /* 0x040fe200000000ff */
[----:B------:R-:W-:Y:S02]  /*74020*/  ULDC UR4, c[0x0][0x228] ;  /* 0x00008a0000047ab9 */ /* 0x000fe40000000800 */
[----:B------:R-:W-:Y:S02]  /*74030*/  ISETP.LT.AND P2, PT, R19, UR4, !P2 ;  /* 0x0000000413007c0c */ /* 0x000fe4000d741270 */
[----:B------:R-:W-:Y:S01]  /*74040*/  PRMT R2, R12, 0x7773, RZ ;  /* 0x000077730c027816 */ /* 0x000fe200000000ff */
[----:B------:R-:W-:-:S05]  /*74050*/  ULDC UR4, c[0x0][0x228] ;  /* 0x00008a0000047ab9 */ /* 0x000fca0000000800 */
[----:B----4-:R0:W-:Y:S04]  /*74060*/  @P4 STG.E.U8 desc[UR32][R24.64], R0 ;  /* 0x0000000018004986 */ /* 0x0101e8000c101120 */
[----:B0-----:R-:W4:Y:S01]  /*74070*/  LDL.LU R25, [R1+0x2888] ;  /* 0x0028880001197983 */ /* 0x001f220000300800 */
[----:B------:R-:W-:-:S03]  /*74080*/  ISETP.LT.AND P3, PT, R10, UR6, !P0 ;  /* 0x000000060a007c0c */ /* 0x000fc6000c761270 */
[----:B---3--:R0:W-:Y:S01]  /*74090*/  @P2 STG.E.U8 desc[UR32][R4.64], R2 ;  /* 0x0000000204002986 */ /* 0x0081e2000c101120 */
[----:B------:R-:W-:Y:S01]  /*740a0*/  ULDC UR6, c[0x0][0x228] ;  /* 0x00008a0000067ab9 */ /* 0x000fe20000000800 */
[C---:B------:R-:W-:Y:S02]  /*740b0*/  PRMT R0, R13.reuse, 0x7770, RZ ;  /* 0x000077700d007816 */ /* 0x040fe400000000ff */
[----:B------:R-:W-:Y:S02]  /*740c0*/  ISETP.LT.AND P5, PT, R28, UR6, !P0 ;  /* 0x000000061c007c0c */ /* 0x000fe4000c7a1270 */
[----:B------:R-:W-:Y:S02]  /*740d0*/  PRMT R3, R13, 0x7772, RZ ;  /* 0x000077720d037816 */ /* 0x000fe400000000ff */
[----:B------:R-:W-:Y:S01]  /*740e0*/  ISETP.LT.AND P6, PT, R7, UR8, !P0 ;  /* 0x0000000807007c0c */ /* 0x000fe2000c7c1270 */
[----:B------:R-:W-:Y:S01]  /*740f0*/  ULDC UR6, c[0x0][0x228] ;  /* 0x00008a0000067ab9 */ /* 0x000fe20000000800 */
[----:B------:R-:W-:Y:S01]  /*74100*/  ULDC UR8, c[0x0][0x228] ;  /* 0x00008a0000087ab9 */ /* 0x000fe20000000800 */
[----:B0-----:R-:W-:Y:S01]  /*74110*/  PRMT R2, R13, 0x7771, RZ ;  /* 0x000077710d027816 */ /* 0x001fe200000000ff */
[----:B------:R0:W-:Y:S04]  /*74120*/  @P3 STG.E.U8 desc[UR32][R26.64], R0 ;  /* 0x000000001a003986 */ /* 0x0001e8000c101120 */
[----:B0-----:R-:W3:Y:S04]  /*74130*/  LDL.LU.64 R26, [R1+0x950] ;  /* 0x00095000011a7983 */ /* 0x001ee80000300a00 */
[----:B------:R-:W3:Y:S04]  /*74140*/  LDL.LU R12, [R1+0xc4] ;  /* 0x0000c400010c7983 */ /* 0x000ee80000300800 */
[----:B------:R-:W3:Y:S01]  /*74150*/  LDL.LU.64 R4, [R1+0x930] ;  /* 0x0009300001047983 */ /* 0x000ee20000300a00 */
[----:B----4-:R-:W-:Y:S01]  /*74160*/  ISETP.LT.AND P2, PT, R25, UR4, !P0 ;  /* 0x0000000419007c0c */ /* 0x010fe2000c741270 */
[----:B------:R-:W-:-:S02]  /*74170*/  ULDC UR4, c[0x0][0x228] ;  /* 0x00008a0000047ab9 */ /* 0x000fc40000000800 */
[----:B------:R-:W-:Y:S01]  /*74180*/  ISETP.LT.AND P4, PT, R11, UR4, !P0 ;  /* 0x000000040b007c0c */ /* 0x000fe2000c781270 */
[----:B------:R-:W-:Y:S01]  /*74190*/  VIADD R0, R9, 0xb ;  /* 0x0000000b09007836 */ /* 0x000fe20000000000 */
[----:B------:R-:W-:-:S08]  /*741a0*/  ULDC UR4, c[0x0][0x22c] ;  /* 0x00008b0000047ab9 */ /* 0x000fd00000000800 */
[----:B------:R0:W-:Y:S04]  /*741b0*/  @P2 STG.E.U8 desc[UR32][R22.64], R2 ;  /* 0x0000000216002986 */ /* 0x0001e8000c101120 */
[----:B------:R1:W-:Y:S01]  /*741c0*/  @P4 STG.E.U8 desc[UR32][R16.64], R3 ;  /* 0x0000000310004986 */ /* 0x0003e2000c101120 */
[----:B0-----:R-:W-:-:S03]  /*741d0*/  PRMT R2, R13, 0x7773, RZ ;  /* 0x000077730d027816 */ /* 0x001fc600000000ff */
[----:B------:R-:W4:Y:S04]  /*741e0*/  LDL.LU.64 R22, [R1+0x928] ;  /* 0x0009280001167983 */ /* 0x000f280000300a00 */
[----:B-1----:R-:W4:Y:S04]  /*741f0*/  LDL.LU.64 R16, [R1+0x920] ;  /* 0x0009200001107983 */ /* 0x002f280000300a00 */
[----:B--2---:R0:W-:Y:S04]  /*74200*/  @P5 STG.E.U8 desc[UR32][R14.64], R2 ;  /* 0x000000020e005986 */ /* 0x0041e8000c101120 */
[----:B0-----:R-:W2:Y:S01]  /*74210*/  LDL.LU.64 R2, [R1+0x958] ;  /* 0x0009580001027983 */ /* 0x001ea20000300a00 */
[----:B------:R-:W-:Y:S01]  /*74220*/  ISETP.GE.AND P3, PT, R0, UR4, PT ;  /* 0x0000000400007c0c */ /* 0x000fe2000bf66270 */
[----:B------:R-:W-:-:S02]  /*74230*/  ULDC UR4, c[0x0][0x228] ;  /* 0x00008a0000047ab9 */ /* 0x000fc40000000800 */
[----:B------:R-:W4:Y:S01]  /*74240*/  LDL.LU.64 R14, [R1+0x908] ;  /* 0x00090800010e7983 */ /* 0x000f220000300a00 */
[----:B------:R-:W-:Y:S02]  /*74250*/  ISETP.LT.AND P2, PT, R21, UR4, !P0 ;  /* 0x0000000415007c0c */ /* 0x000fe4000c741270 */
[----:B------:R-:W-:Y:S01]  /*74260*/  PRMT R0, R20, 0x7770, RZ ;  /* 0x0000777014007816 */ /* 0x000fe200000000ff */
[----:B------:R-:W-:Y:S02]  /*74270*/  ULDC UR4, c[0x0][0x228] ;  /* 0x00008a0000047ab9 */ /* 0x000fe40000000800 */
[----:B------:R-:W-:Y:S01]  /*74280*/  ISETP.LT.AND P4, PT, R8, UR4, !P0 ;  /* 0x0000000408007c0c */ /* 0x000fe2000c781270 */
[----:B------:R-:W-:Y:S02]  /*74290*/  ULDC UR4, c[0x0][0x228] ;  /* 0x00008a0000047ab9 */ /* 0x000fe40000000800 */
[----:B------:R-:W-:Y:S01]  /*742a0*/  ISETP.LT.AND P5, PT, R10, UR4, !P3 ;  /* 0x000000040a007c0c */ /* 0x000fe2000dfa1270 */
[----:B------:R-:W-:Y:S01]  /*742b0*/  ULDC UR4, c[0x0][0x228] ;  /* 0x00008a0000047ab9 */ /* 0x000fe20000000800 */
[----:B--2---:R0:W-:Y:S01]  /*742c0*/  @P6 STG.E.U8 desc[UR32][R2.64], R0 ;  /* 0x0000000002006986 */ /* 0x0041e2000c101120 */
[----:B------:R-:W-:-:S02]  /*742d0*/  ISETP.LT.AND P6, PT, R25, UR4, !P3 ;  /* 0x0000000419007c0c */ /* 0x000fc4000dfc1270 */
[----:B------:R-:W-:Y:S01]  /*742e0*/  ISETP.LT.AND P0, PT, R19, UR6, !P0 ;  /* 0x0000000613007c0c */ /* 0x000fe2000c701270 */
[----:B------:R-:W-:Y:S01]  /*742f0*/  ULDC UR6, c[0x0][0x228] ;  /* 0x00008a0000067ab9 */ /* 0x000fe20000000800 */
[----:B------:R-:W-:Y:S01]  /*74300*/  ULDC UR4, c[0x0][0x228] ;  /* 0x00008a0000047ab9 */ /* 0x000fe20000000800 */
[----:B0-----:R-:W-:-:S05]  /*74310*/  PRMT R0, R20, 0x7771, RZ ;  /* 0x0000777114007816 */ /* 0x001fca00000000ff */
[----:B---3--:R0:W-:Y:S04]  /*74320*/  @P2 STG.E.U8 desc[UR32][R26.64], R0 ;  /* 0x000000001a002986 */ /* 0x0081e8000c101120 */
[----:B0-----:R-:W2:Y:S04]  /*74330*/  LDL.LU.64 R26, [R1+0x900] ;  /* 0x00090000011a7983 */ /* 0x001ea80000300a00 */
[----:B------:R-:W3:Y:S04]  /*74340*/  LDL.LU R13, [R1+0x124] ;  /* 0x00012400010d7983 */ /* 0x000ee80000300800 */
[----:B------:R0:W-:Y:S04]  /*74350*/  STL [R1+0x2878], R25 ;  /* 0x0028781901007387 */ /* 0x0001e80000100800 */
[----:B0-----:R-:W4:Y:S01]  /*74360*/  LDL.LU.64 R24, [R1+0x948] ;  /* 0x0009480001187983 */ /* 0x001f220000300a00 */
[----:B------:R-:W-:-:S02]  /*74370*/  PRMT R0, R20, 0x7772, RZ ;  /* 0x0000777214007816 */ /* 0x000fc400000000ff */
[----:B------:R-:W-:Y:S01]  /*74380*/  ISETP.LT.AND P2, PT, R11, UR6, !P3 ;  /* 0x000000060b007c0c */ /* 0x000fe2000df41270 */
[----:B------:R0:W-:Y:S01]  /*74390*/  STL.64 [R1+0x2880], R10 ;  /* 0x0028800a01007387 */ /* 0x0001e20000100a00 */
[----:B------:R-:W-:Y:S01]  /*743a0*/  PRMT R2, R20, 0x7773, RZ ;  /* 0x0000777314027816 */ /* 0x000fe200000000ff */
[----:B------:R-:W-:Y:S02]  /*743b0*/  ULDC UR6, c[0x0][0x228] ;  /* 0x00008a0000067ab9 */ /* 0x000fe40000000800 */
[----:B0-----:R-:W2:Y:S04]  /*743c0*/  LDL.LU.64 R10, [R1+0x8f8] ;  /* 0x0008f800010a7983 */ /* 0x001ea80000300a00 */
[----:B----4-:R0:W-:Y:S04]  /*743d0*/  @P4 STG.E.U8 desc[UR32][R24.64], R0 ;  /* 0x0000000018004986 */ /* 0x0101e8000c101120 */
[----:B0-----:R-:W4:Y:S01]  /*743e0*/  LDL.LU.64 R24, [R1+0x8f0] ;  /* 0x0008f00001187983 */ /* 0x001f220000300a00 */
[----:B------:R-:W-:-:S03]  /*743f0*/  PRMT R0, R12, 0x7770, RZ ;  /* 0x000077700c007816 */ /* 0x000fc600000000ff */
[----:B------:R0:W-:Y:S04]  /*74400*/  @P0 STG.E.U8 desc[UR32][R4.64], R2 ;  /* 0x0000000204000986 */ /* 0x0001e8000c101120 */
[----:B------:R1:W-:Y:S01]  /*74410*/  @P5 STG.E.U8 desc[UR32][R22.64], R0 ;  /* 0x0000000016005986 */ /* 0x0003e2000c101120 */
[----:B0-----:R-:W-:-:S05]  /*74420*/  PRMT R2, R12, 0x7771, RZ ;  /* 0x000077710c027816 */ /* 0x001fca00000000ff */
[----:B------:R0:W-:Y:S01]  /*74430*/  @P6 STG.E.U8 desc[UR32][R16.64], R2 ;  /* 0x0000000210006986 */ /* 0x0001e2000c101120 */
[----:B------:R-:W-:Y:S01]  /*74440*/  ISETP.LT.AND P6, PT, R28, UR4, !P3 ;  /* 0x000000041c007c0c */ /* 0x000fe2000dfc1270 */
[----:B------:R-:W-:Y:S01]  /*74450*/  ULDC UR4, c[0x0][0x228] ;  /* 0x00008a0000047ab9 */ /* 0x000fe20000000800 */
[----:B-1----:R-:W-:Y:S02]  /*74460*/  PRMT R0, R12, 0x7772, RZ ;  /* 0x000077720c007816 */ /* 0x002fe400000000ff */
[----:B------:R-:W-:Y:S02]  /*74470*/  ISETP.LT.AND P0, PT, R7, UR4, !P3 ;  /* 0x0000000407007c0c */ /* 0x000fe4000df01270 */
[----:B------:R-:W-:Y:S01]  /*74480*/  ISETP.LT.AND P4, PT, R21, UR6, !P3 ;  /* 0x0000000615007c0c */ /* 0x000fe2000df81270 */
[----:B------:R-:W-:Y:S01]  /*74490*/  ULDC UR4, c[0x0][0x22c] ;  /* 0x00008b0000047ab9 */ /* 0x000fe20000000800 */
[----:B---3--:R-:W-:Y:S01]  /*744a0*/  PRMT R3, R13, 0x7770, RZ ;  /* 0x000077700d037816 */ /* 0x008fe200000000ff */
[----:B------:R1:W-:Y:S01]  /*744b0*/  @P2 STG.E.U8 desc[UR32][R14.64], R0 ;  /* 0x000000000e002986 */ /* 0x0003e2000c101120 */
[----:B------:R-:W-:Y:S01]  /*744c0*/  ISETP.LT.AND P5, PT, R8, UR8, !P3 ;  /* 0x0000000808007c0c */ /* 0x000fe2000dfa1270 */
[----:B------:R-:W-:Y:S01]  /*744d0*/  ULDC UR6, c[0x0][0x228] ;  /* 0x00008a0000067ab9 */ /* 0x000fe20000000800 */
[----:B------:R-:W-:Y:S01]  /*744e0*/  ULDC UR8, c[0x0][0x228] ;  /* 0x00008a0000087ab9 */ /* 0x000fe20000000800 */
[----:B0-----:R-:W-:-:S05]  /*744f0*/  VIADD R2, R9, 0xc ;  /* 0x0000000c09027836 */ /* 0x001fca0000000000 */
[----:B------:R-:W-:Y:S02]  /*74500*/  ISETP.GE.AND P2, PT, R2, UR4, PT ;  /* 0x0000000402007c0c */ /* 0x000fe4000bf46270 */
[----:B------:R-:W-:Y:S01]  /*74510*/  PRMT R2, R13, 0x7771, RZ ;  /* 0x000077710d027816 */ /* 0x000fe200000000ff */
[----:B------:R-:W-:Y:S01]  /*74520*/  ULDC UR4, c[0x0][0x228] ;  /* 0x00008a0000047ab9 */ /* 0x000fe20000000800 */
[----:B-1----:R-:W-:Y:S01]  /*74530*/  PRMT R0, R12, 0x7773, RZ ;  /* 0x000077730c007816 */ /* 0x002fe200000000ff */
[----:B------:R-:W3:Y:S04]  /*74540*/  LDL.LU.64 R14, [R1+0x8e0] ;  /* 0x0008e000010e7983 */ /* 0x000ee80000300a00 */
[----:B------:R-:W3:Y:S04]  /*74550*/  LDL.LU R20, [R1+0x148] ;  /* 0x0001480001147983 */ /* 0x000ee80000300800 */
[----:B------:R-:W3:Y:S04]  /*74560*/  LDL.LU.64 R16, [R1+0x8d8] ;  /* 0x0008d80001107983 */ /* 0x000ee80000300a00 */
[----:B------:R-:W3:Y:S04]  /*74570*/  LDL.LU.64 R4, [R1+0x8d0] ;  /* 0x0008d00001047983 */ /* 0x000ee80000300a00 */
[----:B--2---:R0:W-:Y:S04]  /*74580*/  @P6 STG.E.U8 desc[UR32][R26.64], R0 ;  /* 0x000000001a006986 */ /* 0x0041e8000c101120 */
[----:B------:R-:W2:Y:S04]  /*74590*/  LDL.LU.64 R22, [R1+0x8c0] ;  /* 0x0008c00001167983 */ /* 0x000ea80000300a00 */
[----:B------:R1:W-:Y:S04]  /*745a0*/  @P0 STG.E.U8 desc[UR32][R10.64], R3 ;  /* 0x000000030a000986 */ /* 0x0003e8000c101120 */
[----:B0-----:R-:W2:Y:S04]  /*745b0*/  LDL.LU.64 R26, [R1+0x8b8] ;  /* 0x0008b800011a7983 */ /* 0x001ea80000300a00 */
[----:B-1----:R-:W2:Y:S04]  /*745c0*/  LDL.LU.64 R10, [R1+0x2880] ;  /* 0x00288000010a7983 */ /* 0x002ea80000300a00 */
[----:B----4-:R0:W-:Y:S04]  /*745d0*/  @P4 STG.E.U8 desc[UR32][R24.64], R2 ;  /* 0x0000000218004986 */ /* 0x0101e8000c101120 */
[----:B0-----:R-:W4:Y:S04]  /*745e0*/  LDL.LU R25, [R1+0x2878] ;  /* 0x0028780001197983 */ /* 0x001f280000300800 */
[----:B------:R-:W3:Y:S01]  /*745f0*/  LDL.LU.64 R2, [R1+0x8e8] ;  /* 0x0008e80001027983 */ /* 0x000ee20000300a00 */
[----:B------:R-:W-:-:S02]  /*74600*/  ISETP.LT.AND P3, PT, R19, UR4, !P3 ;  /* 0x0000000413007c0c */ /* 0x000fc4000df61270 */
[C---:B------:R-:W-:Y:S01]  /*74610*/  PRMT R0, R13.reuse, 0x7772, RZ ;  /* 0x000077720d007816 */ /* 0x040fe200000000ff */
[----:B------:R-:W4:Y:S01]  /*74620*/  LDL.LU R12, [R1+0x138] ;  /* 0x00013800010c7983 */ /* 0x000f220000300800 */
[----:B------:R-:W-:Y:S01]  /*74630*/  ULDC UR4, c[0x0][0x228] ;  /* 0x00008a0000047ab9 */ /* 0x000fe20000000800 */
[----:B------:R-:W-:Y:S01]  /*74640*/  ISETP.LT.AND P4, PT, R28, UR8, !P2 ;  /* 0x000000081c007c0c */ /* 0x000fe2000d781270 */
[----:B------:R-:W-:Y:S01]  /*74650*/  ULDC UR8, c[0x0][0x228] ;  /* 0x00008a0000087ab9 */ /* 0x000fe20000000800 */
[----:B---3--:R0:W-:Y:S02]  /*74660*/  @P5 STG.E.U8 desc[UR32][R2.64], R0 ;  /* 0x0000000002005986 */ /* 0x0081e4000c101120 */
[----:B0-----:R-:W-:-:S05]  /*74670*/  PRMT R0, R13, 0x7773, RZ ;  /* 0x000077730d007816 */ /* 0x001fca00000000ff */
[----:B------:R0:W-:Y:S04]  /*74680*/  @P3 STG.E.U8 desc[UR32][R14.64], R0 ;  /* 0x000000000e003986 */ /* 0x0001e8000c101120 */
[----:B0-----:R-:W3:Y:S01]  /*74690*/  LDL.LU.64 R14, [R1+0x8b0] ;  /* 0x0008b000010e7983 */ /* 0x001ee20000300a00 */
[----:B--2---:R-:W-:Y:S02]  /*746a0*/  ISETP.LT.AND P5, PT, R10, UR4, !P2 ;  /* 0x000000040a007c0c */ /* 0x004fe4000d7a1270 */
[----:B----4-:R-:W-:Y:S01]  /*746b0*/  ISETP.LT.AND P6, PT, R25, UR6, !P2 ;  /* 0x0000000619007c0c */ /* 0x010fe2000d7c1270 */
[----:B------:R-:W-:Y:S01]  /*746c0*/  ULDC UR6, c[0x0][0x228] ;  /* 0x00008a0000067ab9 */ /* 0x000fe20000000800 */
[----:B------:R-:W-:Y:S01]  /*746d0*/  VIADD R0, R9, 0xd ;  /* 0x0000000d09007836 */ /* 0x000fe20000000000 */
[----:B------:R-:W-:-:S02]  /*746e0*/  ISETP.LT.AND P0, PT, R11, UR6, !P2 ;  /* 0x000000060b007c0c */ /* 0x000fc4000d701270 */
[C---:B------:R-:W-:Y:S02]  /*746f0*/  PRMT R3, R20.reuse, 0x7770, RZ ;  /* 0x0000777014037816 */ /* 0x040fe400000000ff */
[----:B------:R-:W-:Y:S01]  /*74700*/  PRMT R2, R20, 0x7771, RZ ;  /* 0x0000777114027816 */ /* 0x000fe200000000ff */
[----:B------:R-:W-:Y:S01]  /*74710*/  ULDC UR4, c[0x0][0x22c] ;  /* 0x00008b0000047ab9 */ /* 0x000fe20000000800 */
[----:B------:R-:W-:Y:S01]  /*74720*/  STL [R1+0x2874], R28 ;  /* 0x0028741c01007387 */ /* 0x000fe20000100800 */
[----:B------:R-:W-:Y:S01]  /*74730*/  ISETP.GE.AND P3, PT, R0, UR4, PT ;  /* 0x0000000400007c0c */ /* 0x000fe2000bf66270 */
[----:B------:R-:W-:Y:S01]  /*74740*/  ULDC UR4, c[0x0][0x228] ;  /* 0x00008a0000047ab9 */ /* 0x000fe20000000800 */
[----:B------:R-:W-:Y:S01]  /*74750*/  ULDC UR6, c[0x0][0x228] ;  /* 0x00008a0000067ab9 */ /* 0x000fe20000000800 */
[----:B------:R0:W-:Y:S04]  /*74760*/  @P5 STG.E.U8 desc[UR32][R16.64], R3 ;  /* 0x0000000310005986 */ /* 0x0001e8000c101120 */
[----:B------:R1:W-:Y:S01]  /*74770*/  @P6 STG.E.U8 desc[UR32][R4.64], R2 ;  /* 0x0000000204006986 */ /* 0x0003e2000c101120 */
[----:B------:R-:W-:-:S02]  /*74780*/  ISETP.LT.AND P6, PT, R7, UR4, !P2 ;  /* 0x0000000407007c0c */ /* 0x000fc4000d7c1270 */
[C---:B------:R-:W-:Y:S01]  /*74790*/  PRMT R0, R20.reuse, 0x7773, RZ ;  /* 0x0000777314007816 */ /* 0x040fe200000000ff */
[----:B------:R-:W-:Y:S01]  /*747a0*/  ULDC UR4, c[0x0][0x228] ;  /* 0x00008a0000047ab9 */ /* 0x000fe20000000800 */
[----:B0-----:R-:W2:Y:S01]  /*747b0*/  LDL.LU.64 R16, [R1+0x8a8] ;  /* 0x0008a80001107983 */ /* 0x001ea20000300a00 */
[----:B-1----:R-:W-:-:S03]  /*747c0*/  PRMT R2, R20, 0x7772, RZ ;  /* 0x0000777214027816 */ /* 0x002fc600000000ff */
[----:B------:R-:W4:Y:S04]  /*747d0*/  LDL.LU R13, [R1+0xc8] ;  /* 0x0000c800010d7983 */ /* 0x000f280000300800 */
[----:B------:R-:W4:Y:S04]  /*747e0*/  LDL.LU.64 R28, [R1+0x880] ;  /* 0x00088000011c7983 */ /* 0x000f280000300a00 */
[----:B------:R0:W-:Y:S04]  /*747f0*/  @P0 STG.E.U8 desc[UR32][R22.64], R2 ;  /* 0x0000000216000986 */ /* 0x0001e8000c101120 */
[----:B------:R1:W-:Y:S01]  /*74800*/  @P4 STG.E.U8 desc[UR32][R26.64], R0 ;  /* 0x000000001a004986 */ /* 0x0003e2000c101120 */
[----:B------:R-:W-:Y:S01]  /*74810*/  ISETP.LT.AND P4, PT, R21, UR4, !P2 ;  /* 0x0000000415007c0c */ /* 0x000fe2000d781270 */
[----:B------:R-:W-:Y:S01]  /*74820*/  ULDC UR4, c[0x0][0x22c] ;  /* 0x00008b0000047ab9 */ /* 0x000fe20000000800 */
[----:B------:R-:W-:Y:S01]  /*74830*/  ISETP.LT.AND P5, PT, R8, UR6, !P2 ;  /* 0x0000000608007c0c */ /* 0x000fe2000d7a1270 */
[----:B------:R-:W-:Y:S01]  /*74840*/  ULDC UR6, c[0x0][0x228] ;  /* 0x00008a0000067ab9 */ /* 0x000fe20000000800 */
[----:B0-----:R-:W-:Y:S01]  /*74850*/  PRMT R2, R12, 0x7770, RZ ;  /* 0x000077700c027816 */ /* 0x001fe200000000ff */
[----:B-1----:R-:W-:Y:S01]  /*74860*/  VIADD R0, R9, 0xe ;  /* 0x0000000e09007836 */ /* 0x002fe20000000000 */
[----:B------:R-:W4:Y:S04]  /*74870*/  LDL.LU.64 R26, [R1+0x878] ;  /* 0x00087800011a7983 */ /* 0x000f280000300a00 */
[----:B------:R-:W4:Y:S04]  /*74880*/  LDL.LU.64 R4, [R1+0x870] ;  /* 0x0008700001047983 */ /* 0x000f280000300a00 */
[----:B------:R-:W4:Y:S01]  /*74890*/  LDL.LU.64 R22, [R1+0x868] ;  /* 0x0008680001167983 */ /* 0x000f220000300a00 */
[----:B------:R-:W-:Y:S01]  /*748a0*/  ISETP.GE.AND P0, PT, R0, UR4, PT ;  /* 0x0000000400007c0c */ /* 0x000fe2000bf06270 */
[----:B------:R-:W-:-:S02]  /*748b0*/  ULDC UR4, c[0x0][0x228] ;  /* 0x00008a0000047ab9 */ /* 0x000fc40000000800 */
[----:B------:R-:W-:Y:S01]  /*748c0*/  ISETP.LT.AND P2, PT, R19, UR4, !P2 ;  /* 0x0000000413007c0c */ /* 0x000fe2000d741270 */
[----:B---3--:R0:W-:Y:S01]  /*748d0*/  @P6 STG.E.U8 desc[UR32][R14.64], R2 ;  /* 0x000000020e006986 */ /* 0x0081e2000c101120 */
[C---:B------:R-:W-:Y:S01]  /*748e0*/  PRMT R0, R12.reuse, 0x7772, RZ ;  /* 0x000077720c007816 */ /* 0x040fe200000000ff */
[----:B------:R-:W-:Y:S02]  /*748f0*/  ULDC UR4, c[0x0][0x228] ;  /* 0x00008a0000047ab9 */ /* 0x000fe40000000800 */
[----:B0-----:R-:W3:Y:S04]  /*74900*/  LDL.LU R15, [R1+0x128] ;  /* 0x00012800010f7983 */ /* 0x001ee80000300800 */
[----:B------:R0:W-:Y:S04]  /*74910*/  STL [R1+0x2870], R19 ;  /* 0x0028701301007387 */ /* 0x0001e80000100800 */
[----:B0-----:R-:W4:Y:S01]  /*74920*/  LDL.LU.64 R18, [R1+0x8a0] ;  /* 0x0008a00001127983 */ /* 0x001f220000300a00 */
[----:B------:R-:W-:-:S05]  /*74930*/  PRMT R2, R12, 0x7771, RZ ;  /* 0x000077710c027816 */ /* 0x000fca00000000ff */
[----:B--2---:R0:W-:Y:S02]  /*74940*/  @P4 STG.E.U8 desc[UR32][R16.64], R2 ;  /* 0x0000000210004986 */ /* 0x0041e4000c101120 */
[----:B0-----:R-:W-:Y:S02]  /*74950*/  PRMT R2, R12, 0x7773, RZ ;  /* 0x000077730c027816 */ /* 0x001fe400000000ff */
[----:B------:R-:W2:Y:S04]  /*74960*/  LDL.LU.64 R16, [R1+0x860] ;  /* 0x0008600001107983 */ /* 0x000ea80000300a00 */
[----:B----4-:R0:W-:Y:S04]  /*74970*/  @P5 STG.E.U8 desc[UR32][R18.64], R0 ;  /* 0x0000000012005986 */ /* 0x0101e8000c101120 */
[----:B------:R1:W-:Y:S04]  /*74980*/  @P2 STG.E.U8 desc[UR32][R28.64], R2 ;  /* 0x000000021c002986 */ /* 0x0003e8000c101120 */
[----:B0-----:R-:W4:Y:S04]  /*74990*/  LDL.LU.64 R18, [R1+0x858] ;  /* 0x0008580001127983 */ /* 0x001f280000300a00 */
[----:B-1----:R-:W2:Y:S01]  /*749a0*/  LDL.LU R28, [R1+0x2874] ;  /* 0x00287400011c7983 */ /* 0x002ea20000300800 */
[----:B------:R-:W-:-:S02]  /*749b0*/  ISETP.LT.AND P6, PT, R10, UR6, !P3 ;  /* 0x000000060a007c0c */ /* 0x000fc4000dfc1270 */
[----:B------:R-:W-:Y:S01]  /*749c0*/  ISETP.LT.AND P5, PT, R25, UR4, !P3 ;  /* 0x0000000419007c0c */ /* 0x000fe2000dfa1270 */
[----:B------:R-:W-:Y:S01]  /*749d0*/  ULDC UR4, c[0x0][0x228] ;  /* 0x00008a0000047ab9 */ /* 0x000fe20000000800 */
[----:B------:R-:W-:Y:S02]  /*749e0*/  PRMT R0, R13, 0x7770, RZ ;  /* 0x000077700d007816 */ /* 0x000fe400000000ff */
[----:B------:R-:W-:Y:S01]  /*749f0*/  ISETP.LT.AND P4, PT, R11, UR4, !P3 ;  /* 0x000000040b007c0c */ /* 0x000fe2000df81270 */
[----:B------:R-:W-:Y:S01]  /*74a00*/  ULDC UR4, c[0x0][0x228] ;  /* 0x00008a0000047ab9 */ /* 0x000fe20000000800 */
[----:B------:R-:W-:Y:S01]  /*74a10*/  ULDC UR6, c[0x0][0x228] ;  /* 0x00008a0000067ab9 */ /* 0x000fe20000000800 */
[----:B------:R-:W-:-:S04]  /*74a20*/  PRMT R2, R13, 0x7771, RZ ;  /* 0x000077710d027816 */ /* 0x000fc800000000ff */
[----:B------:R0:W-:Y:S01]  /*74a30*/  @P6 STG.E.U8 desc[UR32][R26.64], R0 ;  /* 0x000000001a006986 */ /* 0x0001e2000c101120 */
[----:B------:R-:W-:-:S03]  /*74a40*/  ISETP.LT.AND P6, PT, R7, UR6, !P3 ;  /* 0x0000000607007c0c */ /* 0x000fc6000dfc1270 */
[----:B------:R3:W-:Y:S01]  /*74a50*/  @P5 STG.E.U8 desc[UR32][R4.64], R2 ;  /* 0x0000000204005986 */ /* 0x0007e2000c101120 */
[C---:B------:R-:W-:Y:S01]  /*74a60*/  PRMT R3, R13.reuse, 0x7773, RZ ;  /* 0x000077730d037816 */ /* 0x040fe200000000ff */
[----:B------:R-:W-:Y:S01]  /*74a70*/  ULDC UR6, c[0x0][0x228] ;  /* 0x00008a0000067ab9 */ /* 0x000fe20000000800 */
[----:B0-----:R-:W-:Y:S01]  /*74a80*/  PRMT R0, R13, 0x7772, RZ ;  /* 0x000077720d007816 */ /* 0x001fe200000000ff */
[----:B------:R-:W4:Y:S01]  /*74a90*/  LDL.LU.64 R26, [R1+0x848] ;  /* 0x00084800011a7983 */ /* 0x000f220000300a00 */
[----:B---3--:R-:W-:-:S03]  /*74aa0*/  PRMT R2, R15, 0x7770, RZ ;  /* 0x000077700f027816 */ /* 0x008fc600000000ff */
[----:B------:R0:W-:Y:S01]  /*74ab0*/  @P4 STG.E.U8 desc[UR32][R22.64], R0 ;  /* 0x0000000016004986 */ /* 0x0001e2000c101120 */
[----:B--2---:R-:W-:-:S03]  /*74ac0*/  ISETP.LT.AND P2, PT, R28, UR4, !P3 ;  /* 0x000000041c007c0c */ /* 0x004fc6000df41270 */
[----:B------:R1:W-:Y:S04]  /*74ad0*/  STL [R1+0x286c], R28 ;  /* 0x00286c1c01007387 */ /* 0x0003e80000100800 */
[----:B------:R-:W2:Y:S04]  /*74ae0*/  LDL.LU.64 R4, [R1+0x838] ;  /* 0x0008380001047983 */ /* 0x000ea80000300a00 */
[----:B------:R-:W3:Y:S01]  /*74af0*/  LDL.LU R13, [R1+0x14c] ;  /* 0x00014c00010d7983 */ /* 0x000ee20000300800 */
[----:B0-----:R-:W-:Y:S01]  /*74b00*/  VIADD R0, R9, 0xf ;  /* 0x0000000f09007836 */ /* 0x001fe20000000000 */
[----:B------:R-:W-:-:S02]  /*74b10*/  ULDC UR4, c[0x0][0x22c] ;  /* 0x00008b0000047ab9 */ /* 0x000fc40000000800 */
[----:B-1----:R-:W3:Y:S04]  /*74b20*/  LDL.LU.64 R28, [R1+0x830] ;  /* 0x00083000011c7983 */ /* 0x002ee80000300a00 */
[----:B------:R0:W-:Y:S04]  /*74b30*/  @P2 STG.E.U8 desc[UR32][R16.64], R3 ;  /* 0x0000000310002986 */ /* 0x0001e8000c101120 */
[----:B------:R-:W3:Y:S04]  /*74b40*/  LDL.LU.64 R22, [R1+0x828] ;  /* 0x0008280001167983 */ /* 0x000ee80000300a00 */
[----:B----4-:R1:W-:Y:S04]  /*74b50*/  @P6 STG.E.U8 desc[UR32][R18.64], R2 ;  /* 0x0000000212006986 */ /* 0x0103e8000c101120 */
[----:B0-----:R-:W4:Y:S04]  /*74b60*/  LDL.LU.64 R16, [R1+0x820] ;  /* 0x0008200001107983 */ /* 0x001f280000300a00 */
[----:B-1----:R-:W2:Y:S01]  /*74b70*/  LDL.LU R19, [R1+0x2870] ;  /* 0x0028700001137983 */ /* 0x002ea20000300800 */
[----:B------:R-:W-:Y:S01]  /*74b80*/  ISETP.GE.AND P2, PT, R0, UR4, PT ;  /* 0x0000000400007c0c */ /* 0x000fe2000bf46270 */
[----:B------:R-:W-:Y:S01]  /*74b90*/  ULDC UR4, c[0x0][0x228] ;  /* 0x00008a0000047ab9 */ /* 0x000fe20000000800 */
[----:B------:R-:W-:-:S02]  /*74ba0*/  ISETP.LT.AND P4, PT, R21, UR6, !P3 ;  /* 0x0000000615007c0c */ /* 0x000fc4000df81270 */
[----:B------:R-:W-:Y:S02]  /*74bb0*/  ISETP.LT.AND P5, PT, R8, UR8, !P3 ;  /* 0x0000000808007c0c */ /* 0x000fe4000dfa1270 */
[----:B------:R-:W-:Y:S01]  /*74bc0*/  PRMT R2, R15, 0x7771, RZ ;  /* 0x000077710f027816 */ /* 0x000fe200000000ff */
[----:B------:R-:W-:Y:S01]  /*74bd0*/  ULDC UR6, c[0x0][0x228] ;  /* 0x00008a0000067ab9 */ /* 0x000fe20000000800 */
[----:B--2---:R0:W-:Y:S01]  /*74be0*/  STL [R1+0x2868], R19 ;  /* 0x0028681301007387 */ /* 0x0041e20000100800 */
[----:B------:R-:W-:Y:S02]  /*74bf0*/  ISETP.LT.AND P3, PT, R19, UR4, !P3 ;  /* 0x0000000413007c0c */ /* 0x000fe4000df61270 */
[----:B------:R-:W-:Y:S02]  /*74c00*/  ISETP.LT.AND P6, PT, R10, UR6, !P0 ;  /* 0x000000060a007c0c */ /* 0x000fe4000c7c1270 */
[C---:B------:R-:W-:Y:S01]  /*74c10*/  PRMT R0, R15.reuse, 0x7772, RZ ;  /* 0x000077720f007816 */ /* 0x040fe200000000ff */
[----:B------:R-:W-:Y:S01]  /*74c20*/  ULDC UR8, c[0x0][0x228] ;  /* 0x00008a0000087ab9 */ /* 0x000fe20000000800 */
[----:B------:R-:W-:Y:S01]  /*74c30*/  ULDC UR6, c[0x0][0x228] ;  /* 0x00008a0000067ab9 */ /* 0x000fe20000000800 */
[----:B------:R-:W-:Y:S01]  /*74c40*/  ULDC UR4, c[0x0][0x22c] ;  /* 0x00008b0000047ab9 */ /* 0x000fe20000000800 */
[----:B0-----:R-:W2:Y:S04]  /*74c50*/  LDL.LU.64 R18, [R1+0x850] ;  /* 0x0008500001127983 */ /* 0x001ea80000300a00 */
[----:B--2---:R0:W-:Y:S04]  /*74c60*/  @P4 STG.E.U8 desc[UR32][R18.64], R2 ;  /* 0x0000000212004986 */ /* 0x0041e8000c101120 */
[----:B------:R1:W-:Y:S01]  /*74c70*/  @P5 STG.E.U8 desc[UR32][R26.64], R0 ;  /* 0x000000001a005986 */ /* 0x0003e2000c101120 */
[----:B0-----:R-:W-:-:S03]  /*74c80*/  PRMT R2, R15, 0x7773, RZ ;  /* 0x000077730f027816 */ /* 0x001fc600000000ff */
[----:B-1----:R-:W2:Y:S04]  /*74c90*/  LDL.LU R26, [R1+0x13c] ;  /* 0x00013c00011a7983 */ /* 0x002ea80000300800 */
[----:B------:R-:W2:Y:S04]  /*74ca0*/  LDL.LU R12, [R1+0xcc] ;  /* 0x0000cc00010c7983 */ /* 0x000ea80000300800 */
[----:B------:R-:W2:Y:S04]  /*74cb0*/  LDL.LU.64 R14, [R1+0x818] ;  /* 0x00081800010e7983 */ /* 0x000ea80000300a00 */
[----:B------:R-:W2:Y:S04]  /*74cc0*/  LDL.LU.64 R18, [R1+0x810] ;  /* 0x0008100001127983 */ /* 0x000ea80000300a00 */
[----:B------:R3:W-:Y:S02]  /*74cd0*/  @P3 STG.E.U8 desc[UR32][R4.64], R2 ;  /* 0x0000000204003986 */ /* 0x0007e4000c101120 */
[----:B---3--:R-:W-:-:S05]  /*74ce0*/  PRMT R2, R13, 0x7770, RZ ;  /* 0x000077700d027816 */ /* 0x008fca00000000ff */
[----:B------:R0:W-:Y:S04]  /*74cf0*/  @P6 STG.E.U8 desc[UR32][R28.64], R2 ;  /* 0x000000021c006986 */ /* 0x0001e8000c101120 */
[----:B0-----:R-:W3:Y:S01]  /*74d00*/  LDL.LU R28, [R1+0x286c] ;  /* 0x00286c00011c7983 */ /* 0x001ee20000300800 */
        /* <DEDUP_REMOVED lines=10> */
[----:B------:R-:W3:Y:S04]  /*74db0*/  LDL.LU R13, [R1+0x12c] ;  /* 0x00012c00010d7983 */ /* 0x000ee80000300800 */
[----:B------:R-:W-:Y:S04]  /*74dc0*/  @P5 STG.E.U8 desc[UR32][R22.64], R3 ;  /* 0x0000000316005986 */ /* 0x000fe8000c101120 */
[----:B----4-:R2:W-:Y:S02]  /*74dd0*/  @P4 STG.E.U8 desc[UR32][R16.64], R0 ;  /* 0x0000000010004986 */ /* 0x0105e4000c101120 */
[----:B--2---:R-:W-:-:S02]  /*74de0*/  PRMT R0, R26, 0x7770, RZ ;  /* 0x000077701a007816 */ /* 0x004fc400000000ff */
[C---:B------:R-:W-:Y:S02]  /*74df0*/  PRMT R24, R26.reuse, 0x7773, RZ ;  /* 0x000077731a187816 */ /* 0x040fe400000000ff */
[C---:B------:R-:W-:Y:S02]  /*74e00*/  PRMT R23, R26.reuse, 0x7772, RZ ;  /* 0x000077721a177816 */ /* 0x040fe400000000ff */
[----:B------:R-:W-:Y:S02]  /*74e10*/  PRMT R2, R26, 0x7771, RZ ;  /* 0x000077711a027816 */ /* 0x000fe400000000ff */
[----:B---3--:R-:W-:Y:S01]  /*74e20*/  ISETP.LT.AND P4, PT, R28, UR4, !P0 ;  /* 0x000000041c007c0c */ /* 0x008fe2000c781270 */
        /* <DEDUP_REMOVED lines=8> */
[----:B------:R4:W-:Y:S01]  /*74eb0*/  @P6 STG.E.U8 desc[UR32][R18.64], R0 ;  /* 0x0000000012006986 */ /* 0x0009e2000c101120 */
[----:B------:R-:W-:-:S02]  /*74ec0*/  ISETP.LT.AND P4, PT, R8, UR4, !P0 ;  /* 0x0000000408007c0c */ /* 0x000fc4000c781270 */
[----:B------:R-:W-:Y:S01]  /*74ed0*/  ISETP.LT.AND P5, PT, R21, UR6, !P0 ;  /* 0x0000000615007c0c */ /* 0x000fe2000c7a1270 */
[----:B------:R-:W-:Y:S01]  /*74ee0*/  ULDC UR4, c[0x0][0x228] ;  /* 0x00008a0000047ab9 */ /* 0x000fe20000000800 */
[----:B------:R-:W-:Y:S02]  /*74ef0*/  PRMT R3, R13, 0x7772, RZ ;  /* 0x000077720d037816 */ /* 0x000fe400000000ff */
[C---:B------:R-:W-:Y:S02]  /*74f00*/  PRMT R22, R12.reuse, 0x7773, RZ ;  /* 0x000077730c167816 */ /* 0x040fe400000000ff */
[C---:B------:R-:W-:Y:S01]  /*74f10*/  PRMT R17, R12.reuse, 0x7772, RZ ;  /* 0x000077720c117816 */ /* 0x040fe200000000ff */
[----:B0-----:R-:W3:Y:S01]  /*74f20*/  LDL.LU.64 R6, [R1+0x7c8] ;  /* 0x0007c80001067983 */ /* 0x001ee20000300a00 */
[C---:B------:R-:W-:Y:S02]  /*74f30*/  PRMT R16, R12.reuse, 0x7771, RZ ;  /* 0x000077710c107816 */ /* 0x040fe400000000ff */
[----:B------:R-:W-:Y:S01]  /*74f40*/  PRMT R5, R12, 0x7770, RZ ;  /* 0x000077700c057816 */ /* 0x000fe200000000ff */
[----:B------:R-:W-:Y:S01]  /*74f50*/  ULDC UR6, c[0x0][0x228] ;  /* 0x00008a0000067ab9 */ /* 0x000fe20000000800 */
[----:B-1----:R-:W3:Y:S04]  /*74f60*/  LDL.LU.64 R14, [R1+0x7c0] ;  /* 0x0007c000010e7983 */ /* 0x002ee80000300a00 */
[----:B----4-:R-:W4:Y:S04]  /*74f70*/  LDL.LU R19, [R1+0x2868] ;  /* 0x0028680001137983 */ /* 0x010f280000300800 */
[----:B------:R0:W-:Y:S04]  /*74f80*/  STL.64 [R1+0x2858], R8 ;  /* 0x0028580801007387 */ /* 0x0001e80000100a00 */
[----:B0-----:R-:W2:Y:S01]  /*74f90*/  LDL.LU.64 R8, [R1+0x808] ;  /* 0x0008080001087983 */ /* 0x001ea20000300a00 */
[----:B----4-:R-:W-:Y:S01]  /*74fa0*/  ISETP.LT.AND P0, PT, R19, UR4, !P0 ;  /* 0x0000000413007c0c */ /* 0x010fe2000c701270 */
[----:B------:R-:W-:-:S02]  /*74fb0*/  ULDC UR4, c[0x0][0x228] ;  /* 0x00008a0000047ab9 */ /* 0x000fc40000000800 */
[----:B--2---:R0:W-:Y:S04]  /*74fc0*/  @P5 STG.E.U8 desc[UR32][R8.64], R2 ;  /* 0x0000000208005986 */ /* 0x0041e8000c101120 */
[----:B------:R-:W-:Y:S06]  /*74fd0*/  @P4 STG.E.U8 desc[UR32][R28.64], R23 ;  /* 0x000000171c004986 */ /* 0x000fec000c101120 */
[----:B---3--:R-:W-:Y:S01]  /*74fe0*/  @P0 STG.E.U8 desc[UR32][R26.64], R24 ;  /* 0x000000181a000986 */ /* 0x008fe2000c101120 */
[----:B0-----:R-:W-:-:S03]  /*74ff0*/  PRMT R2, R13, 0x7771, RZ ;  /* 0x000077710d027816 */ /* 0x001fc600000000ff */
[----:B------:R-:W2:Y:S04]  /*75000*/  LDL.LU.64 R8, [R1+0x7b8] ;  /* 0x0007b80001087983 */ /* 0x000ea80000300a00 */
[----:B------:R0:W-:Y:S04]  /*75010*/  STL [R1+0x2850], R19 ;  /* 0x0028501301007387 */ /* 0x0001e80000100800 */
[----:B0-----:R-:W3:Y:S04]  /*75020*/  LDL.LU.64 R18, [R1+0x7b0] ;  /* 0x0007b00001127983 */ /* 0x001ee80000300a00 */
[----:B------:R0:W-:Y:S04]  /*75030*/  STL.64 [R1+0x2848], R2 ;  /* 0x0028480201007387 */ /* 0x0001e80000100a00 */
[----:B0-----:R-:W4:Y:S04]  /*75040*/  LDL.LU.64 R2, [R1+0x7a8] ;  /* 0x0007a80001027983 */ /* 0x001f280000300a00 */
[----:B------:R-:W4:Y:S04]  /*75050*/  LDL.LU R12, [R1+0x110] ;  /* 0x00011000010c7983 */ /* 0x000f280000300800 */
[----:B------:R-:W2:Y:S04]  /*75060*/  LDL.LU R28, [R1+0x2864] ;  /* 0x00286400011c7983 */ /* 0x000ea80000300800 */
[----:B------:R-:W3:Y:S01]  /*75070*/  LDL.LU.64 R26, [R1+0x788] ;  /* 0x00078800011a7983 */ /* 0x000ee20000300a00 */
[----:B------:R-:W-:-:S02]  /*75080*/  ISETP.LT.AND P5, PT, R10, UR6, !P2 ;  /* 0x000000060a007c0c */ /* 0x000fc4000d7a1270 */
[----:B------:R-:W-:Y:S01]  /*75090*/  ISETP.LT.AND P6, PT, R25, UR4, !P2 ;  /* 0x0000000419007c0c */ /* 0x000fe2000d7c1270 */
[----:B------:R-:W-:Y:S01]  /*750a0*/  ULDC UR4, c[0x0][0x228] ;  /* 0x00008a0000047ab9 */ /* 0x000fe20000000800 */
[----:B------:R-:W-:-:S09]  /*750b0*/  ULDC UR6, c[0x0][0x228] ;  /* 0x00008a0000067ab9 */ /* 0x000fd20000000800 */
[----:B------:R-:W-:Y:S04]  /*750c0*/  @P5 STG.E.U8 desc[UR32][R6.64], R5 ;  /* 0x0000000506005986 */ /* 0x000fe8000c101120 */
[----:B---3--:R0:W-:Y:S04]  /*750d0*/  STL.64 [R1+0x2840], R26 ;  /* 0x0028401a01007387 */ /* 0x0081e80000100a00 */
[----:B0-----:R-:W3:Y:S04]  /*750e0*/  LDL.LU.64 R26, [R1+0x790] ;  /* 0x00079000011a7983 */ /* 0x001ee80000300a00 */
[----:B------:R-:W4:Y:S01]  /*750f0*/  LDL.LU R7, [R1+0x2860] ;  /* 0x0028600001077983 */ /* 0x000f220000300800 */
[----:B------:R-:W-:-:S02]  /*75100*/  ISETP.LT.AND P4, PT, R11, UR4, !P2 ;  /* 0x000000040b007c0c */ /* 0x000fc4000d781270 */
[----:B--2---:R-:W-:Y:S01]  /*75110*/  ISETP.LT.AND P0, PT, R28, UR6, !P2 ;  /* 0x000000061c007c0c */ /* 0x004fe2000d701270 */
[----:B------:R0:W-:Y:S01]  /*75120*/  @P6 STG.E.U8 desc[UR32][R14.64], R16 ;  /* 0x000000100e006986 */ /* 0x0001e2000c101120 */
[----:B------:R-:W-:Y:S01]  /*75130*/  ULDC UR4, c[0x0][0x228] ;  /* 0x00008a0000047ab9 */ /* 0x000fe20000000800 */
[C---:B------:R-:W-:Y:S02]  /*75140*/  PRMT R0, R13.reuse, 0x7770, RZ ;  /* 0x000077700d007816 */ /* 0x040fe400000000ff */
[----:B------:R-:W-:Y:S01]  /*75150*/  PRMT R4, R13, 0x7773, RZ ;  /* 0x000077730d047816 */ /* 0x000fe200000000ff */
[----:B------:R-:W-:-:S05]  /*75160*/  ULDC UR6, c[0x0][0x228] ;  /* 0x00008a0000067ab9 */ /* 0x000fca0000000800 */
[----:B------:R1:W-:Y:S04]  /*75170*/  @P4 STG.E.U8 desc[UR32][R8.64], R17 ;  /* 0x0000001108004986 */ /* 0x0003e8000c101120 */
[----:B0-----:R-:W2:Y:S04]  /*75180*/  LDL.LU.64 R14, [R1+0x768] ;  /* 0x00076800010e7983 */ /* 0x001ea80000300a00 */
[----:B------:R0:W-:Y:S04]  /*75190*/  @P0 STG.E.U8 desc[UR32][R18.64], R22 ;  /* 0x0000001612000986 */ /* 0x0001e8000c101120 */
[----:B-1----:R-:W3:Y:S04]  /*751a0*/  LDL.LU.64 R8, [R1+0x2858] ;  /* 0x0028580001087983 */ /* 0x002ee80000300a00 */
[----:B------:R-:W2:Y:S04]  /*751b0*/  LDL.LU.64 R16, [R1+0x798] ;  /* 0x0007980001107983 */ /* 0x000ea80000300a00 */
[----:B0-----:R-:W2:Y:S04]  /*751c0*/  LDL.LU R19, [R1+0x2850] ;  /* 0x0028500001137983 */ /* 0x001ea80000300800 */
[----:B------:R-:W2:Y:S04]  /*751d0*/  LDL.LU.64 R22, [R1+0x7a0] ;  /* 0x0007a00001167983 */ /* 0x000ea80000300a00 */
[----:B------:R-:W2:Y:S01]  /*751e0*/  LDL.LU R13, [R1+0x100] ;  /* 0x00010000010d7983 */ /* 0x000ea20000300800 */
[----:B----4-:R-:W-:Y:S01]  /*751f0*/  ISETP.LT.AND P6, PT, R7, UR4, !P2 ;  /* 0x0000000407007c0c */ /* 0x010fe2000d7c1270 */
[----:B------:R-:W-:-:S12]  /*75200*/  ULDC UR4, c[0x0][0x228] ;  /* 0x00008a0000047ab9 */ /* 0x000fd80000000800 */
[----:B------:R0:W-:Y:S04]  /*75210*/  @P6 STG.E.U8 desc[UR32][R2.64], R0 ;  /* 0x0000000002006986 */ /* 0x0001e8000c101120 */
[----:B0-----:R-:W4:Y:S01]  /*75220*/  LDL.LU.64 R2, [R1+0x2848] ;  /* 0x0028480001027983 */ /* 0x001f220000300a00 */
[----:B---3--:R-:W-:Y:S02]  /*75230*/  ISETP.LT.AND P4, PT, R8, UR4, !P2 ;  /* 0x0000000408007c0c */ /* 0x008fe4000d781270 */
[----:B------:R-:W-:Y:S01]  /*75240*/  ISETP.LT.AND P5, PT, R21, UR6, !P2 ;  /* 0x0000000615007c0c */ /* 0x000fe2000d7a1270 */
[----:B------:R-:W-:Y:S01]  /*75250*/  ULDC UR4, c[0x0][0x228] ;  /* 0x00008a0000047ab9 */ /* 0x000fe20000000800 */
[----:B------:R-:W-:Y:S01]  /*75260*/  ULDC UR6, c[0x0][0x228] ;  /* 0x00008a0000067ab9 */ /* 0x000fe20000000800 */
[----:B--2---:R-:W-:-:S02]  /*75270*/  ISETP.LT.AND P2, PT, R19, UR4, !P2 ;  /* 0x0000000413007c0c */ /* 0x004fc4000d741270 */
[----:B------:R-:W-:Y:S01]  /*75280*/  ISETP.LT.AND P0, PT, R10, UR6, !P3 ;  /* 0x000000060a007c0c */ /* 0x000fe2000df01270 */
[----:B------:R-:W-:Y:S01]  /*75290*/  ULDC UR4, c[0x0][0x228] ;  /* 0x00008a0000047ab9 */ /* 0x000fe20000000800 */
[----:B------:R-:W-:-:S06]  /*752a0*/  PRMT R0, R12, 0x7771, RZ ;  /* 0x000077710c007816 */ /* 0x000fcc00000000ff */
[----:B----4-:R0:W-:Y:S04]  /*752b0*/  @P5 STG.E.U8 desc[UR32][R22.64], R2 ;  /* 0x0000000216005986 */ /* 0x0101e8000c101120 */
[----:B------:R1:W-:Y:S04]  /*752c0*/  @P4 STG.E.U8 desc[UR32][R16.64], R3 ;  /* 0x0000000310004986 */ /* 0x0003e8000c101120 */
[----:B------:R2:W-:Y:S01]  /*752d0*/  @P2 STG.E.U8 desc[UR32][R26.64], R4 ;  /* 0x000000041a002986 */ /* 0x0005e2000c101120 */
[----:B------:R-:W-:-:S03]  /*752e0*/  ULDC UR6, c[0x0][0x228] ;  /* 0x00008a0000067ab9 */ /* 0x000fc60000000800 */
[----:B0-----:R-:W3:Y:S04]  /*752f0*/  LDL.LU.64 R22, [R1+0x758] ;  /* 0x0007580001167983 */ /* 0x001ee80000300a00 */
[----:B-1----:R-:W4:Y:S04]  /*75300*/  LDL.LU.64 R16, [R1+0x750] ;  /* 0x0007500001107983 */ /* 0x002f280000300a00 */
[----:B--2---:R-:W2:Y:S01]  /*75310*/  LDL.LU.64 R26, [R1+0x2840] ;  /* 0x00284000011a7983 */ /* 0x004ea20000300a00 */
[----:B------:R-:W-:-:S03]  /*75320*/  PRMT R2, R12, 0x7770, RZ ;  /* 0x000077700c027816 */ /* 0x000fc600000000ff */
[----:B------:R-:W3:Y:S01]  /*75330*/  LDL.LU.64 R4, [R1+0x760] ;  /* 0x0007600001047983 */ /* 0x000ee20000300a00 */
[----:B------:R-:W-:Y:S01]  /*75340*/  ISETP.LT.AND P6, PT, R25, UR4, !P3 ;  /* 0x0000000419007c0c */ /* 0x000fe2000dfc1270 */
[----:B------:R-:W-:Y:S02]  /*75350*/  ULDC UR4, c[0x0][0x228] ;  /* 0x00008a0000047ab9 */ /* 0x000fe40000000800 */
[----:B------:R-:W-:Y:S02]  /*75360*/  ISETP.LT.AND P4, PT, R11, UR4, !P3 ;  /* 0x000000040b007c0c */ /* 0x000fe4000df81270 */
[----:B------:R-:W-:Y:S01]  /*75370*/  ISETP.LT.AND P5, PT, R7, UR6, !P3 ;  /* 0x0000000607007c0c */ /* 0x000fe2000dfa1270 */
[----:B------:R-:W-:Y:S01]  /*75380*/  ULDC UR4, c[0x0][0x228] ;  /* 0x00008a0000047ab9 */ /* 0x000fe20000000800 */
[----:B------:R-:W-:Y:S01]  /*75390*/  ULDC UR6, c[0x0][0x228] ;  /* 0x00008a0000067ab9 */ /* 0x000fe20000000800 */
[----:B--2---:R0:W-:Y:S04]  /*753a0*/  @P0 STG.E.U8 desc[UR32][R26.64], R2 ;  /* 0x000000021a000986 */ /* 0x0041e8000c101120 */
[----:B0-----:R-:W2:Y:S04]  /*753b0*/  LDL.LU.64 R2, [R1+0x780] ;  /* 0x0007800001027983 */ /* 0x001ea80000300a00 */
[----:B------:R-:W4:Y:S04]  /*753c0*/  LDL.LU.64 R26, [R1+0x748] ;  /* 0x00074800011a7983 */ /* 0x000f280000300a00 */
[----:B------:R-:W-:Y:S01]  /*753d0*/  STL [R1+0x2830], R7 ;  /* 0x0028300701007387 */ /* 0x000fe20000100800 */
[----:B------:R-:W-:Y:S01]  /*753e0*/  ISETP.LT.AND P2, PT, R28, UR4, !P3 ;  /* 0x000000041c007c0c */ /* 0x000fe2000df41270 */
[----:B------:R-:W-:-:S02]  /*753f0*/  ULDC UR4, c[0x0][0x22c] ;  /* 0x00008b0000047ab9 */ /* 0x000fc40000000800 */
[----:B--2---:R0:W-:Y:S02]  /*75400*/  @P6 STG.E.U8 desc[UR32][R2.64], R0 ;  /* 0x0000000002006986 */ /* 0x0041e4000c101120 */
[----:B0-----:R-:W-:-:S05]  /*75410*/  PRMT R0, R12, 0x7772, RZ ;  /* 0x000077720c007816 */ /* 0x001fca00000000ff */
[----:B------:R0:W-:Y:S04]  /*75420*/  @P4 STG.E.U8 desc[UR32][R14.64], R0 ;  /* 0x000000000e004986 */ /* 0x0001e8000c101120 */
[----:B0-----:R-:W2:Y:S04]  /*75430*/  LDL.LU.64 R14, [R1+0x730] ;  /* 0x00073000010e7983 */ /* 0x001ea80000300a00 */
[----:B------:R-:W2:Y:S04]  /*75440*/  LDL.LU R20, [R1+0xb0] ;  /* 0x0000b00001147983 */ /* 0x000ea80000300800 */
[----:B------:R-:W2:Y:S01]  /*75450*/  LDL.LU.64 R6, [R1+0x720] ;  /* 0x0007200001067983 */ /* 0x000ea20000300a00 */
        /* <DEDUP_REMOVED lines=8> */
[----:B---3--:R0:W-:Y:S04]  /*754e0*/  @P2 STG.E.U8 desc[UR32][R4.64], R2 ;  /* 0x0000000204002986 */ /* 0x0081e8000c101120 */
[----:B------:R1:W-:Y:S01]  /*754f0*/  @P5 STG.E.U8 desc[UR32][R22.64], R0 ;  /* 0x0000000016005986 */ /* 0x0003e2000c101120 */
[----:B------:R-:W-:Y:S01]  /*75500*/  ISETP.LT.AND P5, PT, R25, UR6, !P0 ;  /* 0x0000000619007c0c */ /* 0x000fe2000c7a1270 */
[----:B------:R-:W-:Y:S01]  /*75510*/  ULDC UR4, c[0x0][0x228] ;  /* 0x00008a0000047ab9 */ /* 0x000fe20000000800 */
[----:B------:R-:W-:Y:S01]  /*75520*/  ULDC UR6, c[0x0][0x228] ;  /* 0x00008a0000067ab9 */ /* 0x000fe20000000800 */
[----:B0-----:R-:W-:-:S02]  /*75530*/  PRMT R2, R13, 0x7771, RZ ;  /* 0x000077710d027816 */ /* 0x001fc400000000ff */
[----:B-1----:R-:W-:-:S03]  /*75540*/  PRMT R0, R13, 0x7772, RZ ;  /* 0x000077720d007816 */ /* 0x002fc600000000ff */
[----:B----4-:R-:W-:Y:S04]  /*75550*/  @P6 STG.E.U8 desc[UR32][R16.64], R2 ;  /* 0x0000000210006986 */ /* 0x010fe8000c101120 */
[----:B------:R-:W-:Y:S04]  /*75560*/  @P4 STG.E.U8 desc[UR32][R26.64], R0 ;  /* 0x000000001a004986 */ /* 0x000fe8000c101120 */
[----:B--2---:R0:W-:Y:S04]  /*75570*/  STL.64 [R1+0x2838], R6 ;  /* 0x0028380601007387 */ /* 0x0041e80000100a00 */
[----:B0-----:R-:W2:Y:S04]  /*75580*/  LDL.LU.64 R6, [R1+0x728] ;  /* 0x0007280001067983 */ /* 0x001ea80000300a00 */
[----:B------:R-:W3:Y:S04]  /*75590*/  LDL.LU.64 R22, [R1+0x718] ;  /* 0x0007180001167983 */ /* 0x000ee80000300a00 */
[----:B------:R-:W4:Y:S04]  /*755a0*/  LDL.LU.64 R16, [R1+0x710] ;  /* 0x0007100001107983 */ /* 0x000f280000300a00 */
[----:B------:R-:W4:Y:S04]  /*755b0*/  LDL.LU R12, [R1+0xe0] ;  /* 0x0000e000010c7983 */ /* 0x000f280000300800 */
[----:B------:R0:W-:Y:S04]  /*755c0*/  STL [R1+0x2820], R25 ;  /* 0x0028201901007387 */ /* 0x0001e80000100800 */
[----:B------:R-:W4:Y:S04]  /*755d0*/  LDL.LU.64 R26, [R1+0x708] ;  /* 0x00070800011a7983 */ /* 0x000f280000300a00 */
[----:B0-----:R-:W3:Y:S01]  /*755e0*/  LDL.LU.64 R24, [R1+0x6f8] ;  /* 0x0006f80001187983 */ /* 0x001ee20000300a00 */
[----:B------:R-:W-:Y:S01]  /*755f0*/  ISETP.LT.AND P3, PT, R19, UR4, !P3 ;  /* 0x0000000413007c0c */ /* 0x000fe2000df61270 */
[----:B------:R-:W-:-:S02]  /*75600*/  ULDC UR4, c[0x0][0x228] ;  /* 0x00008a0000047ab9 */ /* 0x000fc40000000800 */
[----:B------:R-:W-:Y:S02]  /*75610*/  ISETP.LT.AND P6, PT, R10, UR4, !P0 ;  /* 0x000000040a007c0c */ /* 0x000fe4000c7c1270 */
[----:B------:R-:W-:Y:S02]  /*75620*/  PRMT R0, R13, 0x7773, RZ ;  /* 0x000077730d007816 */ /* 0x000fe400000000ff */
[----:B------:R-:W-:Y:S01]  /*75630*/  PRMT R3, R20, 0x7770, RZ ;  /* 0x0000777014037816 */ /* 0x000fe200000000ff */
[----:B------:R-:W-:Y:S01]  /*75640*/  VIADD R2, R9, 0x12 ;  /* 0x0000001209027836 */ /* 0x000fe20000000000 */
[----:B------:R-:W-:-:S04]  /*75650*/  ULDC UR4, c[0x0][0x22c] ;  /* 0x00008b0000047ab9 */ /* 0x000fc80000000800 */
[----:B------:R-:W-:Y:S04]  /*75660*/  @P3 STG.E.U8 desc[UR32][R14.64], R0 ;  /* 0x000000000e003986 */ /* 0x000fe8000c101120 */
[----:B--2---:R-:W-:Y:S04]  /*75670*/  @P6 STG.E.U8 desc[UR32][R6.64], R3 ;  /* 0x0000000306006986 */ /* 0x004fe8000c101120 */
[----:B---3--:R0:W-:Y:S04]  /*75680*/  STL.64 [R1+0x2828], R24 ;  /* 0x0028281801007387 */ /* 0x0081e80000100a00 */
[----:B0-----:R-:W2:Y:S04]  /*75690*/  LDL.LU.64 R24, [R1+0x700] ;  /* 0x0007000001187983 */ /* 0x001ea80000300a00 */
[----:B------:R-:W3:Y:S04]  /*756a0*/  LDL.LU.64 R4, [R1+0x6d8] ;  /* 0x0006d80001047983 */ /* 0x000ee80000300a00 */
[----:B------:R-:W3:Y:S04]  /*756b0*/  LDL.LU.64 R14, [R1+0x6d0] ;  /* 0x0006d000010e7983 */ /* 0x000ee80000300a00 */
[----:B------:R-:W4:Y:S04]  /*756c0*/  LDL.LU R13, [R1+0x114] ;  /* 0x00011400010d7983 */ /* 0x000f280000300800 */
[----:B------:R-:W2:Y:S01]  /*756d0*/  LDL.LU.64 R6, [R1+0x2838] ;  /* 0x0028380001067983 */ /* 0x000ea20000300a00 */
[----:B------:R-:W-:-:S02]  /*756e0*/  ISETP.GE.AND P2, PT, R2, UR4, PT ;  /* 0x0000000402007c0c */ /* 0x000fc4000bf46270 */
[C---:B------:R-:W-:Y:S02]  /*756f0*/  PRMT R2, R20.reuse, 0x7771, RZ ;  /* 0x0000777114027816 */ /* 0x040fe400000000ff */
[----:B------:R-:W-:Y:S01]  /*75700*/  ISETP.LT.AND P4, PT, R11, UR8, !P0 ;  /* 0x000000080b007c0c */ /* 0x000fe2000c781270 */
[----:B------:R-:W-:Y:S01]  /*75710*/  ULDC UR4, c[0x0][0x228] ;  /* 0x00008a0000047ab9 */ /* 0x000fe20000000800 */
[----:B------:R-:W-:Y:S01]  /*75720*/  PRMT R0, R20, 0x7772, RZ ;  /* 0x0000777214007816 */ /* 0x000fe200000000ff */
[----:B--2---:R0:W-:Y:S01]  /*75730*/  @P5 STG.E.U8 desc[UR32][R6.64], R2 ;  /* 0x0000000206005986 */ /* 0x0041e2000c101120 */
[----:B----4-:R-:W-:Y:S01]  /*75740*/  PRMT R3, R13, 0x7772, RZ ;  /* 0x000077720d037816 */ /* 0x010fe200000000ff */
[----:B------:R-:W-:Y:S02]  /*75750*/  ULDC UR8, c[0x0][0x228] ;  /* 0x00008a0000087ab9 */ /* 0x000fe40000000800 */
[----:B0-----:R-:W2:Y:S01]  /*75760*/  LDL.LU R7, [R1+0x2830] ;  /* 0x0028300001077983 */ /* 0x001ea20000300800 */
[----:B------:R-:W-:Y:S01]  /*75770*/  ISETP.LT.AND P3, PT, R28, UR4, !P0 ;  /* 0x000000041c007c0c */ /* 0x000fe2000c761270 */
[----:B------:R-:W-:-:S04]  /*75780*/  ULDC UR4, c[0x0][0x228] ;  /* 0x00008a0000047ab9 */ /* 0x000fc80000000800 */
[----:B------:R0:W-:Y:S01]  /*75790*/  @P4 STG.E.U8 desc[UR32][R22.64], R0 ;  /* 0x0000000016004986 */ /* 0x0001e2000c101120 */
[----:B------:R-:W-:Y:S02]  /*757a0*/  ISETP.LT.AND P5, PT, R21, UR6, !P0 ;  /* 0x0000000615007c0c */ /* 0x000fe4000c7a1270 */
[----:B------:R-:W-:Y:S01]  /*757b0*/  PRMT R2, R12, 0x7771, RZ ;  /* 0x000077710c027816 */ /* 0x000fe200000000ff */
[----:B------:R-:W-:Y:S01]  /*757c0*/  ULDC UR6, c[0x0][0x228] ;  /* 0x00008a0000067ab9 */ /* 0x000fe20000000800 */
[----:B0-----:R-:W-:Y:S01]  /*757d0*/  PRMT R0, R20, 0x7773, RZ ;  /* 0x0000777314007816 */ /* 0x001fe200000000ff */
[----:B------:R-:W4:Y:S04]  /*757e0*/  LDL.LU.64 R22, [R1+0x6c8] ;  /* 0x0006c80001167983 */ /* 0x000f280000300a00 */
[----:B------:R-:W4:Y:S04]  /*757f0*/  LDL.LU R20, [R1+0x104] ;  /* 0x0001040001147983 */ /* 0x000f280000300800 */
[----:B------:R0:W-:Y:S02]  /*75800*/  @P3 STG.E.U8 desc[UR32][R16.64], R0 ;  /* 0x0000000010003986 */ /* 0x0001e4000c101120 */
[----:B0-----:R-:W-:-:S02]  /*75810*/  PRMT R0, R12, 0x7770, RZ ;  /* 0x000077700c007816 */ /* 0x001fc400000000ff */
[----:B------:R-:W4:Y:S01]  /*75820*/  LDL.LU.64 R16, [R1+0x6b8] ;  /* 0x0006b80001107983 */ /* 0x000f220000300a00 */
[----:B--2---:R-:W-:Y:S01]  /*75830*/  ISETP.LT.AND P6, PT, R7, UR4, !P0 ;  /* 0x0000000407007c0c */ /* 0x004fe2000c7c1270 */
[----:B------:R-:W-:-:S12]  /*75840*/  ULDC UR4, c[0x0][0x228] ;  /* 0x00008a0000047ab9 */ /* 0x000fd80000000800 */
[----:B------:R0:W-:Y:S04]  /*75850*/  @P6 STG.E.U8 desc[UR32][R26.64], R0 ;  /* 0x000000001a006986 */ /* 0x0001e8000c101120 */
[----:B------:R1:W-:Y:S04]  /*75860*/  @P5 STG.E.U8 desc[UR32][R24.64], R2 ;  /* 0x0000000218005986 */ /* 0x0003e8000c101120 */
[----:B0-----:R-:W2:Y:S04]  /*75870*/  LDL.LU.64 R26, [R1+0x6b0] ;  /* 0x0006b000011a7983 */ /* 0x001ea80000300a00 */
[----:B-1----:R-:W3:Y:S01]  /*75880*/  LDL.LU.64 R24, [R1+0x2828] ;  /* 0x0028280001187983 */ /* 0x002ee20000300a00 */
[----:B------:R-:W-:-:S02]  /*75890*/  ISETP.LT.AND P4, PT, R8, UR4, !P0 ;  /* 0x0000000408007c0c */ /* 0x000fc4000c781270 */
[C---:B------:R-:W-:Y:S01]  /*758a0*/  PRMT R0, R12.reuse, 0x7772, RZ ;  /* 0x000077720c007816 */ /* 0x040fe200000000ff */
[----:B------:R-:W-:Y:S02]  /*758b0*/  ULDC UR4, c[0x0][0x228] ;  /* 0x00008a0000047ab9 */ /* 0x000fe40000000800 */
[----:B------:R-:W-:Y:S02]  /*758c0*/  ISETP.LT.AND P0, PT, R19, UR4, !P0 ;  /* 0x0000000413007c0c */ /* 0x000fe4000c701270 */
[----:B------:R-:W-:Y:S01]  /*758d0*/  PRMT R2, R12, 0x7773, RZ ;  /* 0x000077730c027816 */ /* 0x000fe200000000ff */
[----:B------:R-:W-:-:S05]  /*758e0*/  ULDC UR4, c[0x0][0x228] ;  /* 0x00008a0000047ab9 */ /* 0x000fca0000000800 */
[----:B---3--:R0:W-:Y:S04]  /*758f0*/  @P4 STG.E.U8 desc[UR32][R24.64], R0 ;  /* 0x0000000018004986 */ /* 0x0081e8000c101120 */
[----:B0-----:R-:W3:Y:S01]  /*75900*/  LDL.LU R25, [R1+0x2820] ;  /* 0x0028200001197983 */ /* 0x001ee20000300800 */
[----:B------:R-:W-:-:S03]  /*75910*/  ISETP.LT.AND P3, PT, R10, UR6, !P2 ;  /* 0x000000060a007c0c */ /* 0x000fc6000d761270 */
[----:B------:R0:W-:Y:S01]  /*75920*/  @P0 STG.E.U8 desc[UR32][R4.64], R2 ;  /* 0x0000000204000986 */ /* 0x0001e2000c101120 */
[----:B------:R-:W-:Y:S01]  /*75930*/  ULDC UR6, c[0x0][0x228] ;  /* 0x00008a0000067ab9 */ /* 0x000fe20000000800 */
[----:B------:R-:W-:Y:S02]  /*75940*/  PRMT R0, R13, 0x7770, RZ ;  /* 0x000077700d007816 */ /* 0x000fe400000000ff */
[----:B------:R-:W-:Y:S02]  /*75950*/  ISETP.LT.AND P5, PT, R28, UR6, !P2 ;  /* 0x000000061c007c0c */ /* 0x000fe4000d7a1270 */
[----:B------:R-:W-:Y:S01]  /*75960*/  ISETP.LT.AND P6, PT, R7, UR8, !P2 ;  /* 0x0000000807007c0c */ /* 0x000fe2000d7c1270 */
[----:B------:R-:W-:Y:S01]  /*75970*/  ULDC UR6, c[0x0][0x228] ;  /* 0x00008a0000067ab9 */ /* 0x000fe20000000800 */
[----:B------:R-:W-:Y:S01]  /*75980*/  ULDC UR8, c[0x0][0x228] ;  /* 0x00008a0000087ab9 */ /* 0x000fe20000000800 */
[----:B0-----:R-:W-:Y:S01]  /*75990*/  PRMT R2, R13, 0x7771, RZ ;  /* 0x000077710d027816 */ /* 0x001fe200000000ff */
[----:B------:R0:W-:Y:S04]  /*759a0*/  @P3 STG.E.U8 desc[UR32][R14.64], R0 ;  /* 0x000000000e003986 */ /* 0x0001e8000c101120 */
[----:B0-----:R-:W2:Y:S04]  /*759b0*/  LDL.LU.64 R14, [R1+0x6a0] ;  /* 0x0006a000010e7983 */ /* 0x001ea80000300a00 */
[----:B------:R-:W2:Y:S04]  /*759c0*/  LDL.LU R12, [R1+0xb4] ;  /* 0x0000b400010c7983 */ /* 0x000ea80000300800 */
[----:B------:R-:W2:Y:S01]  /*759d0*/  LDL.LU.64 R4, [R1+0x690] ;  /* 0x0006900001047983 */ /* 0x000ea20000300a00 */
[----:B---3--:R-:W-:Y:S01]  /*759e0*/  ISETP.LT.AND P0, PT, R25, UR4, !P2 ;  /* 0x0000000419007c0c */ /* 0x008fe2000d701270 */
[----:B------:R-:W-:-:S02]  /*759f0*/  ULDC UR4, c[0x0][0x228] ;  /* 0x00008a0000047ab9 */ /* 0x000fc40000000800 */
[----:B------:R-:W-:Y:S01]  /*75a00*/  ISETP.LT.AND P4, PT, R11, UR4, !P2 ;  /* 0x000000040b007c0c */ /* 0x000fe2000d781270 */
[----:B------:R-:W-:Y:S01]  /*75a10*/  VIADD R0, R9, 0x13 ;  /* 0x0000001309007836 */ /* 0x000fe20000000000 */
[----:B------:R-:W-:-:S08]  /*75a20*/  ULDC UR4, c[0x0][0x22c] ;  /* 0x00008b0000047ab9 */ /* 0x000fd00000000800 */
[----:B----4-:R0:W-:Y:S04]  /*75a30*/  @P0 STG.E.U8 desc[UR32][R22.64], R2 ;  /* 0x0000000216000986 */ /* 0x0101e8000c101120 */
[----:B------:R1:W-:Y:S01]  /*75a40*/  @P4 STG.E.U8 desc[UR32][R16.64], R3 ;  /* 0x0000000310004986 */ /* 0x0003e2000c101120 */
[----:B0-----:R-:W-:-:S03]  /*75a50*/  PRMT R2, R13, 0x7773, RZ ;  /* 0x000077730d027816 */ /* 0x001fc600000000ff */
[----:B------:R-:W3:Y:S04]  /*75a60*/  LDL.LU.64 R22, [R1+0x688] ;  /* 0x0006880001167983 */ /* 0x000ee80000300a00 */
        /* <DEDUP_REMOVED lines=19> */
[----:B------:R0:W-:Y:S04]  /*75ba0*/  @P0 STG.E.U8 desc[UR32][R14.64], R0 ;  /* 0x000000000e000986 */ /* 0x0001e8000c101120 */
[----:B0-----:R-:W2:Y:S04]  /*75bb0*/  LDL.LU.64 R14, [R1+0x668] ;  /* 0x00066800010e7983 */ /* 0x001ea80000300a00 */
[----:B------:R-:W2:Y:S04]  /*75bc0*/  LDL.LU R13, [R1+0xe4] ;  /* 0x0000e400010d7983 */ /* 0x000ea80000300800 */
[----:B------:R0:W-:Y:S04]  /*75bd0*/  STL [R1+0x2814], R25 ;  /* 0x0028141901007387 */ /* 0x0001e80000100800 */
[----:B0-----:R-:W3:Y:S01]  /*75be0*/  LDL.LU.64 R24, [R1+0x698] ;  /* 0x0006980001187983 */ /* 0x001ee20000300a00 */
[----:B------:R-:W-:-:S02]  /*75bf0*/  PRMT R0, R20, 0x7772, RZ ;  /* 0x0000777214007816 */ /* 0x000fc400000000ff */
[----:B------:R-:W-:Y:S01]  /*75c00*/  ISETP.LT.AND P0, PT, R11, UR6, !P3 ;  /* 0x000000060b007c0c */ /* 0x000fe2000df01270 */
[----:B------:R0:W-:Y:S01]  /*75c10*/  STL.64 [R1+0x2818], R10 ;  /* 0x0028180a01007387 */ /* 0x0001e20000100a00 */
[----:B------:R-:W-:Y:S01]  /*75c20*/  PRMT R2, R20, 0x7773, RZ ;  /* 0x0000777314027816 */ /* 0x000fe200000000ff */
[----:B------:R-:W-:Y:S02]  /*75c30*/  ULDC UR6, c[0x0][0x228] ;  /* 0x00008a0000067ab9 */ /* 0x000fe40000000800 */
[----:B0-----:R-:W2:Y:S04]  /*75c40*/  LDL.LU.64 R10, [R1+0x660] ;  /* 0x00066000010a7983 */ /* 0x001ea80000300a00 */
[----:B---3--:R0:W-:Y:S04]  /*75c50*/  @P4 STG.E.U8 desc[UR32][R24.64], R0 ;  /* 0x0000000018004986 */ /* 0x0081e8000c101120 */
[----:B------:R1:W-:Y:S04]  /*75c60*/  @P2 STG.E.U8 desc[UR32][R4.64], R2 ;  /* 0x0000000204002986 */ /* 0x0003e8000c101120 */
[----:B0-----:R-:W3:Y:S01]  /*75c70*/  LDL.LU.64 R24, [R1+0x658] ;  /* 0x0006580001187983 */ /* 0x001ee20000300a00 */
[----:B------:R-:W-:-:S02]  /*75c80*/  PRMT R0, R12, 0x7770, RZ ;  /* 0x000077700c007816 */ /* 0x000fc400000000ff */
[----:B-1----:R-:W-:-:S03]  /*75c90*/  PRMT R2, R12, 0x7771, RZ ;  /* 0x000077710c027816 */ /* 0x002fc600000000ff */
[----:B------:R0:W-:Y:S04]  /*75ca0*/  @P5 STG.E.U8 desc[UR32][R22.64], R0 ;  /* 0x0000000016005986 */ /* 0x0001e8000c101120 */
[----:B----4-:R1:W-:Y:S01]  /*75cb0*/  @P6 STG.E.U8 desc[UR32][R16.64], R2 ;  /* 0x0000000210006986 */ /* 0x0103e2000c101120 */
[----:B------:R-:W-:Y:S01]  /*75cc0*/  ISETP.LT.AND P6, PT, R28, UR4, !P3 ;  /* 0x000000041c007c0c */ /* 0x000fe2000dfc1270 */
[----:B------:R-:W-:Y:S02]  /*75cd0*/  ULDC UR4, c[0x0][0x228] ;  /* 0x00008a0000047ab9 */ /* 0x000fe40000000800 */
[----:B------:R-:W-:Y:S01]  /*75ce0*/  ISETP.LT.AND P2, PT, R7, UR4, !P3 ;  /* 0x0000000407007c0c */ /* 0x000fe2000df41270 */
[----:B------:R-:W-:Y:S01]  /*75cf0*/  ULDC UR4, c[0x0][0x22c] ;  /* 0x00008b0000047ab9 */ /* 0x000fe20000000800 */
[----:B0-----:R-:W-:Y:S01]  /*75d00*/  PRMT R0, R12, 0x7772, RZ ;  /* 0x000077720c007816 */ /* 0x001fe200000000ff */
[----:B-1----:R-:W-:Y:S01]  /*75d10*/  VIADD R2, R9, 0x14 ;  /* 0x0000001409027836 */ /* 0x002fe20000000000 */
[----:B------:R-:W4:Y:S04]  /*75d20*/  LDL.LU.64 R22, [R1+0x638] ;  /* 0x0006380001167983 */ /* 0x000f280000300a00 */
[----:B------:R0:W-:Y:S04]  /*75d30*/  @P0 STG.E.U8 desc[UR32][R26.64], R0 ;  /* 0x000000001a000986 */ /* 0x0001e8000c101120 */
[----:B------:R-:W4:Y:S04]  /*75d40*/  LDL.LU R20, [R1+0x118] ;  /* 0x0001180001147983 */ /* 0x000f280000300800 */
[----:B------:R-:W4:Y:S01]  /*75d50*/  LDL.LU.64 R16, [R1+0x630] ;  /* 0x0006300001107983 */ /* 0x000f220000300a00 */
[----:B------:R-:W-:-:S03]  /*75d60*/  ISETP.GE.AND P0, PT, R2, UR4, PT ;  /* 0x0000000402007c0c */ /* 0x000fc6000bf06270 */
[----:B------:R-:W4:Y:S01]  /*75d70*/  LDL.LU.64 R4, [R1+0x628] ;  /* 0x0006280001047983 */ /* 0x000f220000300a00 */
[----:B------:R-:W-:Y:S01]  /*75d80*/  ULDC UR4, c[0x0][0x228] ;  /* 0x00008a0000047ab9 */ /* 0x000fe20000000800 */
[----:B------:R-:W-:Y:S02]  /*75d90*/  ISETP.LT.AND P4, PT, R21, UR6, !P3 ;  /* 0x0000000615007c0c */ /* 0x000fe4000df81270 */
[----:B0-----:R-:W-:Y:S01]  /*75da0*/  PRMT R0, R12, 0x7773, RZ ;  /* 0x000077730c007816 */ /* 0x001fe200000000ff */
[----:B------:R-:W4:Y:S01]  /*75db0*/  LDL.LU.64 R26, [R1+0x620] ;  /* 0x00062000011a7983 */ /* 0x000f220000300a00 */
[----:B------:R-:W-:Y:S02]  /*75dc0*/  ISETP.LT.AND P5, PT, R8, UR8, !P3 ;  /* 0x0000000808007c0c */ /* 0x000fe4000dfa1270 */
[----:B------:R-:W-:Y:S02]  /*75dd0*/  ISETP.LT.AND P3, PT, R19, UR4, !P3 ;  /* 0x0000000413007c0c */ /* 0x000fe4000df61270 */
[C---:B--2---:R-:W-:Y:S01]  /*75de0*/  PRMT R3, R13.reuse, 0x7770, RZ ;  /* 0x000077700d037816 */ /* 0x044fe200000000ff */
[----:B------:R0:W-:Y:S01]  /*75df0*/  @P6 STG.E.U8 desc[UR32][R14.64], R0 ;  /* 0x000000000e006986 */ /* 0x0001e2000c101120 */
[C---:B------:R-:W-:Y:S01]  /*75e00*/  PRMT R2, R13.reuse, 0x7771, RZ ;  /* 0x000077710d027816 */ /* 0x040fe200000000ff */
[----:B------:R-:W-:Y:S01]  /*75e10*/  ULDC UR4, c[0x0][0x228] ;  /* 0x00008a0000047ab9 */ /* 0x000fe20000000800 */
[----:B------:R-:W-:Y:S01]  /*75e20*/  ULDC UR6, c[0x0][0x228] ;  /* 0x00008a0000067ab9 */ /* 0x000fe20000000800 */
[----:B------:R-:W-:Y:S01]  /*75e30*/  ULDC UR8, c[0x0][0x228] ;  /* 0x00008a0000087ab9 */ /* 0x000fe20000000800 */
[----:B0-----:R-:W2:Y:S04]  /*75e40*/  LDL.LU.64 R14, [R1+0x618] ;  /* 0x00061800010e7983 */ /* 0x001ea80000300a00 */
[----:B------:R0:W-:Y:S04]  /*75e50*/  STL [R1+0x2810], R19 ;  /* 0x0028101301007387 */ /* 0x0001e80000100800 */
[----:B0-----:R-:W4:Y:S04]  /*75e60*/  LDL.LU.64 R18, [R1+0x650] ;  /* 0x0006500001127983 */ /* 0x001f280000300a00 */
[----:B------:R0:W-:Y:S04]  /*75e70*/  @P2 STG.E.U8 desc[UR32][R10.64], R3 ;  /* 0x000000030a002986 */ /* 0x0001e8000c101120 */
[----:B0-----:R-:W2:Y:S01]  /*75e80*/  LDL.LU.64 R10, [R1+0x2818] ;  /* 0x00281800010a7983 */ /* 0x001ea20000300a00 */
[----:B------:R-:W-:-:S03]  /*75e90*/  PRMT R0, R13, 0x7772, RZ ;  /* 0x000077720d007816 */ /* 0x000fc600000000ff */
[----:B---3--:R0:W-:Y:S04]  /*75ea0*/  @P4 STG.E.U8 desc[UR32][R24.64], R2 ;  /* 0x0000000218004986 */ /* 0x0081e8000c101120 */
[----:B0-----:R-:W3:Y:S04]  /*75eb0*/  LDL.LU R25, [R1+0x2814] ;  /* 0x0028140001197983 */ /* 0x001ee80000300800 */
[----:B------:R-:W3:Y:S04]  /*75ec0*/  LDL.LU R12, [R1+0x108] ;  /* 0x00010800010c7983 */ /* 0x000ee80000300800 */
[----:B----4-:R0:W-:Y:S04]  /*75ed0*/  @P5 STG.E.U8 desc[UR32][R18.64], R0 ;  /* 0x0000000012005986 */ /* 0x0101e8000c101120 */
[----:B0-----:R-:W4:Y:S01]  /*75ee0*/  LDL.LU.64 R18, [R1+0x610] ;  /* 0x0006100001127983 */ /* 0x001f220000300a00 */
[----:B------:R-:W-:-:S02]  /*75ef0*/  PRMT R0, R13, 0x7773, RZ ;  /* 0x000077730d007816 */ /* 0x000fc400000000ff */
[----:B--2---:R-:W-:Y:S02]  /*75f00*/  ISETP.LT.AND P2, PT, R10, UR4, !P0 ;  /* 0x000000040a007c0c */ /* 0x004fe4000c741270 */
[C---:B------:R-:W-:Y:S01]  /*75f10*/  PRMT R3, R20.reuse, 0x7770, RZ ;  /* 0x0000777014037816 */ /* 0x040fe200000000ff */
[----:B------:R-:W-:Y:S01]  /*75f20*/  ULDC UR4, c[0x0][0x22c] ;  /* 0x00008b0000047ab9 */ /* 0x000fe20000000800 */
[----:B------:R0:W-:Y:S01]  /*75f30*/  @P3 STG.E.U8 desc[UR32][R22.64], R0 ;  /* 0x0000000016003986 */ /* 0x0001e2000c101120 */
[----:B------:R-:W-:Y:S02]  /*75f40*/  PRMT R2, R20, 0x7771, RZ ;  /* 0x0000777114027816 */ /* 0x000fe400000000ff */
[----:B------:R-:W-:Y:S01]  /*75f50*/  ISETP.LT.AND P4, PT, R28, UR8, !P0 ;  /* 0x000000081c007c0c */ /* 0x000fe2000c781270 */
[----:B------:R-:W-:Y:S01]  /*75f60*/  ULDC UR8, c[0x0][0x228] ;  /* 0x00008a0000087ab9 */ /* 0x000fe20000000800 */
[----:B0-----:R-:W-:-:S04]  /*75f70*/  VIADD R0, R9, 0x15 ;  /* 0x0000001509007836 */ /* 0x001fc80000000000 */
[----:B------:R0:W-:Y:S04]  /*75f80*/  @P2 STG.E.U8 desc[UR32][R16.64], R3 ;  /* 0x0000000310002986 */ /* 0x0001e8000c101120 */
[----:B------:R-:W2:Y:S01]  /*75f90*/  LDL.LU.64 R22, [R1+0x608] ;  /* 0x0006080001167983 */ /* 0x000ea20000300a00 */
[----:B------:R-:W-:Y:S01]  /*75fa0*/  ISETP.GE.AND P6, PT, R0, UR4, PT ;  /* 0x0000000400007c0c */ /* 0x000fe2000bfc6270 */
[----:B------:R-:W-:Y:S02]  /*75fb0*/  ULDC UR4, c[0x0][0x228] ;  /* 0x00008a0000047ab9 */ /* 0x000fe40000000800 */
[----:B------:R-:W-:Y:S02]  /*75fc0*/  ISETP.LT.AND P2, PT, R7, UR4, !P0 ;  /* 0x0000000407007c0c */ /* 0x000fe4000c741270 */
[----:B------:R-:W-:Y:S01]  /*75fd0*/  PRMT R0, R20, 0x7773, RZ ;  /* 0x0000777314007816 */ /* 0x000fe200000000ff */
[----:B------:R-:W-:Y:S01]  /*75fe0*/  ULDC UR4, c[0x0][0x228] ;  /* 0x00008a0000047ab9 */ /* 0x000fe20000000800 */
[----:B0-----:R-:W2:Y:S04]  /*75ff0*/  LDL.LU.64 R16, [R1+0x600] ;  /* 0x0006000001107983 */ /* 0x001ea80000300a00 */
[----:B------:R-:W2:Y:S01]  /*76000*/  LDL.LU R13, [R1+0xb8] ;  /* 0x0000b800010d7983 */ /* 0x000ea20000300800 */
[----:B---3--:R-:W-:Y:S01]  /*76010*/  ISETP.LT.AND P5, PT, R25, UR6, !P0 ;  /* 0x0000000619007c0c */ /* 0x008fe2000c7a1270 */
[----:B------:R-:W-:-:S02]  /*76020*/  ULDC UR6, c[0x0][0x228] ;  /* 0x00008a0000067ab9 */ /* 0x000fc40000000800 */
[----:B------:R-:W-:Y:S01]  /*76030*/  ISETP.LT.AND P3, PT, R11, UR6, !P0 ;  /* 0x000000060b007c0c */ /* 0x000fe2000c761270 */
[----:B------:R-:W-:-:S09]  /*76040*/  ULDC UR6, c[0x0][0x228] ;  /* 0x00008a0000067ab9 */ /* 0x000fd20000000800 */
[----:B------:R0:W-:Y:S02]  /*76050*/  @P5 STG.E.U8 desc[UR32][R4.64], R2 ;  /* 0x0000000204005986 */ /* 0x0001e4000c101120 */
[----:B0-----:R-:W-:Y:S02]  /*76060*/  PRMT R2, R20, 0x7772, RZ ;  /* 0x0000777214027816 */ /* 0x001fe400000000ff */
[----:B------:R-:W3:Y:S04]  /*76070*/  LDL.LU.64 R4, [R1+0x5f0] ;  /* 0x0005f00001047983 */ /* 0x000ee80000300a00 */
[----:B------:R0:W-:Y:S04]  /*76080*/  @P3 STG.E.U8 desc[UR32][R26.64], R2 ;  /* 0x000000021a003986 */ /* 0x0001e8000c101120 */
[----:B------:R1:W-:Y:S01]  /*76090*/  @P4 STG.E.U8 desc[UR32][R14.64], R0 ;  /* 0x000000000e004986 */ /* 0x0003e2000c101120 */
[----:B0-----:R-:W-:-:S03]  /*760a0*/  PRMT R2, R12, 0x7770, RZ ;  /* 0x000077700c027816 */ /* 0x001fc600000000ff */
[----:B------:R-:W3:Y:S04]  /*760b0*/  LDL.LU.64 R26, [R1+0x5e8] ;  /* 0x0005e800011a7983 */ /* 0x000ee80000300a00 */
[----:B-1----:R-:W3:Y:S04]  /*760c0*/  LDL.LU.64 R14, [R1+0x5c8] ;  /* 0x0005c800010e7983 */ /* 0x002ee80000300a00 */
[----:B----4-:R0:W-:Y:S04]  /*760d0*/  @P2 STG.E.U8 desc[UR32][R18.64], R2 ;  /* 0x0000000212002986 */ /* 0x0101e8000c101120 */
[----:B0-----:R-:W4:Y:S01]  /*760e0*/  LDL.LU R19, [R1+0x2810] ;  /* 0x0028100001137983 */ /* 0x001f220000300800 */
[----:B------:R-:W-:-:S02]  /*760f0*/  ISETP.LT.AND P4, PT, R21, UR4, !P0 ;  /* 0x0000000415007c0c */ /* 0x000fc4000c781270 */
[----:B------:R-:W-:Y:S01]  /*76100*/  ISETP.LT.AND P5, PT, R8, UR6, !P0 ;  /* 0x0000000608007c0c */ /* 0x000fe2000c7a1270 */
[----:B------:R-:W-:Y:S01]  /*76110*/  VIADD R0, R9, 0x16 ;  /* 0x0000001609007836 */ /* 0x000fe20000000000 */
[----:B------:R-:W-:Y:S01]  /*76120*/  ULDC UR4, c[0x0][0x22c] ;  /* 0x00008b0000047ab9 */ /* 0x000fe20000000800 */
[----:B------:R-:W-:Y:S01]  /*76130*/  PRMT R2, R12, 0x7771, RZ ;  /* 0x000077710c027816 */ /* 0x000fe200000000ff */
[----:B------:R-:W3:Y:S01]  /*76140*/  LDL.LU R20, [R1+0xe8] ;  /* 0x0000e80001147983 */ /* 0x000ee20000300800 */
[----:B------:R-:W-:Y:S01]  /*76150*/  ULDC UR6, c[0x0][0x228] ;  /* 0x00008a0000067ab9 */ /* 0x000fe20000000800 */
[----:B------:R-:W-:Y:S02]  /*76160*/  ISETP.GE.AND P3, PT, R0, UR4, PT ;  /* 0x0000000400007c0c */ /* 0x000fe4000bf66270 */
[----:B------:R-:W-:Y:S01]  /*76170*/  PRMT R0, R12, 0x7772, RZ ;  /* 0x000077720c007816 */ /* 0x000fe200000000ff */
[----:B------:R-:W-:Y:S02]  /*76180*/  ULDC UR4, c[0x0][0x228] ;  /* 0x00008a0000047ab9 */ /* 0x000fe40000000800 */
[----:B--2---:R0:W-:Y:S04]  /*76190*/  @P4 STG.E.U8 desc[UR32][R22.64], R2 ;  /* 0x0000000216004986 */ /* 0x0041e8000c101120 */
[----:B------:R1:W-:Y:S04]  /*761a0*/  @P5 STG.E.U8 desc[UR32][R16.64], R0 ;  /* 0x0000000010005986 */ /* 0x0003e8000c101120 */
[----:B0-----:R-:W2:Y:S04]  /*761b0*/  LDL.LU.64 R22, [R1+0x5c0] ;  /* 0x0005c00001167983 */ /* 0x001ea80000300a00 */
[----:B-1----:R-:W2:Y:S04]  /*761c0*/  LDL.LU.64 R16, [R1+0x5b8] ;  /* 0x0005b80001107983 */ /* 0x002ea80000300a00 */
[----:B------:R0:W-:Y:S01]  /*761d0*/  STL [R1+0x280c], R25 ;  /* 0x00280c1901007387 */ /* 0x0001e20000100800 */
[----:B----4-:R-:W-:Y:S01]  /*761e0*/  ISETP.LT.AND P0, PT, R19, UR4, !P0 ;  /* 0x0000000413007c0c */ /* 0x010fe2000c701270 */
[----:B------:R-:W-:-:S02]  /*761f0*/  ULDC UR4, c[0x0][0x228] ;  /* 0x00008a0000047ab9 */ /* 0x000fc40000000800 */
[----:B------:R-:W-:Y:S02]  /*76200*/  ISETP.LT.AND P5, PT, R25, UR4, !P6 ;  /* 0x0000000419007c0c */ /* 0x000fe4000f7a1270 */
[----:B------:R-:W-:Y:S01]  /*76210*/  PRMT R2, R12, 0x7773, RZ ;  /* 0x000077730c027816 */ /* 0x000fe200000000ff */
[----:B0-----:R-:W4:Y:S01]  /*76220*/  LDL.LU.64 R24, [R1+0x5f8] ;  /* 0x0005f80001187983 */ /* 0x001f220000300a00 */
[----:B------:R-:W-:Y:S02]  /*76230*/  ISETP.LT.AND P2, PT, R10, UR6, !P6 ;  /* 0x000000060a007c0c */ /* 0x000fe4000f741270 */
[----:B------:R-:W-:Y:S01]  /*76240*/  PRMT R0, R13, 0x7770, RZ ;  /* 0x000077700d007816 */ /* 0x000fe200000000ff */
[----:B------:R-:W-:Y:S01]  /*76250*/  ULDC UR4, c[0x0][0x228] ;  /* 0x00008a0000047ab9 */ /* 0x000fe20000000800 */
[----:B------:R-:W-:Y:S01]  /*76260*/  ULDC UR6, c[0x0][0x228] ;  /* 0x00008a0000067ab9 */ /* 0x000fe20000000800 */
[----:B------:R-:W-:Y:S01]  /*76270*/  ISETP.LT.AND P4, PT, R11, UR4, !P6 ;  /* 0x000000040b007c0c */ /* 0x000fe2000f781270 */
[----:B------:R-:W-:Y:S01]  /*76280*/  ULDC UR4, c[0x0][0x228] ;  /* 0x00008a0000047ab9 */ /* 0x000fe20000000800 */
[----:B----4-:R0:W-:Y:S04]  /*76290*/  @P0 STG.E.U8 desc[UR32][R24.64], R2 ;  /* 0x0000000218000986 */ /* 0x0101e8000c101120 */
[----:B0-----:R-:W4:Y:S01]  /*762a0*/  LDL.LU.64 R24, [R1+0x5b0] ;  /* 0x0005b00001187983 */ /* 0x001f220000300a00 */
[----:B------:R-:W-:-:S03]  /*762b0*/  PRMT R2, R13, 0x7771, RZ ;  /* 0x000077710d027816 */ /* 0x000fc600000000ff */
[----:B---3--:R0:W-:Y:S01]  /*762c0*/  @P2 STG.E.U8 desc[UR32][R4.64], R0 ;  /* 0x0000000004002986 */ /* 0x0081e2000c101120 */
[----:B------:R-:W-:Y:S01]  /*762d0*/  ISETP.LT.AND P2, PT, R28, UR4, !P6 ;  /* 0x000000041c007c0c */ /* 0x000fe2000f741270 */
[----:B------:R-:W-:Y:S01]  /*762e0*/  VIADD R3, R9, 0x17 ;  /* 0x0000001709037836 */ /* 0x000fe20000000000 */
[----:B------:R-:W-:Y:S01]  /*762f0*/  ULDC UR4, c[0x0][0x22c] ;  /* 0x00008b0000047ab9 */ /* 0x000fe20000000800 */
[----:B------:R1:W-:Y:S01]  /*76300*/  @P5 STG.E.U8 desc[UR32][R26.64], R2 ;  /* 0x000000021a005986 */ /* 0x0003e2000c101120 */
[----:B------:R-:W-:Y:S01]  /*76310*/  ISETP.LT.AND P5, PT, R7, UR6, !P6 ;  /* 0x0000000607007c0c */ /* 0x000fe2000f7a1270 */
[----:B------:R-:W-:Y:S02]  /*76320*/  ULDC UR6, c[0x0][0x228] ;  /* 0x00008a0000067ab9 */ /* 0x000fe40000000800 */
[----:B------:R-:W-:Y:S01]  /*76330*/  ISETP.LT.AND P0, PT, R21, UR6, !P6 ;  /* 0x0000000615007c0c */ /* 0x000fe2000f701270 */
[----:B------:R-:W-:Y:S01]  /*76340*/  ULDC UR6, c[0x0][0x228] ;  /* 0x00008a0000067ab9 */ /* 0x000fe20000000800 */
[----:B0-----:R-:W-:-:S02]  /*76350*/  PRMT R0, R13, 0x7772, RZ ;  /* 0x000077720d007816 */ /* 0x001fc400000000ff */
[----:B-1----:R-:W-:-:S03]  /*76360*/  PRMT R2, R13, 0x7773, RZ ;  /* 0x000077730d027816 */ /* 0x002fc600000000ff */
[----:B------:R0:W-:Y:S04]  /*76370*/  @P4 STG.E.U8 desc[UR32][R14.64], R0 ;  /* 0x000000000e004986 */ /* 0x0001e8000c101120 */
[----:B------:R-:W3:Y:S04]  /*76380*/  LDL.LU.64 R26, [R1+0x598] ;  /* 0x00059800011a7983 */ /* 0x000ee80000300a00 */
[----:B--2---:R1:W-:Y:S04]  /*76390*/  @P2 STG.E.U8 desc[UR32][R22.64], R2 ;  /* 0x0000000216002986 */ /* 0x0043e8000c101120 */
[----:B------:R-:W2:Y:S01]  /*763a0*/  LDL.LU R12, [R1+0x11c] ;  /* 0x00011c00010c7983 */ /* 0x000ea20000300800 */
[----:B------:R-:W-:-:S02]  /*763b0*/  ISETP.GE.AND P2, PT, R3, UR4, PT ;  /* 0x0000000403007c0c */ /* 0x000fc4000bf46270 */
[C---:B0-----:R-:W-:Y:S01]  /*763c0*/  PRMT R0, R20.reuse, 0x7770, RZ ;  /* 0x0000777014007816 */ /* 0x041fe200000000ff */
[----:B------:R-:W3:Y:S01]  /*763d0*/  LDL.LU.64 R14, [R1+0x590] ;  /* 0x00059000010e7983 */ /* 0x000ee20000300a00 */
[----:B-1----:R-:W-:-:S03]  /*763e0*/  PRMT R2, R20, 0x7771, RZ ;  /* 0x0000777114027816 */ /* 0x002fc600000000ff */
[----:B------:R-:W3:Y:S04]  /*763f0*/  LDL.LU.64 R4, [R1+0x588] ;  /* 0x0005880001047983 */ /* 0x000ee80000300a00 */
[----:B------:R-:W3:Y:S04]  /*76400*/  LDL.LU.64 R22, [R1+0x580] ;  /* 0x0005800001167983 */ /* 0x000ee80000300a00 */
[----:B------:R0:W-:Y:S01]  /*76410*/  @P5 STG.E.U8 desc[UR32][R16.64], R0 ;  /* 0x0000000010005986 */ /* 0x0001e2000c101120 */
[----:B------:R-:W-:Y:S01]  /*76420*/  ISETP.LT.AND P4, PT, R8, UR8, !P6 ;  /* 0x0000000808007c0c */ /* 0x000fe2000f781270 */
[----:B------:R-:W-:Y:S01]  /*76430*/  ULDC UR4, c[0x0][0x228] ;  /* 0x00008a0000047ab9 */ /* 0x000fe20000000800 */
[----:B------:R-:W-:Y:S01]  /*76440*/  ULDC UR8, c[0x0][0x228] ;  /* 0x00008a0000087ab9 */ /* 0x000fe20000000800 */
[----:B0-----:R-:W3:Y:S04]  /*76450*/  LDL.LU.64 R16, [R1+0x578] ;  /* 0x0005780001107983 */ /* 0x001ee80000300a00 */
[----:B----4-:R0:W-:Y:S04]  /*76460*/  @P0 STG.E.U8 desc[UR32][R24.64], R2 ;  /* 0x0000000218000986 */ /* 0x0101e8000c101120 */
[----:B0-----:R-:W4:Y:S04]  /*76470*/  LDL.LU R25, [R1+0x280c] ;  /* 0x00280c0001197983 */ /* 0x001f280000300800 */
[----:B------:R-:W2:Y:S01]  /*76480*/  LDL.LU.64 R2, [R1+0x5a8] ;  /* 0x0005a80001027983 */ /* 0x000ea20000300a00 */
[----:B------:R-:W-:-:S02]  /*76490*/  ISETP.LT.AND P6, PT, R19, UR4, !P6 ;  /* 0x0000000413007c0c */ /* 0x000fc4000f7c1270 */
[----:B------:R-:W-:Y:S02]  /*764a0*/  PRMT R0, R20, 0x7772, RZ ;  /* 0x0000777214007816 */ /* 0x000fe400000000ff */
[----:B------:R-:W-:Y:S01]  /*764b0*/  ISETP.LT.AND P0, PT, R10, UR6, !P3 ;  /* 0x000000060a007c0c */ /* 0x000fe2000df01270 */
[----:B------:R-:W3:Y:S01]  /*764c0*/  LDL.LU R13, [R1+0x10c] ;  /* 0x00010c00010d7983 */ /* 0x000ee20000300800 */
[----:B------:R-:W-:-:S03]  /*764d0*/  ULDC UR4, c[0x0][0x228] ;  /* 0x00008a0000047ab9 */ /* 0x000fc60000000800 */
[----:B------:R-:W3:Y:S01]  /*764e0*/  LDL.LU R29, [R1+0xbc] ;  /* 0x0000bc00011d7983 */ /* 0x000ee20000300800 */
[----:B------:R-:W-:Y:S02]  /*764f0*/  ULDC UR6, c[0x0][0x228] ;  /* 0x00008a0000067ab9 */ /* 0x000fe40000000800 */
[----:B------:R-:W-:Y:S01]  /*76500*/  ISETP.LT.AND P5, PT, R11, UR6, !P3 ;  /* 0x000000060b007c0c */ /* 0x000fe2000dfa1270 */
[----:B------:R-:W-:Y:S01]  /*76510*/  ULDC UR6, c[0x0][0x228] ;  /* 0x00008a0000067ab9 */ /* 0x000fe20000000800 */
[----:B--2---:R0:W-:Y:S04]  /*76520*/  @P4 STG.E.U8 desc[UR32][R2.64], R0 ;  /* 0x0000000002004986 */ /* 0x0041e8000c101120 */
[----:B----4-:R-:W-:Y:S01]  /*76530*/  STL [R1+0x2808], R25 ;  /* 0x0028081901007387 */ /* 0x010fe20000100800 */
[----:B------:R-:W-:Y:S01]  /*76540*/  ISETP.LT.AND P4, PT, R25, UR4, !P3 ;  /* 0x0000000419007c0c */ /* 0x000fe2000df81270 */
[----:B------:R-:W-:Y:S01]  /*76550*/  ULDC UR4, c[0x0][0x22c] ;  /* 0x00008b0000047ab9 */ /* 0x000fe20000000800 */
[----:B0-----:R-:W-:-:S02]  /*76560*/  PRMT R0, R20, 0x7773, RZ ;  /* 0x0000777314007816 */ /* 0x001fc400000000ff */
[----:B------:R-:W-:-:S03]  /*76570*/  PRMT R2, R12, 0x7770, RZ ;  /* 0x000077700c027816 */ /* 0x000fc600000000ff */
[----:B---3--:R0:W-:Y:S04]  /*76580*/  @P6 STG.E.U8 desc[UR32][R26.64], R0 ;  /* 0x000000001a006986 */ /* 0x0081e8000c101120 */
[----:B------:R1:W-:Y:S04]  /*76590*/  @P0 STG.E.U8 desc[UR32][R14.64], R2 ;  /* 0x000000020e000986 */ /* 0x0003e8000c101120 */
[----:B0-----:R-:W2:Y:S04]  /*765a0*/  LDL.LU.64 R26, [R1+0x570] ;  /* 0x00057000011a7983 */ /* 0x001ea80000300a00 */
[----:B------:R-:W3:Y:S04]  /*765b0*/  LDL.LU.64 R24, [R1+0x568] ;  /* 0x0005680001187983 */ /* 0x000ee80000300a00 */
[----:B-1----:R-:W4:Y:S01]  /*765c0*/  LDL.LU.64 R14, [R1+0x560] ;  /* 0x00056000010e7983 */ /* 0x002f220000300a00 */
[----:B------:R-:W-:Y:S01]  /*765d0*/  ISETP.LT.AND P6, PT, R28, UR8, !P3 ;  /* 0x000000081c007c0c */ /* 0x000fe2000dfc1270 */
[----:B------:R-:W-:Y:S01]  /*765e0*/  VIADD R0, R9, 0x18 ;  /* 0x0000001809007836 */ /* 0x000fe20000000000 */
[----:B------:R-:W-:-:S02]  /*765f0*/  PRMT R3, R12, 0x7771, RZ ;  /* 0x000077710c037816 */ /* 0x000fc400000000ff */
[----:B------:R-:W-:Y:S01]  /*76600*/  PRMT R2, R12, 0x7772, RZ ;  /* 0x000077720c027816 */ /* 0x000fe200000000ff */
[----:B------:R-:W-:Y:S01]  /*76610*/  ULDC UR8, c[0x0][0x228] ;  /* 0x00008a0000087ab9 */ /* 0x000fe20000000800 */
[----:B------:R-:W4:Y:S01]  /*76620*/  LDL.LU R20, [R1+0xec] ;  /* 0x0000ec0001147983 */ /* 0x000f220000300800 */
[----:B------:R-:W-:Y:S02]  /*76630*/  ISETP.GE.AND P0, PT, R0, UR4, PT ;  /* 0x0000000400007c0c */ /* 0x000fe4000bf06270 */
[----:B------:R-:W-:Y:S01]  /*76640*/  PRMT R0, R12, 0x7773, RZ ;  /* 0x000077730c007816 */ /* 0x000fe200000000ff */
[----:B------:R-:W-:Y:S01]  /*76650*/  ULDC UR4, c[0x0][0x228] ;  /* 0x00008a0000047ab9 */ /* 0x000fe20000000800 */
[----:B------:R0:W-:Y:S04]  /*76660*/  @P4 STG.E.U8 desc[UR32][R4.64], R3 ;  /* 0x0000000304004986 */ /* 0x0001e8000c101120 */
[----:B------:R1:W-:Y:S01]  /*76670*/  @P5 STG.E.U8 desc[UR32][R22.64], R2 ;  /* 0x0000000216005986 */ /* 0x0003e2000c101120 */
[----:B------:R-:W-:-:S02]  /*76680*/  ISETP.LT.AND P4, PT, R7, UR4, !P3 ;  /* 0x0000000407007c0c */ /* 0x000fc4000df81270 */
[----:B------:R-:W-:Y:S01]  /*76690*/  ISETP.LT.AND P5, PT, R21, UR6, !P3 ;  /* 0x0000000615007c0c */ /* 0x000fe2000dfa1270 */
[----:B------:R-:W-:Y:S01]  /*766a0*/  @P6 STG.E.U8 desc[UR32][R16.64], R0 ;  /* 0x0000000010006986 */ /* 0x000fe2000c101120 */
[----:B------:R-:W-:-:S03]  /*766b0*/  ISETP.LT.AND P6, PT, R8, UR8, !P3 ;  /* 0x0000000808007c0c */ /* 0x000fc6000dfc1270 */
[----:B------:R1:W-:Y:S01]  /*766c0*/  STL [R1+0x2804], R7 ;  /* 0x0028040701007387 */ /* 0x0003e20000100800 */
[----:B------:R-:W-:Y:S01]  /*766d0*/  ULDC UR4, c[0x0][0x228] ;  /* 0x00008a0000047ab9 */ /* 0x000fe20000000800 */
[----:B------:R-:W-:Y:S01]  /*766e0*/  ULDC UR6, c[0x0][0x228] ;  /* 0x00008a0000067ab9 */ /* 0x000fe20000000800 */
[----:B------:R-:W-:Y:S01]  /*766f0*/  ULDC UR8, c[0x0][0x228] ;  /* 0x00008a0000087ab9 */ /* 0x000fe20000000800 */
[C---:B0-----:R-:W-:Y:S02]  /*76700*/  PRMT R4, R13.reuse, 0x7770, RZ ;  /* 0x000077700d047816 */ /* 0x041fe400000000ff */
[C---:B------:R-:W-:Y:S02]  /*76710*/  PRMT R3, R13.reuse, 0x7771, RZ ;  /* 0x000077710d037816 */ /* 0x040fe400000000ff */
[C---:B-1----:R-:W-:Y:S01]  /*76720*/  PRMT R2, R13.reuse, 0x7772, RZ ;  /* 0x000077720d027816 */ /* 0x042fe200000000ff */
[----:B------:R-:W4:Y:S01]  /*76730*/  LDL.LU.64 R6, [R1+0x550] ;  /* 0x0005500001067983 */ /* 0x000f220000300a00 */
[----:B------:R-:W-:-:S03]  /*76740*/  PRMT R0, R13, 0x7773, RZ ;  /* 0x000077730d007816 */ /* 0x000fc600000000ff */
[----:B------:R-:W4:Y:S04]  /*76750*/  LDL.LU.64 R12, [R1+0x530] ;  /* 0x00053000010c7983 */ /* 0x000f280000300a00 */
[----:B--2---:R0:W-:Y:S04]  /*76760*/  @P4 STG.E.U8 desc[UR32][R26.64], R4 ;  /* 0x000000041a004986 */ /* 0x0041e8000c101120 */
[----:B---3--:R1:W-:Y:S04]  /*76770*/  @P5 STG.E.U8 desc[UR32][R24.64], R3 ;  /* 0x0000000318005986 */ /* 0x0083e8000c101120 */
[----:B----4-:R2:W-:Y:S04]  /*76780*/  @P6 STG.E.U8 desc[UR32][R14.64], R2 ;  /* 0x000000020e006986 */ /* 0x0105e8000c101120 */
[----:B0-----:R-:W3:Y:S04]  /*76790*/  LDL.LU.64 R26, [R1+0x528] ;  /* 0x00052800011a7983 */ /* 0x001ee80000300a00 */
[----:B-1----:R-:W4:Y:S04]  /*767a0*/  LDL.LU R25, [R1+0x2808] ;  /* 0x0028080001197983 */ /* 0x002f280000300800 */
[----:B--2---:R-:W2:Y:S01]  /*767b0*/  LDL.LU.64 R2, [R1+0x558] ;  /* 0x0005580001027983 */ /* 0x004ea20000300a00 */
[----:B------:R-:W-:Y:S01]  /*767c0*/  ISETP.LT.AND P3, PT, R19, UR4, !P3 ;  /* 0x0000000413007c0c */ /* 0x000fe2000df61270 */
[----:B------:R-:W-:-:S02]  /*767d0*/  ULDC UR4, c[0x0][0x228] ;  /* 0x00008a0000047ab9 */ /* 0x000fc40000000800 */
[----:B------:R-:W3:Y:S01]  /*767e0*/  LDL.LU.64 R14, [R1+0x520] ;  /* 0x00052000010e7983 */ /* 0x000ee20000300a00 */
[----:B------:R-:W-:Y:S01]  /*767f0*/  ISETP.LT.AND P6, PT, R10, UR4, !P2 ;  /* 0x000000040a007c0c */ /* 0x000fe2000d7c1270 */
[----:B------:R-:W-:Y:S02]  /*76800*/  ULDC UR4, c[0x0][0x228] ;  /* 0x00008a0000047ab9 */ /* 0x000fe40000000800 */
[----:B----4-:R-:W-:Y:S01]  /*76810*/  ISETP.LT.AND P5, PT, R25, UR4, !P2 ;  /* 0x0000000419007c0c */ /* 0x010fe2000d7a1270 */
[----:B------:R-:W-:-:S05]  /*76820*/  ULDC UR4, c[0x0][0x228] ;  /* 0x00008a0000047ab9 */ /* 0x000fca0000000800 */
[----:B--2---:R-:W-:Y:S01]  /*76830*/  @P3 STG.E.U8 desc[UR32][R2.64], R0 ;  /* 0x0000000002003986 */ /* 0x004fe2000c101120 */
[----:B------:R-:W-:-:S03]  /*76840*/  ISETP.LT.AND P3, PT, R28, UR4, !P2 ;  /* 0x000000041c007c0c */ /* 0x000fc6000d761270 */
[----:B------:R-:W2:Y:S01]  /*76850*/  LDL.LU R28, [R1+0x50] ;  /* 0x00005000011c7983 */ /* 0x000ea20000300800 */
[C---:B------:R-:W-:Y:S02]  /*76860*/  PRMT R22, R29.reuse, 0x7770, RZ ;  /* 0x000077701d167816 */ /* 0x040fe400000000ff */
[C---:B------:R-:W-:Y:S02]  /*76870*/  PRMT R17, R29.reuse, 0x7771, RZ ;  /* 0x000077711d117816 */ /* 0x040fe400000000ff */
[C---:B------:R-:W-:Y:S02]  /*76880*/  PRMT R16, R29.reuse, 0x7772, RZ ;  /* 0x000077721d107816 */ /* 0x040fe400000000ff */
[----:B------:R-:W-:Y:S02]  /*76890*/  PRMT R5, R29, 0x7773, RZ ;  /* 0x000077731d057816 */ /* 0x000fe400000000ff */
[----:B------:R-:W-:Y:S01]  /*768a0*/  ISETP.LT.AND P4, PT, R11, UR6, !P2 ;  /* 0x000000060b007c0c */ /* 0x000fe2000d781270 */
[----:B------:R-:W-:Y:S01]  /*768b0*/  @P6 STG.E.U8 desc[UR32][R6.64], R22 ;  /* 0x0000001606006986 */ /* 0x000fe2000c101120 */
[----:B------:R-:W-:Y:S01]  /*768c0*/  ULDC UR4, c[0x0][0x228] ;  /* 0x00008a0000047ab9 */ /* 0x000fe20000000800 */
[C---:B------:R-:W-:Y:S01]  /*768d0*/  PRMT R4, R20.reuse, 0x7770, RZ ;  /* 0x0000777014047816 */ /* 0x040fe200000000ff */
[----:B------:R-:W-:Y:S01]  /*768e0*/  ULDC UR6, c[0x0][0x228] ;  /* 0x00008a0000067ab9 */ /* 0x000fe20000000800 */
[----:B--2---:R0:W-:Y:S04]  /*768f0*/  STL [R1+0x2800], R28 ;  /* 0x0028001c01007387 */ /* 0x0041e80000100800 */
[----:B0-----:R-:W2:Y:S04]  /*76900*/  LDL.LU.64 R28, [R1+0x518] ;  /* 0x00051800011c7983 */ /* 0x001ea80000300a00 */
[----:B------:R-:W4:Y:S04]  /*76910*/  LDL.LU R7, [R1+0x2804] ;  /* 0x0028040001077983 */ /* 0x000f280000300800 */
[----:B------:R-:W3:Y:S01]  /*76920*/  LDL.LU.64 R22, [R1+0x548] ;  /* 0x0005480001167983 */ /* 0x000ee20000300a00 */
[----:B------:R-:W-:-:S03]  /*76930*/  PRMT R3, R20, 0x7771, RZ ;  /* 0x0000777114037816 */ /* 0x000fc600000000ff */
[----:B---3--:R0:W-:Y:S01]  /*76940*/  @P5 STG.E.U8 desc[UR32][R22.64], R17 ;  /* 0x0000001116005986 */ /* 0x0081e2000c101120 */
[----:B----4-:R-:W-:Y:S01]  /*76950*/  ISETP.LT.AND P5, PT, R7, UR4, !P2 ;  /* 0x0000000407007c0c */ /* 0x010fe2000d7a1270 */
[----:B------:R-:W-:Y:S02]  /*76960*/  ULDC UR4, c[0x0][0x228] ;  /* 0x00008a0000047ab9 */ /* 0x000fe40000000800 */
[----:B------:R1:W-:Y:S01]  /*76970*/  @P4 STG.E.U8 desc[UR32][R12.64], R16 ;  /* 0x000000100c004986 */ /* 0x0003e2000c101120 */
[----:B------:R-:W-:-:S03]  /*76980*/  ISETP.LT.AND P4, PT, R21, UR4, !P2 ;  /* 0x0000000415007c0c */ /* 0x000fc6000d781270 */
[----:B------:R-:W-:Y:S01]  /*76990*/  @P3 STG.E.U8 desc[UR32][R26.64], R5 ;  /* 0x000000051a003986 */ /* 0x000fe2000c101120 */
[----:B------:R-:W-:Y:S01]  /*769a0*/  ULDC UR4, c[0x0][0x228] ;  /* 0x00008a0000047ab9 */ /* 0x000fe20000000800 */
[----:B------:R-:W-:Y:S02]  /*769b0*/  ISETP.LT.AND P3, PT, R8, UR6, !P2 ;  /* 0x0000000608007c0c */ /* 0x000fe4000d761270 */
[----:B------:R-:W-:Y:S01]  /*769c0*/  ISETP.LT.AND P2, PT, R19, UR4, !P2 ;  /* 0x0000000413007c0c */ /* 0x000fe2000d741270 */
[----:B------:R-:W-:Y:S01]  /*769d0*/  ULDC UR6, c[0x0][0x228] ;  /* 0x00008a0000067ab9 */ /* 0x000fe20000000800 */
[----:B------:R-:W-:Y:S01]  /*769e0*/  ULDC UR4, c[0x0][0x228] ;  /* 0x00008a0000047ab9 */ /* 0x000fe20000000800 */
[----:B0-----:R-:W3:Y:S04]  /*769f0*/  LDL.LU.64 R22, [R1+0x4e8] ;  /* 0x0004e80001167983 */ /* 0x001ee80000300a00 */
[----:B-1----:R-:W4:Y:S04]  /*76a00*/  LDL.LU.64 R12, [R1+0x4e0] ;  /* 0x0004e000010c7983 */ /* 0x002f280000300a00 */
[----:B------:R-:W3:Y:S04]  /*76a10*/  LDL R16, [R1+0x1c70] ;  /* 0x001c700001107983 */ /* 0x000ee80000100800 */
[----:B------:R0:W-:Y:S01]  /*76a20*/  @P5 STG.E.U8 desc[UR32][R14.64], R4 ;  /* 0x000000040e005986 */ /* 0x0001e2000c101120 */
[----:B------:R-:W-:-:S02]  /*76a30*/  ISETP.LT.AND P6, PT, R10, UR6, !P0 ;  /* 0x000000060a007c0c */ /* 0x000fc4000c7c1270 */
[----:B------:R-:W-:Y:S01]  /*76a40*/  ISETP.LT.AND P5, PT, R25, UR4, !P0 ;  /* 0x0000000419007c0c */ /* 0x000fe2000c7a1270 */
[----:B------:R-:W-:Y:S01]  /*76a50*/  ULDC UR6, c[0x0][0x228] ;  /* 0x00008a0000067ab9 */ /* 0x000fe20000000800 */
[----:B--2---:R-:W-:Y:S01]  /*76a60*/  @P4 STG.E.U8 desc[UR32][R28.64], R3 ;  /* 0x000000031c004986 */ /* 0x004fe2000c101120 */
[----:B------:R-:W-:Y:S02]  /*76a70*/  ISETP.LT.AND P4, PT, R11, UR6, !P0 ;  /* 0x000000060b007c0c */ /* 0x000fe4000c781270 */
[C---:B------:R-:W-:Y:S02]  /*76a80*/  PRMT R0, R20.reuse, 0x7772, RZ ;  /* 0x0000777214007816 */ /* 0x040fe400000000ff */
[----:B------:R-:W-:Y:S01]  /*76a90*/  PRMT R2, R20, 0x7773, RZ ;  /* 0x0000777314027816 */ /* 0x000fe200000000ff */
[----:B------:R-:W-:Y:S01]  /*76aa0*/  ULDC UR4, c[0x0][0x228] ;  /* 0x00008a0000047ab9 */ /* 0x000fe20000000800 */
[----:B------:R-:W-:Y:S01]  /*76ab0*/  ULDC UR6, c[0x0][0x228] ;  /* 0x00008a0000067ab9 */ /* 0x000fe20000000800 */
[----:B0-----:R-:W2:Y:S04]  /*76ac0*/  LDL.LU.64 R4, [R1+0x4f0] ;  /* 0x0004f00001047983 */ /* 0x001ea80000300a00 */
[----:B------:R-:W4:Y:S04]  /*76ad0*/  LDL.LU.64 R26, [R1+0x4d8] ;  /* 0x0004d800011a7983 */ /* 0x000f280000300a00 */
[----:B------:R-:W4:Y:S04]  /*76ae0*/  LDL.LU R14, [R1+0x70] ;  /* 0x00007000010e7983 */ /* 0x000f280000300800 */
[----:B------:R0:W-:Y:S04]  /*76af0*/  STL [R1+0x27f4], R25 ;  /* 0x0027f41901007387 */ /* 0x0001e80000100800 */
[----:B0-----:R-:W3:Y:S04]  /*76b00*/  LDL.LU.64 R24, [R1+0x4f8] ;  /* 0x0004f80001187983 */ /* 0x001ee80000300a00 */
[----:B------:R-:W2:Y:S04]  /*76b10*/  LDL.LU R28, [R1+0x2800] ;  /* 0x00280000011c7983 */ /* 0x000ea80000300800 */
[----:B------:R0:W-:Y:S04]  /*76b20*/  STL.64 [R1+0x27f8], R10 ;  /* 0x0027f80a01007387 */ /* 0x0001e80000100a00 */
[----:B0-----:R-:W4:Y:S04]  /*76b30*/  LDL.LU.64 R10, [R1+0x510] ;  /* 0x00051000010a7983 */ /* 0x001f280000300a00 */
[----:B----4-:R0:W-:Y:S04]  /*76b40*/  @P3 STG.E.U8 desc[UR32][R10.64], R0 ;  /* 0x000000000a003986 */ /* 0x0101e8000c101120 */
[----:B---3--:R1:W-:Y:S04]  /*76b50*/  @P2 STG.E.U8 desc[UR32][R24.64], R2 ;  /* 0x0000000218002986 */ /* 0x0083e8000c101120 */
[----:B0-----:R-:W3:Y:S04]  /*76b60*/  LDL.LU.64 R10, [R1+0x4d0] ;  /* 0x0004d000010a7983 */ /* 0x001ee80000300a00 */
[----:B-1----:R-:W4:Y:S01]  /*76b70*/  LDL.LU.64 R24, [R1+0x4c8] ;  /* 0x0004c80001187983 */ /* 0x002f220000300a00 */
[----:B--2---:R-:W-:-:S02]  /*76b80*/  PRMT R0, R28, 0x7770, RZ ;  /* 0x000077701c007816 */ /* 0x004fc400000000ff */
[----:B------:R-:W-:Y:S02]  /*76b90*/  PRMT R2, R28, 0x7771, RZ ;  /* 0x000077711c027816 */ /* 0x000fe400000000ff */
[----:B------:R-:W-:Y:S01]  /*76ba0*/  ISETP.LT.AND P3, PT, R16, UR4, !P0 ;  /* 0x0000000410007c0c */ /* 0x000fe2000c761270 */
[----:B------:R-:W-:Y:S01]  /*76bb0*/  ULDC UR4, c[0x0][0x228] ;  /* 0x00008a0000047ab9 */ /* 0x000fe20000000800 */
[----:B------:R0:W-:Y:S04]  /*76bc0*/  @P6 STG.E.U8 desc[UR32][R4.64], R0 ;  /* 0x0000000004006986 */ /* 0x0001e8000c101120 */
[----:B------:R1:W-:Y:S01]  /*76bd0*/  @P5 STG.E.U8 desc[UR32][R22.64], R2 ;  /* 0x0000000216005986 */ /* 0x0003e2000c101120 */
[----:B------:R-:W-:Y:S02]  /*76be0*/  ISETP.LT.AND P6, PT, R7, UR4, !P0 ;  /* 0x0000000407007c0c */ /* 0x000fe4000c7c1270 */
[----:B------:R-:W-:Y:S01]  /*76bf0*/  ISETP.LT.AND P5, PT, R21, UR6, !P0 ;  /* 0x0000000615007c0c */ /* 0x000fe2000c7a1270 */
[----:B------:R-:W-:Y:S01]  /*76c00*/  ULDC UR4, c[0x0][0x22c] ;  /* 0x00008b0000047ab9 */ /* 0x000fe20000000800 */
[----:B------:R-:W-:Y:S01]  /*76c10*/  PRMT R3, R14, 0x7770, RZ ;  /* 0x000077700e037816 */ /* 0x000fe200000000ff */
[----:B------:R-:W-:Y:S01]  /*76c20*/  ULDC UR6, c[0x0][0x228] ;  /* 0x00008a0000067ab9 */ /* 0x000fe20000000800 */
[----:B0-----:R-:W-:Y:S01]  /*76c30*/  PRMT R0, R28, 0x7772, RZ ;  /* 0x000077721c007816 */ /* 0x001fe200000000ff */
[----:B-1----:R-:W-:-:S04]  /*76c40*/  VIADD R2, R9, 0x19 ;  /* 0x0000001909027836 */ /* 0x002fc80000000000 */
[----:B------:R0:W-:Y:S01]  /*76c50*/  @P4 STG.E.U8 desc[UR32][R12.64], R0 ;  /* 0x000000000c004986 */ /* 0x0001e2000c101120 */
[----:B------:R-:W-:Y:S02]  /*76c60*/  ISETP.GE.AND P2, PT, R2, UR4, PT ;  /* 0x0000000402007c0c */ /* 0x000fe4000bf46270 */
[----:B------:R-:W-:Y:S02]  /*76c70*/  PRMT R2, R14, 0x7771, RZ ;  /* 0x000077710e027816 */ /* 0x000fe400000000ff */
[----:B0-----:R-:W-:Y:S01]  /*76c80*/  PRMT R0, R28, 0x7773, RZ ;  /* 0x000077731c007816 */ /* 0x001fe200000000ff */
[----:B------:R-:W2:Y:S04]  /*76c90*/  LDL.LU.64 R12, [R1+0x4b0] ;  /* 0x0004b000010c7983 */ /* 0x000ea80000300a00 */
[----:B------:R-:W2:Y:S04]  /*76ca0*/  LDL.LU R15, [R1+0xd0] ;  /* 0x0000d000010f7983 */ /* 0x000ea80000300800 */
[----:B------:R-:W2:Y:S04]  /*76cb0*/  LDL.LU.64 R4, [R1+0x4a8] ;  /* 0x0004a80001047983 */ /* 0x000ea80000300a00 */
[----:B------:R-:W2:Y:S04]  /*76cc0*/  LDL.LU.64 R22, [R1+0x4a0] ;  /* 0x0004a00001167983 */ /* 0x000ea80000300a00 */
[----:B------:R0:W-:Y:S04]  /*76cd0*/  @P3 STG.E.U8 desc[UR32][R26.64], R0 ;  /* 0x000000001a003986 */ /* 0x0001e8000c101120 */
[----:B------:R-:W2:Y:S01]  /*76ce0*/  LDL.LU.64 R28, [R1+0x490] ;  /* 0x00049000011c7983 */ /* 0x000ea20000300a00 */
[----:B------:R-:W-:Y:S01]  /*76cf0*/  ISETP.LT.AND P4, PT, R8, UR8, !P0 ;  /* 0x0000000808007c0c */ /* 0x000fe2000c781270 */
[----:B------:R-:W-:Y:S01]  /*76d00*/  ULDC UR4, c[0x0][0x228] ;  /* 0x00008a0000047ab9 */ /* 0x000fe20000000800 */
[----:B------:R-:W-:Y:S01]  /*76d10*/  ULDC UR8, c[0x0][0x228] ;  /* 0x00008a0000087ab9 */ /* 0x000fe20000000800 */
[----:B0-----:R-:W2:Y:S04]  /*76d20*/  LDL.LU.64 R26, [R1+0x488] ;  /* 0x00048800011a7983 */ /* 0x001ea80000300a00 */
[----:B---3--:R0:W-:Y:S04]  /*76d30*/  @P6 STG.E.U8 desc[UR32][R10.64], R3 ;  /* 0x000000030a006986 */ /* 0x0081e8000c101120 */
[----:B----4-:R1:W-:Y:S04]  /*76d40*/  @P5 STG.E.U8 desc[UR32][R24.64], R2 ;  /* 0x0000000218005986 */ /* 0x0103e8000c101120 */
[----:B0-----:R-:W3:Y:S04]  /*76d50*/  LDL.LU.64 R10, [R1+0x27f8] ;  /* 0x0027f800010a7983 */ /* 0x001ee80000300a00 */
[----:B-1----:R-:W4:Y:S04]  /*76d60*/  LDL.LU R25, [R1+0x27f4] ;  /* 0x0027f40001197983 */ /* 0x002f280000300800 */
[----:B------:R-:W2:Y:S01]  /*76d70*/  LDL.LU.64 R2, [R1+0x4c0] ;  /* 0x0004c00001027983 */ /* 0x000ea20000300a00 */
[----:B------:R-:W-:-:S02]  /*76d80*/  ISETP.LT.AND P0, PT, R19, UR4, !P0 ;  /* 0x0000000413007c0c */ /* 0x000fc4000c701270 */
[----:B------:R-:W-:Y:S01]  /*76d90*/  PRMT R0, R14, 0x7772, RZ ;  /* 0x000077720e007816 */ /* 0x000fe200000000ff */
[----:B------:R-:W4:Y:S01]  /*76da0*/  LDL.LU R20, [R1+0xa0] ;  /* 0x0000a00001147983 */ /* 0x000f220000300800 */
[----:B------:R-:W-:Y:S01]  /*76db0*/  ULDC UR4, c[0x0][0x228] ;  /* 0x00008a0000047ab9 */ /* 0x000fe20000000800 */
[----:B------:R-:W-:Y:S01]  /*76dc0*/  ISETP.LT.AND P5, PT, R16, UR8, !P2 ;  /* 0x0000000810007c0c */ /* 0x000fe2000d7a1270 */
[----:B------:R-:W-:Y:S01]  /*76dd0*/  ULDC UR8, c[0x0][0x228] ;  /* 0x00008a0000087ab9 */ /* 0x000fe20000000800 */
[----:B--2---:R0:W-:Y:S02]  /*76de0*/  @P4 STG.E.U8 desc[UR32][R2.64], R0 ;  /* 0x0000000002004986 */ /* 0x0041e4000c101120 */
[----:B0-----:R-:W-:-:S05]  /*76df0*/  PRMT R0, R14, 0x7773, RZ ;  /* 0x000077730e007816 */ /* 0x001fca00000000ff */
[----:B------:R0:W-:Y:S04]  /*76e00*/  @P0 STG.E.U8 desc[UR32][R12.64], R0 ;  /* 0x000000000c000986 */ /* 0x0001e8000c101120 */
[----:B0-----:R-:W2:Y:S01]  /*76e10*/  LDL.LU.64 R12, [R1+0x480] ;  /* 0x00048000010c7983 */ /* 0x001ea20000300a00 */
[----:B---3--:R-:W-:Y:S02]  /*76e20*/  ISETP.LT.AND P3, PT, R10, UR4, !P2 ;  /* 0x000000040a007c0c */ /* 0x008fe4000d761270 */
[----:B----4-:R-:W-:Y:S01]  /*76e30*/  ISETP.LT.AND P4, PT, R25, UR6, !P2 ;  /* 0x0000000619007c0c */ /* 0x010fe2000d781270 */
[----:B------:R-:W-:Y:S01]  /*76e40*/  ULDC UR6, c[0x0][0x228] ;  /* 0x00008a0000067ab9 */ /* 0x000fe20000000800 */
[----:B------:R-:W-:Y:S01]  /*76e50*/  VIADD R0, R9, 0x1a ;  /* 0x0000001a09007836 */ /* 0x000fe20000000000 */
[----:B------:R-:W-:-:S02]  /*76e60*/  ISETP.LT.AND P6, PT, R11, UR6, !P2 ;  /* 0x000000060b007c0c */ /* 0x000fc4000d7c1270 */
[C---:B------:R-:W-:Y:S02]  /*76e70*/  PRMT R3, R15.reuse, 0x7770, RZ ;  /* 0x000077700f037816 */ /* 0x040fe400000000ff */
[----:B------:R-:W-:Y:S01]  /*76e80*/  PRMT R2, R15, 0x7771, RZ ;  /* 0x000077710f027816 */ /* 0x000fe200000000ff */
[----:B------:R-:W-:Y:S01]  /*76e90*/  ULDC UR4, c[0x0][0x22c] ;  /* 0x00008b0000047ab9 */ /* 0x000fe20000000800 */
[----:B------:R-:W-:Y:S01]  /*76ea0*/  ULDC UR6, c[0x0][0x228] ;  /* 0x00008a0000067ab9 */ /* 0x000fe20000000800 */
[----:B------:R-:W-:Y:S01]  /*76eb0*/  ISETP.GE.AND P0, PT, R0, UR4, PT ;  /* 0x0000000400007c0c */ /* 0x000fe2000bf06270 */
[----:B------:R-:W-:Y:S01]  /*76ec0*/  ULDC UR4, c[0x0][0x228] ;  /* 0x00008a0000047ab9 */ /* 0x000fe20000000800 */
[----:B------:R0:W-:Y:S04]  /*76ed0*/  @P3 STG.E.U8 desc[UR32][R4.64], R3 ;  /* 0x0000000304003986 */ /* 0x0001e8000c101120 */
[----:B------:R1:W-:Y:S01]  /*76ee0*/  @P4 STG.E.U8 desc[UR32][R22.64], R2 ;  /* 0x0000000216004986 */ /* 0x0003e2000c101120 */
[----:B------:R-:W-:-:S02]  /*76ef0*/  ISETP.LT.AND P4, PT, R7, UR4, !P2 ;  /* 0x0000000407007c0c */ /* 0x000fc4000d781270 */
[C---:B------:R-:W-:Y:S01]  /*76f00*/  PRMT R0, R15.reuse, 0x7773, RZ ;  /* 0x000077730f007816 */ /* 0x040fe200000000ff */
[----:B------:R-:W-:Y:S01]  /*76f10*/  ULDC UR4, c[0x0][0x228] ;  /* 0x00008a0000047ab9 */ /* 0x000fe20000000800 */
[----:B0-----:R-:W3:Y:S01]  /*76f20*/  LDL.LU.64 R4, [R1+0x470] ;  /* 0x0004700001047983 */ /* 0x001ee20000300a00 */
[----:B-1----:R-:W-:-:S03]  /*76f30*/  PRMT R2, R15, 0x7772, RZ ;  /* 0x000077720f027816 */ /* 0x002fc600000000ff */
[----:B------:R-:W4:Y:S04]  /*76f40*/  LDL.LU R14, [R1+0x54] ;  /* 0x00005400010e7983 */ /* 0x000f280000300800 */
        /* <DEDUP_REMOVED lines=14> */
[----:B--2---:R0:W-:Y:S01]  /*77030*/  @P4 STG.E.U8 desc[UR32][R12.64], R2 ;  /* 0x000000020c004986 */ /* 0x0041e2000c101120 */
[C---:B------:R-:W-:Y:S01]  /*77040*/  PRMT R0, R20.reuse, 0x7772, RZ ;  /* 0x0000777214007816 */ /* 0x040fe200000000ff */
[----:B------:R-:W-:Y:S02]  /*77050*/  ULDC UR4, c[0x0][0x228] ;  /* 0x00008a0000047ab9 */ /* 0x000fe40000000800 */
[----:B0-----:R-:W2:Y:S04]  /*77060*/  LDL.LU.64 R12, [R1+0x438] ;  /* 0x00043800010c7983 */ /* 0x001ea80000300a00 */
[----:B------:R-:W2:Y:S04]  /*77070*/  LDL.LU R15, [R1+0x74] ;  /* 0x00007400010f7983 */ /* 0x000ea80000300800 */
[----:B------:R0:W-:Y:S04]  /*77080*/  STL [R1+0x27f0], R19 ;  /* 0x0027f01301007387 */ /* 0x0001e80000100800 */
[----:B0-----:R-:W3:Y:S01]  /*77090*/  LDL.LU.64 R18, [R1+0x478] ;  /* 0x0004780001127983 */ /* 0x001ee20000300a00 */
[----:B------:R-:W-:-:S02]  /*770a0*/  PRMT R2, R20, 0x7771, RZ ;  /* 0x0000777114027816 */ /* 0x000fc400000000ff */
[----:B------:R-:W-:Y:S01]  /*770b0*/  ISETP.LT.AND P4, PT, R10, UR6, !P0 ;  /* 0x000000060a007c0c */ /* 0x000fe2000c781270 */
[----:B------:R-:W-:Y:S02]  /*770c0*/  ULDC UR6, c[0x0][0x228] ;  /* 0x00008a0000067ab9 */ /* 0x000fe40000000800 */
[----:B---3--:R0:W-:Y:S04]  /*770d0*/  @P5 STG.E.U8 desc[UR32][R18.64], R2 ;  /* 0x0000000212005986 */ /* 0x0081e8000c101120 */
[----:B0-----:R-:W3:Y:S04]  /*770e0*/  LDL.LU.64 R18, [R1+0x430] ;  /* 0x0004300001127983 */ /* 0x001ee80000300a00 */
[----:B------:R0:W-:Y:S01]  /*770f0*/  @P6 STG.E.U8 desc[UR32][R4.64], R0 ;  /* 0x0000000004006986 */ /* 0x0001e2000c101120 */
[----:B------:R-:W-:-:S02]  /*77100*/  ISETP.LT.AND P6, PT, R25, UR4, !P0 ;  /* 0x0000000419007c0c */ /* 0x000fc4000c7c1270 */
[----:B------:R-:W-:Y:S01]  /*77110*/  PRMT R2, R20, 0x7773, RZ ;  /* 0x0000777314027816 */ /* 0x000fe200000000ff */
[----:B------:R-:W-:Y:S02]  /*77120*/  ULDC UR4, c[0x0][0x228] ;  /* 0x00008a0000047ab9 */ /* 0x000fe40000000800 */
[----:B------:R-:W-:Y:S01]  /*77130*/  ISETP.LT.AND P5, PT, R11, UR4, !P0 ;  /* 0x000000040b007c0c */ /* 0x000fe2000c7a1270 */
[----:B------:R-:W-:Y:S01]  /*77140*/  ULDC UR4, c[0x0][0x228] ;  /* 0x00008a0000047ab9 */ /* 0x000fe20000000800 */
[----:B----4-:R1:W-:Y:S01]  /*77150*/  @P2 STG.E.U8 desc[UR32][R28.64], R2 ;  /* 0x000000021c002986 */ /* 0x0103e2000c101120 */
[----:B------:R-:W-:Y:S01]  /*77160*/  ISETP.LT.AND P2, PT, R16, UR4, !P0 ;  /* 0x0000000410007c0c */ /* 0x000fe2000c741270 */
[----:B------:R-:W-:Y:S01]  /*77170*/  VIADD R3, R9, 0x1c ;  /* 0x0000001c09037836 */ /* 0x000fe20000000000 */
[----:B------:R-:W-:Y:S01]  /*77180*/  ULDC UR4, c[0x0][0x22c] ;  /* 0x00008b0000047ab9 */ /* 0x000fe20000000800 */
[C---:B0-----:R-:W-:Y:S01]  /*77190*/  PRMT R0, R14.reuse, 0x7770, RZ ;  /* 0x000077700e007816 */ /* 0x041fe200000000ff */
[----:B------:R-:W4:Y:S01]  /*771a0*/  LDL.LU.64 R4, [R1+0x428] ;  /* 0x0004280001047983 */ /* 0x000f220000300a00 */
[----:B-1----:R-:W-:-:S03]  /*771b0*/  PRMT R2, R14, 0x7771, RZ ;  /* 0x000077710e027816 */ /* 0x002fc600000000ff */
[----:B------:R0:W-:Y:S04]  /*771c0*/  @P4 STG.E.U8 desc[UR32][R26.64], R0 ;  /* 0x000000001a004986 */ /* 0x0001e8000c101120 */
[----:B------:R1:W-:Y:S01]  /*771d0*/  @P6 STG.E.U8 desc[UR32][R22.64], R2 ;  /* 0x0000000216006986 */ /* 0x0003e2000c101120 */
[----:B0-----:R-:W-:-:S03]  /*771e0*/  PRMT R0, R14, 0x7772, RZ ;  /* 0x000077720e007816 */ /* 0x001fc600000000ff */
[----:B------:R-:W4:Y:S04]  /*771f0*/  LDL.LU.64 R26, [R1+0x420] ;  /* 0x00042000011a7983 */ /* 0x000f280000300a00 */
[----:B------:R-:W4:Y:S04]  /*77200*/  LDL.LU.64 R28, [R1+0x418] ;  /* 0x00041800011c7983 */ /* 0x000f280000300a00 */
[----:B------:R-:W4:Y:S01]  /*77210*/  LDL.LU R20, [R1+0xd4] ;  /* 0x0000d40001147983 */ /* 0x000f220000300800 */
[----:B-1----:R-:W-:-:S03]  /*77220*/  PRMT R2, R14, 0x7773, RZ ;  /* 0x000077730e027816 */ /* 0x002fc600000000ff */
[----:B--2---:R0:W-:Y:S04]  /*77230*/  @P5 STG.E.U8 desc[UR32][R12.64], R0 ;  /* 0x000000000c005986 */ /* 0x0041e8000c101120 */
[----:B------:R-:W2:Y:S04]  /*77240*/  LDL.LU.64 R22, [R1+0x408] ;  /* 0x0004080001167983 */ /* 0x000ea80000300a00 */
[----:B0-----:R-:W2:Y:S04]  /*77250*/  LDL.LU.64 R12, [R1+0x400] ;  /* 0x00040000010c7983 */ /* 0x001ea80000300a00 */
[----:B---3--:R0:W-:Y:S04]  /*77260*/  @P2 STG.E.U8 desc[UR32][R18.64], R2 ;  /* 0x0000000212002986 */ /* 0x0081e8000c101120 */
[----:B0-----:R-:W3:Y:S01]  /*77270*/  LDL.LU R19, [R1+0x27f0] ;  /* 0x0027f00001137983 */ /* 0x001ee20000300800 */
[----:B------:R-:W-:Y:S01]  /*77280*/  ISETP.LT.AND P4, PT, R7, UR6, !P0 ;  /* 0x0000000607007c0c */ /* 0x000fe2000c781270 */
[----:B------:R-:W-:Y:S01]  /*77290*/  ULDC UR6, c[0x0][0x228] ;  /* 0x00008a0000067ab9 */ /* 0x000fe20000000800 */
[----:B------:R-:W-:-:S02]  /*772a0*/  ISETP.LT.AND P6, PT, R8, UR8, !P0 ;  /* 0x0000000808007c0c */ /* 0x000fc4000c7c1270 */
[----:B------:R-:W-:Y:S02]  /*772b0*/  ISETP.LT.AND P5, PT, R21, UR6, !P0 ;  /* 0x0000000615007c0c */ /* 0x000fe4000c7a1270 */
[----:B------:R-:W-:Y:S02]  /*772c0*/  PRMT R0, R15, 0x7770, RZ ;  /* 0x000077700f007816 */ /* 0x000fe400000000ff */
[----:B------:R-:W-:Y:S01]  /*772d0*/  ISETP.GE.AND P2, PT, R3, UR4, PT ;  /* 0x0000000403007c0c */ /* 0x000fe2000bf46270 */
[----:B------:R-:W-:Y:S01]  /*772e0*/  ULDC UR4, c[0x0][0x228] ;  /* 0x00008a0000047ab9 */ /* 0x000fe20000000800 */
[----:B------:R-:W-:Y:S01]  /*772f0*/  ULDC UR6, c[0x0][0x228] ;  /* 0x00008a0000067ab9 */ /* 0x000fe20000000800 */
[----:B------:R-:W-:Y:S01]  /*77300*/  PRMT R2, R15, 0x7771, RZ ;  /* 0x000077710f027816 */ /* 0x000fe200000000ff */
[----:B------:R-:W-:Y:S01]  /*77310*/  ULDC UR8, c[0x0][0x228] ;  /* 0x00008a0000087ab9 */ /* 0x000fe20000000800 */
[----:B----4-:R0:W-:Y:S01]  /*77320*/  @P4 STG.E.U8 desc[UR32][R4.64], R0 ;  /* 0x0000000004004986 */ /* 0x0101e2000c101120 */
[----:B------:R-:W-:Y:S01]  /*77330*/  ISETP.LT.AND P4, PT, R10, UR6, !P3 ;  /* 0x000000060a007c0c */ /* 0x000fe2000df81270 */
[----:B------:R-:W-:-:S02]  /*77340*/  ULDC UR6, c[0x0][0x228] ;  /* 0x00008a0000067ab9 */ /* 0x000fc40000000800 */
[----:B------:R1:W-:Y:S01]  /*77350*/  @P5 STG.E.U8 desc[UR32][R26.64], R2 ;  /* 0x000000021a005986 */ /* 0x0003e2000c101120 */
[----:B0-----:R-:W-:-:S03]  /*77360*/  PRMT R0, R15, 0x7772, RZ ;  /* 0x000077720f007816 */ /* 0x001fc600000000ff */
[----:B------:R-:W4:Y:S04]  /*77370*/  LDL.LU.64 R4, [R1+0x3f0] ;  /* 0x0003f00001047983 */ /* 0x000f280000300a00 */
[----:B------:R-:W4:Y:S04]  /*77380*/  LDL.LU R14, [R1+0xa4] ;  /* 0x0000a400010e7983 */ /* 0x000f280000300800 */
[----:B------:R0:W-:Y:S04]  /*77390*/  @P6 STG.E.U8 desc[UR32][R28.64], R0 ;  /* 0x000000001c006986 */ /* 0x0001e8000c101120 */
[----:B-1----:R-:W4:Y:S01]  /*773a0*/  LDL.LU.64 R26, [R1+0x3e8] ;  /* 0x0003e800011a7983 */ /* 0x002f220000300a00 */
[----:B------:R-:W-:-:S02]  /*773b0*/  PRMT R2, R15, 0x7773, RZ ;  /* 0x000077730f027816 */ /* 0x000fc400000000ff */
[----:B0-----:R-:W-:Y:S01]  /*773c0*/  PRMT R0, R20, 0x7770, RZ ;  /* 0x0000777014007816 */ /* 0x001fe200000000ff */
[----:B------:R-:W4:Y:S01]  /*773d0*/  LDL.LU.64 R28, [R1+0x3e0] ;  /* 0x0003e000011c7983 */ /* 0x000f220000300a00 */
[----:B---3--:R-:W-:Y:S01]  /*773e0*/  ISETP.LT.AND P0, PT, R19, UR4, !P0 ;  /* 0x0000000413007c0c */ /* 0x008fe2000c701270 */
[----:B------:R-:W-:Y:S02]  /*773f0*/  ULDC UR4, c[0x0][0x228] ;  /* 0x00008a0000047ab9 */ /* 0x000fe40000000800 */
[----:B------:R-:W-:Y:S01]  /*77400*/  ISETP.LT.AND P6, PT, R25, UR4, !P3 ;  /* 0x0000000419007c0c */ /* 0x000fe2000dfc1270 */
[----:B------:R-:W-:-:S09]  /*77410*/  ULDC UR4, c[0x0][0x228] ;  /* 0x00008a0000047ab9 */ /* 0x000fd20000000800 */
[----:B--2---:R-:W-:Y:S04]  /*77420*/  @P0 STG.E.U8 desc[UR32][R22.64], R2 ;  /* 0x0000000216000986 */ /* 0x004fe8000c101120 */
[----:B------:R0:W-:Y:S01]  /*77430*/  @P4 STG.E.U8 desc[UR32][R12.64], R0 ;  /* 0x000000000c004986 */ /* 0x0001e2000c101120 */
[----:B------:R-:W-:Y:S01]  /*77440*/  ISETP.LT.AND P4, PT, R16, UR4, !P3 ;  /* 0x0000000410007c0c */ /* 0x000fe2000df81270 */
[----:B------:R-:W-:Y:S02]  /*77450*/  ULDC UR4, c[0x0][0x228] ;  /* 0x00008a0000047ab9 */ /* 0x000fe40000000800 */
[----:B0-----:R-:W2:Y:S04]  /*77460*/  LDL.LU.64 R12, [R1+0x3d8] ;  /* 0x0003d800010c7983 */ /* 0x001ea80000300a00 */
[----:B------:R-:W3:Y:S04]  /*77470*/  LDL.LU.64 R22, [R1+0x3d0] ;  /* 0x0003d00001167983 */ /* 0x000ee80000300a00 */
[----:B------:R-:W3:Y:S04]  /*77480*/  LDL.LU R15, [R1+0x58] ;  /* 0x00005800010f7983 */ /* 0x000ee80000300800 */
[----:B------:R0:W-:Y:S04]  /*77490*/  STL [R1+0x27e8], R16 ;  /* 0x0027e81001007387 */ /* 0x0001e80000100800 */
[----:B0-----:R-:W4:Y:S01]  /*774a0*/  LDL.LU.64 R16, [R1+0x3f8] ;  /* 0x0003f80001107983 */ /* 0x001f220000300a00 */
[----:B------:R-:W-:-:S02]  /*774b0*/  PRMT R2, R20, 0x7771, RZ ;  /* 0x0000777114027816 */ /* 0x000fc400000000ff */
[----:B------:R-:W-:Y:S01]  /*774c0*/  ISETP.LT.AND P0, PT, R7, UR4, !P3 ;  /* 0x0000000407007c0c */ /* 0x000fe2000df01270 */
[----:B------:R0:W-:Y:S01]  /*774d0*/  STL [R1+0x27ec], R7 ;  /* 0x0027ec0701007387 */ /* 0x0001e20000100800 */
[----:B------:R-:W-:Y:S02]  /*774e0*/  ISETP.LT.AND P5, PT, R11, UR6, !P3 ;  /* 0x000000060b007c0c */ /* 0x000fe4000dfa1270 */
[C---:B------:R-:W-:Y:S01]  /*774f0*/  PRMT R0, R20.reuse, 0x7772, RZ ;  /* 0x0000777214007816 */ /* 0x040fe200000000ff */
[----:B------:R-:W-:Y:S01]  /*77500*/  ULDC UR4, c[0x0][0x228] ;  /* 0x00008a0000047ab9 */ /* 0x000fe20000000800 */
[----:B------:R-:W-:Y:S01]  /*77510*/  ULDC UR6, c[0x0][0x228] ;  /* 0x00008a0000067ab9 */ /* 0x000fe20000000800 */
[----:B0-----:R-:W3:Y:S04]  /*77520*/  LDL.LU.64 R6, [R1+0x3a8] ;  /* 0x0003a80001067983 */ /* 0x001ee80000300a00 */
[----:B----4-:R0:W-:Y:S04]  /*77530*/  @P6 STG.E.U8 desc[UR32][R16.64], R2 ;  /* 0x0000000210006986 */ /* 0x0101e8000c101120 */
[----:B0-----:R-:W4:Y:S01]  /*77540*/  LDL.LU.64 R16, [R1+0x3a0] ;  /* 0x0003a00001107983 */ /* 0x001f220000300a00 */
[----:B------:R-:W-:-:S03]  /*77550*/  PRMT R2, R20, 0x7773, RZ ;  /* 0x0000777314027816 */ /* 0x000fc600000000ff */
[----:B------:R0:W-:Y:S01]  /*77560*/  @P5 STG.E.U8 desc[UR32][R4.64], R0 ;  /* 0x0000000004005986 */ /* 0x0001e2000c101120 */
[----:B------:R-:W-:Y:S01]  /*77570*/  ISETP.LT.AND P5, PT, R21, UR4, !P3 ;  /* 0x0000000415007c0c */ /* 0x000fe2000dfa1270 */
[----:B------:R-:W-:Y:S02]  /*77580*/  ULDC UR4, c[0x0][0x228] ;  /* 0x00008a0000047ab9 */ /* 0x000fe40000000800 */
[----:B------:R1:W-:Y:S01]  /*77590*/  @P4 STG.E.U8 desc[UR32][R26.64], R2 ;  /* 0x000000021a004986 */ /* 0x0003e2000c101120 */
[----:B------:R-:W-:Y:S01]  /*775a0*/  ISETP.LT.AND P4, PT, R8, UR6, !P3 ;  /* 0x0000000608007c0c */ /* 0x000fe2000df81270 */
[----:B------:R-:W-:Y:S01]  /*775b0*/  ULDC UR6, c[0x0][0x228] ;  /* 0x00008a0000067ab9 */ /* 0x000fe20000000800 */
[----:B------:R-:W-:Y:S02]  /*775c0*/  ISETP.LT.AND P3, PT, R19, UR4, !P3 ;  /* 0x0000000413007c0c */ /* 0x000fe4000df61270 */
[----:B------:R-:W-:Y:S02]  /*775d0*/  ISETP.LT.AND P6, PT, R10, UR6, !P2 ;  /* 0x000000060a007c0c */ /* 0x000fe4000d7c1270 */
[C---:B------:R-:W-:Y:S01]  /*775e0*/  PRMT R3, R14.reuse, 0x7773, RZ ;  /* 0x000077730e037816 */ /* 0x040fe200000000ff */
[----:B------:R-:W-:Y:S01]  /*775f0*/  ULDC UR6, c[0x0][0x228] ;  /* 0x00008a0000067ab9 */ /* 0x000fe20000000800 */
[----:B------:R-:W-:Y:S01]  /*77600*/  ULDC UR4, c[0x0][0x228] ;  /* 0x00008a0000047ab9 */ /* 0x000fe20000000800 */
[----:B0-----:R-:W-:-:S02]  /*77610*/  PRMT R0, R14, 0x7770, RZ ;  /* 0x000077700e007816 */ /* 0x001fc400000000ff */
[----:B-1----:R-:W-:-:S03]  /*77620*/  PRMT R2, R14, 0x7771, RZ ;  /* 0x000077710e027816 */ /* 0x002fc600000000ff */
[----:B------:R0:W-:Y:S04]  /*77630*/  @P0 STG.E.U8 desc[UR32][R28.64], R0 ;  /* 0x000000001c000986 */ /* 0x0001e8000c101120 */
[----:B------:R-:W4:Y:S04]  /*77640*/  LDL.LU.64 R26, [R1+0x390] ;  /* 0x00039000011a7983 */ /* 0x000f280000300a00 */
[----:B--2---:R3:W-:Y:S01]  /*77650*/  @P5 STG.E.U8 desc[UR32][R12.64], R2 ;  /* 0x000000020c005986 */ /* 0x0047e2000c101120 */
[----:B0-----:R-:W-:-:S03]  /*77660*/  PRMT R0, R14, 0x7772, RZ ;  /* 0x000077720e007816 */ /* 0x001fc600000000ff */
[----:B------:R-:W2:Y:S01]  /*77670*/  LDL.LU R28, [R1+0x78] ;  /* 0x00007800011c7983 */ /* 0x000ea20000300800 */
[----:B---3--:R-:W-:-:S03]  /*77680*/  PRMT R2, R15, 0x7770, RZ ;  /* 0x000077700f027816 */ /* 0x008fc600000000ff */
[----:B------:R-:W3:Y:S04]  /*77690*/  LDL.LU.64 R12, [R1+0x388] ;  /* 0x00038800010c7983 */ /* 0x000ee80000300a00 */
[----:B------:R-:W3:Y:S04]  /*776a0*/  LDL.LU.64 R4, [R1+0x378] ;  /* 0x0003780001047983 */ /* 0x000ee80000300a00 */
[----:B------:R0:W-:Y:S04]  /*776b0*/  @P4 STG.E.U8 desc[UR32][R22.64], R0 ;  /* 0x0000000016004986 */ /* 0x0001e8000c101120 */
[----:B------:R1:W-:Y:S04]  /*776c0*/  @P3 STG.E.U8 desc[UR32][R6.64], R3 ;  /* 0x0000000306003986 */ /* 0x0003e8000c101120 */
[----:B0-----:R-:W3:Y:S04]  /*776d0*/  LDL.LU.64 R22, [R1+0x370] ;  /* 0x0003700001167983 */ /* 0x001ee80000300a00 */
[----:B-1----:R-:W2:Y:S04]  /*776e0*/  LDL.LU R7, [R1+0x27ec] ;  /* 0x0027ec0001077983 */ /* 0x002ea80000300800 */
[----:B----4-:R0:W-:Y:S04]  /*776f0*/  @P6 STG.E.U8 desc[UR32][R16.64], R2 ;  /* 0x0000000210006986 */ /* 0x0101e8000c101120 */
[----:B0-----:R-:W4:Y:S04]  /*77700*/  LDL.LU R16, [R1+0x27e8] ;  /* 0x0027e80001107983 */ /* 0x001f280000300800 */
[----:B------:R-:W3:Y:S01]  /*77710*/  LDL.LU.64 R2, [R1+0x398] ;  /* 0x0003980001027983 */ /* 0x000ee20000300a00 */
[----:B------:R-:W-:-:S02]  /*77720*/  ISETP.LT.AND P0, PT, R25, UR8, !P2 ;  /* 0x0000000819007c0c */ /* 0x000fc4000d701270 */
[----:B------:R-:W-:Y:S02]  /*77730*/  PRMT R0, R15, 0x7771, RZ ;  /* 0x000077710f007816 */ /* 0x000fe400000000ff */
[----:B------:R-:W-:Y:S01]  /*77740*/  ISETP.LT.AND P4, PT, R11, UR4, !P2 ;  /* 0x000000040b007c0c */ /* 0x000fe2000d781270 */
[----:B------:R-:W-:Y:S01]  /*77750*/  ULDC UR4, c[0x0][0x228] ;  /* 0x00008a0000047ab9 */ /* 0x000fe20000000800 */
[----:B------:R-:W-:Y:S01]  /*77760*/  ULDC UR8, c[0x0][0x228] ;  /* 0x00008a0000087ab9 */ /* 0x000fe20000000800 */
[----:B--2---:R0:W-:Y:S06]  /*77770*/  STL [R1+0x27e4], R7 ;  /* 0x0027e40701007387 */ /* 0x0041ec0000100800 */
[----:B---3--:R1:W-:Y:S01]  /*77780*/  @P0 STG.E.U8 desc[UR32][R2.64], R0 ;  /* 0x0000000002000986 */ /* 0x0083e2000c101120 */
[----:B------:R-:W-:-:S03]  /*77790*/  ISETP.LT.AND P0, PT, R7, UR6, !P2 ;  /* 0x0000000607007c0c */ /* 0x000fc6000d701270 */
[----:B0-----:R-:W2:Y:S01]  /*777a0*/  LDL.LU.64 R6, [R1+0x380] ;  /* 0x0003800001067983 */ /* 0x001ea20000300a00 */
[----:B----4-:R-:W-:Y:S01]  /*777b0*/  ISETP.LT.AND P5, PT, R16, UR4, !P2 ;  /* 0x0000000410007c0c */ /* 0x010fe2000d7a1270 */
[----:B------:R-:W-:Y:S01]  /*777c0*/  ULDC UR4, c[0x0][0x22c] ;  /* 0x00008b0000047ab9 */ /* 0x000fe20000000800 */
[----:B------:R-:W-:Y:S01]  /*777d0*/  ULDC UR6, c[0x0][0x228] ;  /* 0x00008a0000067ab9 */ /* 0x000fe20000000800 */
[----:B-1----:R-:W-:-:S05]  /*777e0*/  PRMT R0, R15, 0x7772, RZ ;  /* 0x000077720f007816 */ /* 0x002fca00000000ff */
[----:B------:R0:W-:Y:S04]  /*777f0*/  @P4 STG.E.U8 desc[UR32][R26.64], R0 ;  /* 0x000000001a004986 */ /* 0x0001e8000c101120 */
[----:B0-----:R-:W3:Y:S01]  /*77800*/  LDL.LU.64 R26, [R1+0x360] ;  /* 0x00036000011a7983 */ /* 0x001ee20000300a00 */
[----:B------:R-:W-:Y:S01]  /*77810*/  VIADD R0, R9, 0x1d ;  /* 0x0000001d09007836 */ /* 0x000fe20000000000 */
[----:B------:R-:W-:Y:S02]  /*77820*/  PRMT R2, R15, 0x7773, RZ ;  /* 0x000077730f027816 */ /* 0x000fe400000000ff */
[----:B------:R-:W4:Y:S02]  /*77830*/  LDL.LU R14, [R1+0xd8] ;  /* 0x0000d800010e7983 */ /* 0x000f240000300800 */
[----:B------:R-:W-:-:S02]  /*77840*/  ISETP.GE.AND P3, PT, R0, UR4, PT ;  /* 0x0000000400007c0c */ /* 0x000fc4000bf66270 */
[----:B------:R-:W-:Y:S02]  /*77850*/  PRMT R0, R28, 0x7770, RZ ;  /* 0x000077701c007816 */ /* 0x000fe400000000ff */
[----:B------:R-:W-:Y:S01]  /*77860*/  ISETP.LT.AND P6, PT, R21, UR6, !P2 ;  /* 0x0000000615007c0c */ /* 0x000fe2000d7c1270 */
[----:B------:R-:W-:Y:S01]  /*77870*/  ULDC UR6, c[0x0][0x228] ;  /* 0x00008a0000067ab9 */ /* 0x000fe20000000800 */
[----:B------:R0:W-:Y:S01]  /*77880*/  @P5 STG.E.U8 desc[UR32][R12.64], R2 ;  /* 0x000000020c005986 */ /* 0x0001e2000c101120 */
[----:B------:R-:W-:Y:S01]  /*77890*/  ISETP.LT.AND P4, PT, R8, UR6, !P2 ;  /* 0x0000000608007c0c */ /* 0x000fe2000d781270 */
[----:B------:R-:W-:Y:S01]  /*778a0*/  ULDC UR4, c[0x0][0x228] ;  /* 0x00008a0000047ab9 */ /* 0x000fe20000000800 */
[----:B------:R-:W-:Y:S01]  /*778b0*/  ULDC UR6, c[0x0][0x228] ;  /* 0x00008a0000067ab9 */ /* 0x000fe20000000800 */
[----:B0-----:R-:W4:Y:S01]  /*778c0*/  LDL.LU.64 R12, [R1+0x358] ;  /* 0x00035800010c7983 */ /* 0x001f220000300a00 */
[----:B------:R-:W-:-:S03]  /*778d0*/  PRMT R2, R28, 0x7771, RZ ;  /* 0x000077711c027816 */ /* 0x000fc600000000ff */
[----:B--2---:R0:W-:Y:S01]  /*778e0*/  @P0 STG.E.U8 desc[UR32][R6.64], R0 ;  /* 0x0000000006000986 */ /* 0x0041e2000c101120 */
[----:B------:R-:W-:-:S03]  /*778f0*/  ISETP.LT.AND P0, PT, R19, UR4, !P2 ;  /* 0x0000000413007c0c */ /* 0x000fc6000d701270 */
[----:B0-----:R-:W2:Y:S01]  /*77900*/  LDL.LU.64 R6, [R1+0x350] ;  /* 0x0003500001067983 */ /* 0x001ea20000300a00 */
[----:B------:R-:W-:-:S03]  /*77910*/  PRMT R0, R28, 0x7772, RZ ;  /* 0x000077721c007816 */ /* 0x000fc600000000ff */
[----:B------:R0:W-:Y:S01]  /*77920*/  @P6 STG.E.U8 desc[UR32][R4.64], R2 ;  /* 0x0000000204006986 */ /* 0x0001e2000c101120 */
[----:B------:R-:W-:-:S03]  /*77930*/  ULDC UR4, c[0x0][0x228] ;  /* 0x00008a0000047ab9 */ /* 0x000fc60000000800 */
[----:B------:R1:W-:Y:S01]  /*77940*/  @P4 STG.E.U8 desc[UR32][R22.64], R0 ;  /* 0x0000000016004986 */ /* 0x0003e2000c101120 */
[----:B------:R-:W-:Y:S01]  /*77950*/  ISETP.LT.AND P4, PT, R10, UR4, !P3 ;  /* 0x000000040a007c0c */ /* 0x000fe2000df81270 */
[----:B------:R-:W-:Y:S01]  /*77960*/  ULDC UR4, c[0x0][0x22c] ;  /* 0x00008b0000047ab9 */ /* 0x000fe20000000800 */
[----:B0-----:R-:W-:Y:S01]  /*77970*/  VIADD R2, R9, 0x1e ;  /* 0x0000001e09027836 */ /* 0x001fe20000000000 */
[----:B------:R-:W2:Y:S04]  /*77980*/  LDL.LU.64 R4, [R1+0x340] ;  /* 0x0003400001047983 */ /* 0x000ea80000300a00 */
[----:B------:R-:W2:Y:S04]  /*77990*/  LDL.LU R15, [R1+0xa8] ;  /* 0x0000a800010f7983 */ /* 0x000ea80000300800 */
[----:B-1----:R-:W2:Y:S01]  /*779a0*/  LDL.LU.64 R22, [R1+0x338] ;  /* 0x0003380001167983 */ /* 0x002ea20000300a00 */
[----:B------:R-:W-:-:S02]  /*779b0*/  PRMT R0, R28, 0x7773, RZ ;  /* 0x000077731c007816 */ /* 0x000fc400000000ff */
[----:B------:R-:W-:Y:S01]  /*779c0*/  ISETP.GE.AND P2, PT, R2, UR4, PT ;  /* 0x0000000402007c0c */ /* 0x000fe2000bf46270 */
[----:B------:R-:W-:Y:S02]  /*779d0*/  ULDC UR4, c[0x0][0x228] ;  /* 0x00008a0000047ab9 */ /* 0x000fe40000000800 */
[----:B---3--:R0:W-:Y:S01]  /*779e0*/  @P0 STG.E.U8 desc[UR32][R26.64], R0 ;  /* 0x000000001a000986 */ /* 0x0081e2000c101120 */
[----:B------:R-:W-:Y:S02]  /*779f0*/  ISETP.LT.AND P0, PT, R16, UR4, !P3 ;  /* 0x0000000410007c0c */ /* 0x000fe4000df01270 */
[----:B------:R-:W-:Y:S02]  /*77a00*/  ISETP.LT.AND P5, PT, R25, UR6, !P3 ;  /* 0x0000000619007c0c */ /* 0x000fe4000dfa1270 */
[C---:B----4-:R-:W-:Y:S02]  /*77a10*/  PRMT R3, R14.reuse, 0x7770, RZ ;  /* 0x000077700e037816 */ /* 0x050fe400000000ff */
[----:B------:R-:W-:-:S02]  /*77a20*/  PRMT R2, R14, 0x7771, RZ ;  /* 0x000077710e027816 */ /* 0x000fc400000000ff */
[----:B------:R-:W-:Y:S01]  /*77a30*/  ISETP.LT.AND P6, PT, R11, UR8, !P3 ;  /* 0x000000080b007c0c */ /* 0x000fe2000dfc1270 */
[----:B------:R-:W-:Y:S01]  /*77a40*/  ULDC UR4, c[0x0][0x228] ;  /* 0x00008a0000047ab9 */ /* 0x000fe20000000800 */
[----:B------:R-:W-:Y:S01]  /*77a50*/  ULDC UR6, c[0x0][0x228] ;  /* 0x00008a0000067ab9 */ /* 0x000fe20000000800 */
[----:B------:R-:W-:Y:S01]  /*77a60*/  ULDC UR8, c[0x0][0x228] ;  /* 0x00008a0000087ab9 */ /* 0x000fe20000000800 */
[----:B0-----:R-:W3:Y:S04]  /*77a70*/  LDL.LU.64 R26, [R1+0x330] ;  /* 0x00033000011a7983 */ /* 0x001ee80000300a00 */
[----:B------:R0:W-:Y:S04]  /*77a80*/  STL [R1+0x27e0], R16 ;  /* 0x0027e01001007387 */ /* 0x0001e80000100800 */
[----:B0-----:R-:W4:Y:S04]  /*77a90*/  LDL.LU.64 R16, [R1+0x348] ;  /* 0x0003480001107983 */ /* 0x001f280000300a00 */
[----:B------:R0:W-:Y:S04]  /*77aa0*/  @P4 STG.E.U8 desc[UR32][R12.64], R3 ;  /* 0x000000030c004986 */ /* 0x0001e8000c101120 */
[----:B------:R-:W3:Y:S04]  /*77ab0*/  LDL.LU.64 R28, [R1+0x328] ;  /* 0x00032800011c7983 */ /* 0x000ee80000300a00 */
[----:B0-----:R-:W3:Y:S01]  /*77ac0*/  LDL.LU.64 R12, [R1+0x310] ;  /* 0x00031000010c7983 */ /* 0x001ee20000300a00 */
[----:B------:R-:W-:-:S03]  /*77ad0*/  PRMT R0, R14, 0x7772, RZ ;  /* 0x000077720e007816 */ /* 0x000fc600000000ff */
[----:B--2---:R0:W-:Y:S04]  /*77ae0*/  @P5 STG.E.U8 desc[UR32][R6.64], R2 ;  /* 0x0000000206005986 */ /* 0x0041e8000c101120 */
[----:B0-----:R-:W2:Y:S04]  /*77af0*/  LDL.LU R7, [R1+0x27e4] ;  /* 0x0027e40001077983 */ /* 0x001ea80000300800 */
[----:B----4-:R0:W-:Y:S02]  /*77b00*/  @P6 STG.E.U8 desc[UR32][R16.64], R0 ;  /* 0x0000000010006986 */ /* 0x0101e4000c101120 */
[----:B0-----:R-:W-:-:S02]  /*77b10*/  PRMT R0, R14, 0x7773, RZ ;  /* 0x000077730e007816 */ /* 0x001fc400000000ff */
[----:B------:R-:W4:Y:S04]  /*77b20*/  LDL.LU.64 R16, [R1+0x308] ;  /* 0x0003080001107983 */ /* 0x000f280000300a00 */
[----:B------:R-:W4:Y:S01]  /*77b30*/  LDL.LU R14, [R1+0x5c] ;  /* 0x00005c00010e7983 */ /* 0x000f220000300800 */
[----:B------:R-:W-:Y:S01]  /*77b40*/  ISETP.LT.AND P6, PT, R21, UR6, !P3 ;  /* 0x0000000615007c0c */ /* 0x000fe2000dfc1270 */
[----:B------:R-:W-:Y:S02]  /*77b50*/  ULDC UR6, c[0x0][0x228] ;  /* 0x00008a0000067ab9 */ /* 0x000fe40000000800 */
[----:B------:R0:W-:Y:S01]  /*77b60*/  @P0 STG.E.U8 desc[UR32][R4.64], R0 ;  /* 0x0000000004000986 */ /* 0x0001e2000c101120 */
[----:B------:R-:W-:Y:S02]  /*77b70*/  ISETP.LT.AND P5, PT, R8, UR6, !P3 ;  /* 0x0000000608007c0c */ /* 0x000fe4000dfa1270 */
[----:B------:R-:W-:-:S02]  /*77b80*/  PRMT R3, R15, 0x7770, RZ ;  /* 0x000077700f037816 */ /* 0x000fc400000000ff */
[----:B------:R-:W-:Y:S01]  /*77b90*/  PRMT R2, R15, 0x7771, RZ ;  /* 0x000077710f027816 */ /* 0x000fe200000000ff */
[----:B------:R-:W-:Y:S01]  /*77ba0*/  ULDC UR6, c[0x0][0x228] ;  /* 0x00008a0000067ab9 */ /* 0x000fe20000000800 */
[----:B0-----:R-:W-:Y:S01]  /*77bb0*/  VIADD R0, R9, 0x1f ;  /* 0x0000001f09007836 */ /* 0x001fe20000000000 */
[----:B------:R-:W4:Y:S04]  /*77bc0*/  LDL.LU.64 R4, [R1+0x300] ;  /* 0x0003000001047983 */ /* 0x000f280000300a00 */
[----:B------:R-:W-:Y:S01]  /*77bd0*/  STL [R1+0x27dc], R19 ;  /* 0x0027dc1301007387 */ /* 0x000fe20000100800 */
[----:B--2---:R-:W-:Y:S01]  /*77be0*/  ISETP.LT.AND P4, PT, R7, UR4, !P3 ;  /* 0x0000000407007c0c */ /* 0x004fe2000df81270 */
[----:B------:R-:W-:Y:S02]  /*77bf0*/  ULDC UR4, c[0x0][0x22c] ;  /* 0x00008b0000047ab9 */ /* 0x000fe40000000800 */
[----:B------:R-:W-:Y:S01]  /*77c00*/  ISETP.GE.AND P0, PT, R0, UR4, PT ;  /* 0x0000000400007c0c */ /* 0x000fe2000bf06270 */
[----:B------:R-:W-:Y:S01]  /*77c10*/  ULDC UR4, c[0x0][0x228] ;  /* 0x00008a0000047ab9 */ /* 0x000fe20000000800 */
[----:B------:R-:W-:-:S08]  /*77c20*/  ISETP.LT.AND P3, PT, R19, UR8, !P3 ;  /* 0x0000000813007c0c */ /* 0x000fd0000df61270 */
[----:B------:R0:W-:Y:S01]  /*77c30*/  @P4 STG.E.U8 desc[UR32][R22.64], R3 ;  /* 0x0000000316004986 */ /* 0x0001e2000c101120 */
[----:B------:R-:W-:-:S03]  /*77c40*/  ISETP.LT.AND P4, PT, R10, UR4, !P2 ;  /* 0x000000040a007c0c */ /* 0x000fc6000d781270 */
[----:B---3--:R1:W-:Y:S01]  /*77c50*/  @P6 STG.E.U8 desc[UR32][R26.64], R2 ;  /* 0x000000021a006986 */ /* 0x0083e2000c101120 */
[C---:B------:R-:W-:Y:S01]  /*77c60*/  PRMT R0, R15.reuse, 0x7773, RZ ;  /* 0x000077730f007816 */ /* 0x040fe200000000ff */
[----:B------:R-:W-:Y:S01]  /*77c70*/  ULDC UR4, c[0x0][0x22c] ;  /* 0x00008b0000047ab9 */ /* 0x000fe20000000800 */
[----:B------:R-:W-:Y:S01]  /*77c80*/  ULDC UR8, c[0x0][0x228] ;  /* 0x00008a0000087ab9 */ /* 0x000fe20000000800 */
[----:B0-----:R-:W2:Y:S04]  /*77c90*/  LDL.LU.64 R22, [R1+0x2f0] ;  /* 0x0002f00001167983 */ /* 0x001ea80000300a00 */
[----:B-1----:R-:W3:Y:S01]  /*77ca0*/  LDL.LU.64 R26, [R1+0x2e8] ;  /* 0x0002e800011a7983 */ /* 0x002ee20000300a00 */
[----:B------:R-:W-:-:S03]  /*77cb0*/  PRMT R2, R15, 0x7772, RZ ;  /* 0x000077720f027816 */ /* 0x000fc600000000ff */
[----:B------:R-:W3:Y:S04]  /*77cc0*/  LDL.LU R15, [R1+0x7c] ;  /* 0x00007c00010f7983 */ /* 0x000ee80000300800 */
[----:B------:R0:W-:Y:S04]  /*77cd0*/  @P5 STG.E.U8 desc[UR32][R28.64], R2 ;  /* 0x000000021c005986 */ /* 0x0001e8000c101120 */
[----:B------:R-:W3:Y:S04]  /*77ce0*/  LDL.LU.64 R18, [R1+0x2e0] ;  /* 0x0002e00001127983 */ /* 0x000ee80000300a00 */
[----:B------:R1:W-:Y:S04]  /*77cf0*/  @P3 STG.E.U8 desc[UR32][R12.64], R0 ;  /* 0x000000000c003986 */ /* 0x0003e8000c101120 */
[----:B0-----:R-:W3:Y:S04]  /*77d00*/  LDL.LU.64 R28, [R1+0x2d8] ;  /* 0x0002d800011c7983 */ /* 0x001ee80000300a00 */
[----:B-1----:R-:W3:Y:S01]  /*77d10*/  LDL.LU.64 R12, [R1+0x2d0] ;  /* 0x0002d000010c7983 */ /* 0x002ee20000300a00 */
[----:B----4-:R-:W-:-:S05]  /*77d20*/  PRMT R2, R14, 0x7770, RZ ;  /* 0x000077700e027816 */ /* 0x010fca00000000ff */
[----:B------:R0:W-:Y:S04]  /*77d30*/  @P4 STG.E.U8 desc[UR32][R16.64], R2 ;  /* 0x0000000210004986 */ /* 0x0001e8000c101120 */
[----:B0-----:R-:W4:Y:S01]  /*77d40*/  LDL.LU R16, [R1+0x27e0] ;  /* 0x0027e00001107983 */ /* 0x001f220000300800 */
[----:B------:R-:W-:Y:S01]  /*77d50*/  ISETP.LT.AND P6, PT, R25, UR6, !P2 ;  /* 0x0000000619007c0c */ /* 0x000fe2000d7c1270 */
[----:B------:R-:W-:Y:S01]  /*77d60*/  VIADD R0, R9, 0x20 ;  /* 0x0000002009007836 */ /* 0x000fe20000000000 */
[----:B------:R-:W-:Y:S01]  /*77d70*/  PRMT R3, R14, 0x7771, RZ ;  /* 0x000077710e037816 */ /* 0x000fe200000000ff */
[----:B------:R-:W-:-:S03]  /*77d80*/  ULDC UR6, c[0x0][0x228] ;  /* 0x00008a0000067ab9 */ /* 0x000fc60000000800 */
[----:B------:R-:W-:Y:S01]  /*77d90*/  ISETP.GE.AND P3, PT, R0, UR4, PT ;  /* 0x0000000400007c0c */ /* 0x000fe2000bf66270 */
[----:B------:R-:W-:Y:S01]  /*77da0*/  ULDC UR4, c[0x0][0x228] ;  /* 0x00008a0000047ab9 */ /* 0x000fe20000000800 */
[----:B------:R-:W-:-:S05]  /*77db0*/  ISETP.LT.AND P5, PT, R11, UR6, !P2 ;  /* 0x000000060b007c0c */ /* 0x000fca000d7a1270 */
[----:B------:R3:W-:Y:S01]  /*77dc0*/  @P6 STG.E.U8 desc[UR32][R4.64], R3 ;  /* 0x0000000304006986 */ /* 0x0007e2000c101120 */
[C---:B------:R-:W-:Y:S02]  /*77dd0*/  PRMT R2, R14.reuse, 0x7772, RZ ;  /* 0x000077720e027816 */ /* 0x040fe400000000ff */
[----:B------:R-:W-:Y:S01]  /*77de0*/  PRMT R0, R14, 0x7773, RZ ;  /* 0x000077730e007816 */ /* 0x000fe200000000ff */
[----:B------:R-:W-:-:S04]  /*77df0*/  ULDC UR6, c[0x0][0x228] ;  /* 0x00008a0000067ab9 */ /* 0x000fc80000000800 */
[----:B--2---:R0:W-:Y:S01]  /*77e00*/  @P5 STG.E.U8 desc[UR32][R22.64], R2 ;  /* 0x0000000216005986 */ /* 0x0041e2000c101120 */
[C---:B---3--:R-:W-:Y:S02]  /*77e10*/  PRMT R3, R15.reuse, 0x7770, RZ ;  /* 0x000077700f037816 */ /* 0x048fe400000000ff */
[C---:B------:R-:W-:Y:S02]  /*77e20*/  PRMT R4, R15.reuse, 0x7773, RZ ;  /* 0x000077730f047816 */ /* 0x040fe400000000ff */
[----:B0-----:R-:W-:Y:S02]  /*77e30*/  PRMT R2, R15, 0x7771, RZ ;  /* 0x000077710f027816 */ /* 0x001fe400000000ff */
[----:B----4-:R-:W-:Y:S01]  /*77e40*/  ISETP.LT.AND P4, PT, R16, UR4, !P2 ;  /* 0x0000000410007c0c */ /* 0x010fe2000d781270 */
[----:B------:R-:W-:Y:S02]  /*77e50*/  ULDC UR4, c[0x0][0x228] ;  /* 0x00008a0000047ab9 */ /* 0x000fe40000000800 */
[----:B------:R-:W-:Y:S01]  /*77e60*/  ISETP.LT.AND P6, PT, R7, UR4, !P2 ;  /* 0x0000000407007c0c */ /* 0x000fe2000d7c1270 */
[----:B------:R0:W-:Y:S04]  /*77e70*/  STL [R1+0x27d8], R16 ;  /* 0x0027d81001007387 */ /* 0x0001e80000100800 */
[----:B------:R-:W2:Y:S01]  /*77e80*/  LDL.LU R20, [R1+0xdc] ;  /* 0x0000dc0001147983 */ /* 0x000ea20000300800 */
[----:B------:R-:W-:-:S04]  /*77e90*/  ULDC UR4, c[0x0][0x228] ;  /* 0x00008a0000047ab9 */ /* 0x000fc80000000800 */
[----:B------:R1:W-:Y:S04]  /*77ea0*/  @P4 STG.E.U8 desc[UR32][R26.64], R0 ;  /* 0x000000001a004986 */ /* 0x0003e8000c101120 */
[----:B0-----:R-:W3:Y:S04]  /*77eb0*/  LDL.LU.64 R16, [R1+0x2c0] ;  /* 0x0002c00001107983 */ /* 0x001ee80000300a00 */
[----:B------:R-:W4:Y:S04]  /*77ec0*/  LDL.LU.64 R22, [R1+0x2b8] ;  /* 0x0002b80001167983 */ /* 0x000f280000300a00 */
[----:B------:R0:W-:Y:S04]  /*77ed0*/  @P6 STG.E.U8 desc[UR32][R18.64], R3 ;  /* 0x0000000312006986 */ /* 0x0001e8000c101120 */
[----:B-1----:R-:W4:Y:S01]  /*77ee0*/  LDL.LU.64 R26, [R1+0x2b0] ;  /* 0x0002b000011a7983 */ /* 0x002f220000300a00 */
[----:B------:R-:W-:-:S03]  /*77ef0*/  PRMT R0, R15, 0x7772, RZ ;  /* 0x000077720f007816 */ /* 0x000fc600000000ff */
[----:B------:R-:W4:Y:S04]  /*77f00*/  LDL.LU.64 R14, [R1+0x2a8] ;  /* 0x0002a800010e7983 */ /* 0x000f280000300a00 */
[----:B0-----:R-:W2:Y:S01]  /*77f10*/  LDL.LU R19, [R1+0x27dc] ;  /* 0x0027dc0001137983 */ /* 0x001ea20000300800 */
[----:B------:R-:W-:Y:S01]  /*77f20*/  ISETP.LT.AND P5, PT, R21, UR4, !P2 ;  /* 0x0000000415007c0c */ /* 0x000fe2000d7a1270 */
[----:B------:R-:W-:Y:S01]  /*77f30*/  ULDC UR4, c[0x0][0x228] ;  /* 0x00008a0000047ab9 */ /* 0x000fe20000000800 */
[----:B------:R-:W-:Y:S01]  /*77f40*/  ISETP.LT.AND P4, PT, R8, UR6, !P2 ;  /* 0x0000000608007c0c */ /* 0x000fe2000d781270 */
[----:B------:R-:W-:-:S10]  /*77f50*/  ULDC UR6, c[0x0][0x228] ;  /* 0x00008a0000067ab9 */ /* 0x000fd40000000800 */
[----:B------:R0:W-:Y:S01]  /*77f60*/  @P5 STG.E.U8 desc[UR32][R28.64], R2 ;  /* 0x000000021c005986 */ /* 0x0001e2000c101120 */
[----:B--2---:R-:W-:-:S03]  /*77f70*/  ISETP.LT.AND P2, PT, R19, UR4, !P2 ;  /* 0x0000000413007c0c */ /* 0x004fc6000d741270 */
[----:B------:R-:W-:Y:S04]  /*77f80*/  @P4 STG.E.U8 desc[UR32][R12.64], R0 ;  /* 0x000000000c004986 */ /* 0x000fe8000c101120 */
[----:B------:R-:W2:Y:S04]  /*77f90*/  LDL.LU R19, [R1+0xac] ;  /* 0x0000ac0001137983 */ /* 0x000ea80000300800 */
[----:B0-----:R-:W3:Y:S01]  /*77fa0*/  LDL.LU.64 R28, [R1+0x290] ;  /* 0x00029000011c7983 */ /* 0x001ee20000300a00 */
[----:B------:R-:W-:Y:S02]  /*77fb0*/  ISETP.LT.AND P5, PT, R10, UR6, !P0 ;  /* 0x000000060a007c0c */ /* 0x000fe4000c7a1270 */
[----:B------:R-:W-:Y:S01]  /*77fc0*/  PRMT R3, R20, 0x7770, RZ ;  /* 0x0000777014037816 */ /* 0x000fe200000000ff */
[----:B------:R-:W-:Y:S01]  /*77fd0*/  ULDC UR4, c[0x0][0x228] ;  /* 0x00008a0000047ab9 */ /* 0x000fe20000000800 */
[----:B------:R-:W-:Y:S01]  /*77fe0*/  ULDC UR6, c[0x0][0x228] ;  /* 0x00008a0000067ab9 */ /* 0x000fe20000000800 */
[----:B---3--:R0:W-:Y:S04]  /*77ff0*/  STL.64 [R1+0x27c8], R28 ;  /* 0x0027c81c01007387 */ /* 0x0081e80000100a00 */
[----:B0-----:R-:W3:Y:S04]  /*78000*/  LDL.LU.64 R28, [R1+0x298] ;  /* 0x00029800011c7983 */ /* 0x001ee80000300a00 */
[----:B------:R-:W-:Y:S04]  /*78010*/  @P2 STG.E.U8 desc[UR32][R16.64], R4 ;  /* 0x0000000410002986 */ /* 0x000fe8000c101120 */
[----:B---3--:R0:W-:Y:S04]  /*78020*/  STL.64 [R1+0x27d0], R28 ;  /* 0x0027d01c01007387 */ /* 0x0081e80000100a00 */
[----:B0-----:R-:W3:Y:S04]  /*78030*/  LDL.LU.64 R28, [R1+0x2a0] ;  /* 0x0002a000011c7983 */ /* 0x001ee80000300a00 */
[----:B------:R-:W3:Y:S04]  /*78040*/  LDL.LU.64 R12, [R1+0x288] ;  /* 0x00028800010c7983 */ /* 0x000ee80000300a00 */
[----:B------:R-:W3:Y:S01]  /*78050*/  LDL.LU R16, [R1+0x27d8] ;  /* 0x0027d80001107983 */ /* 0x000ee20000300800 */
[----:B------:R-:W-:-:S02]  /*78060*/  ISETP.LT.AND P6, PT, R25, UR4, !P0 ;  /* 0x0000000419007c0c */ /* 0x000fc4000c7c1270 */
[----:B------:R-:W-:Y:S01]  /*78070*/  ISETP.LT.AND P4, PT, R11, UR6, !P0 ;  /* 0x000000060b007c0c */ /* 0x000fe2000c781270 */
[----:B------:R-:W-:Y:S01]  /*78080*/  ULDC UR4, c[0x0][0x228] ;  /* 0x00008a0000047ab9 */ /* 0x000fe20000000800 */
[----:B----4-:R0:W-:Y:S01]  /*78090*/  @P5 STG.E.U8 desc[UR32][R22.64], R3 ;  /* 0x0000000316005986 */ /* 0x0101e2000c101120 */
[C---:B------:R-:W-:Y:S02]  /*780a0*/  PRMT R2, R20.reuse, 0x7771, RZ ;  /* 0x0000777114027816 */ /* 0x040fe400000000ff */
[C---:B------:R-:W-:Y:S02]  /*780b0*/  PRMT R0, R20.reuse, 0x7772, RZ ;  /* 0x0000777214007816 */ /* 0x040fe400000000ff */
[----:B------:R-:W-:Y:S02]  /*780c0*/  PRMT R5, R20, 0x7773, RZ ;  /* 0x0000777314057816 */ /* 0x000fe400000000ff */
[----:B--2---:R-:W-:Y:S01]  /*780d0*/  PRMT R4, R19, 0x7773, RZ ;  /* 0x0000777313047816 */ /* 0x004fe200000000ff */
[----:B------:R-:W2:Y:S01]  /*780e0*/  LDL.LU R20, [R1+0xf0] ;  /* 0x0000f00001147983 */ /* 0x000ea20000300800 */
[----:B------:R-:W-:-:S03]  /*780f0*/  ULDC UR6, c[0x0][0x228] ;  /* 0x00008a0000067ab9 */ /* 0x000fc60000000800 */
[----:B------:R1:W-:Y:S04]  /*78100*/  @P6 STG.E.U8 desc[UR32][R26.64], R2 ;  /* 0x000000021a006986 */ /* 0x0003e8000c101120 */
[----:B0-----:R-:W4:Y:S04]  /*78110*/  LDL.LU.64 R22, [R1+0x270] ;  /* 0x0002700001167983 */ /* 0x001f280000300a00 */
[----:B------:R0:W-:Y:S01]  /*78120*/  @P4 STG.E.U8 desc[UR32][R14.64], R0 ;  /* 0x000000000e004986 */ /* 0x0001e2000c101120 */
[----:B------:R-:W-:-:S03]  /*78130*/  PRMT R3, R19, 0x7770, RZ ;  /* 0x0000777013037816 */ /* 0x000fc600000000ff */
[----:B-1----:R-:W4:Y:S04]  /*78140*/  LDL.LU.64 R26, [R1+0x268] ;  /* 0x00026800011a7983 */ /* 0x002f280000300a00 */
[----:B0-----:R-:W4:Y:S01]  /*78150*/  LDL.LU.64 R14, [R1+0x260] ;  /* 0x00026000010e7983 */ /* 0x001f220000300a00 */
[C---:B------:R-:W-:Y:S02]  /*78160*/  PRMT R2, R19.reuse, 0x7771, RZ ;  /* 0x0000777113027816 */ /* 0x040fe400000000ff */
[----:B------:R-:W-:Y:S02]  /*78170*/  PRMT R0, R19, 0x7772, RZ ;  /* 0x0000777213007816 */ /* 0x000fe400000000ff */
[----:B------:R-:W4:Y:S01]  /*78180*/  LDL.LU.64 R18, [R1+0x248] ;  /* 0x0002480001127983 */ /* 0x000f220000300a00 */
[----:B---3--:R-:W-:-:S02]  /*78190*/  ISETP.LT.AND P5, PT, R16, UR4, !P0 ;  /* 0x0000000410007c0c */ /* 0x008fc4000c7a1270 */
[----:B------:R-:W-:Y:S01]  /*781a0*/  ISETP.LT.AND P6, PT, R7, UR6, !P0 ;  /* 0x0000000607007c0c */ /* 0x000fe2000c7c1270 */
[----:B------:R-:W-:Y:S01]  /*781b0*/  ULDC UR4, c[0x0][0x228] ;  /* 0x00008a0000047ab9 */ /* 0x000fe20000000800 */
[----:B------:R-:W-:-:S09]  /*781c0*/  ULDC UR6, c[0x0][0x228] ;  /* 0x00008a0000067ab9 */ /* 0x000fd20000000800 */
[----:B------:R0:W-:Y:S04]  /*781d0*/  @P5 STG.E.U8 desc[UR32][R28.64], R5 ;  /* 0x000000051c005986 */ /* 0x0001e8000c101120 */
[----:B0-----:R-:W3:Y:S04]  /*781e0*/  LDL.LU.64 R28, [R1+0x27d0] ;  /* 0x0027d000011c7983 */ /* 0x001ee80000300a00 */
[----:B------:R-:W2:Y:S01]  /*781f0*/  LDL.LU R5, [R1+0x1b38] ;  /* 0x001b380001057983 */ /* 0x000ea20000300800 */
[----:B------:R-:W-:Y:S02]  /*78200*/  ISETP.LT.AND P4, PT, R21, UR4, !P0 ;  /* 0x0000000415007c0c */ /* 0x000fe4000c781270 */
[----:B------:R-:W-:Y:S01]  /*78210*/  ISETP.LT.AND P2, PT, R8, UR6, !P0 ;  /* 0x0000000608007c0c */ /* 0x000fe2000c741270 */
[----:B------:R-:W-:Y:S01]  /*78220*/  ULDC UR4, c[0x0][0x228] ;  /* 0x00008a0000047ab9 */ /* 0x000fe20000000800 */
[----:B------:R-:W-:Y:S01]  /*78230*/  ULDC UR6, c[0x0][0x228] ;  /* 0x00008a0000067ab9 */ /* 0x000fe20000000800 */
[----:B---3--:R0:W-:Y:S04]  /*78240*/  @P6 STG.E.U8 desc[UR32][R28.64], R3 ;  /* 0x000000031c006986 */ /* 0x0081e8000c101120 */
[----:B0-----:R-:W3:Y:S01]  /*78250*/  LDL.LU.64 R28, [R1+0x27c8] ;  /* 0x0027c800011c7983 */ /* 0x001ee20000300a00 */
[----:B--2---:R-:W-:Y:S01]  /*78260*/  ISETP.LT.AND P0, PT, R5, UR4, !P0 ;  /* 0x0000000405007c0c */ /* 0x004fe2000c701270 */
[----:B------:R-:W-:-:S02]  /*78270*/  ULDC UR4, c[0x0][0x228] ;  /* 0x00008a0000047ab9 */ /* 0x000fc40000000800 */
[----:B------:R-:W-:Y:S01]  /*78280*/  ISETP.LT.AND P5, PT, R25, UR4, !P3 ;  /* 0x0000000419007c0c */ /* 0x000fe2000dfa1270 */
[----:B------:R-:W-:Y:S01]  /*78290*/  ULDC UR4, c[0x0][0x22c] ;  /* 0x00008b0000047ab9 */ /* 0x000fe20000000800 */
[----:B---3--:R0:W-:Y:S04]  /*782a0*/  @P4 STG.E.U8 desc[UR32][R28.64], R2 ;  /* 0x000000021c004986 */ /* 0x0081e8000c101120 */
[----:B0-----:R-:W2:Y:S01]  /*782b0*/  LDL.LU.64 R28, [R1+0x230] ;  /* 0x00023000011c7983 */ /* 0x001ea20000300a00 */
[----:B------:R-:W-:Y:S01]  /*782c0*/  ISETP.LT.AND P4, PT, R10, UR6, !P3 ;  /* 0x000000060a007c0c */ /* 0x000fe2000df81270 */
[----:B------:R-:W-:Y:S01]  /*782d0*/  ULDC UR6, c[0x0][0x228] ;  /* 0x00008a0000067ab9 */ /* 0x000fe20000000800 */
[----:B------:R-:W-:Y:S02]  /*782e0*/  PRMT R2, R20, 0x7770, RZ ;  /* 0x0000777014027816 */ /* 0x000fe400000000ff */
[----:B------:R-:W-:Y:S01]  /*782f0*/  ISETP.LT.AND P6, PT, R11, UR6, !P3 ;  /* 0x000000060b007c0c */ /* 0x000fe2000dfc1270 */
[----:B------:R0:W-:Y:S04]  /*78300*/  @P2 STG.E.U8 desc[UR32][R12.64], R0 ;  /* 0x000000000c002986 */ /* 0x0001e8000c101120 */
[----:B----4-:R-:W-:Y:S01]  /*78310*/  @P0 STG.E.U8 desc[UR32][R22.64], R4 ;  /* 0x0000000416000986 */ /* 0x010fe2000c101120 */
[----:B------:R-:W-:-:S03]  /*78320*/  ULDC UR6, c[0x0][0x228] ;  /* 0x00008a0000067ab9 */ /* 0x000fc60000000800 */
[----:B------:R1:W-:Y:S01]  /*78330*/  @P4 STG.E.U8 desc[UR32][R26.64], R2 ;  /* 0x000000021a004986 */ /* 0x0003e2000c101120 */
[----:B0-----:R-:W-:-:S05]  /*78340*/  VIADD R0, R9, 0x21 ;  /* 0x0000002109007836 */ /* 0x001fca0000000000 */
[----:B------:R-:W-:Y:S02]  /*78350*/  ISETP.GE.AND P2, PT, R0, UR4, PT ;  /* 0x0000000400007c0c */ /* 0x000fe4000bf46270 */
[C---:B------:R-:W-:Y:S01]  /*78360*/  PRMT R0, R20.reuse, 0x7772, RZ ;  /* 0x0000777214007816 */ /* 0x040fe200000000ff */
[----:B------:R-:W-:Y:S01]  /*78370*/  ULDC UR4, c[0x0][0x228] ;  /* 0x00008a0000047ab9 */ /* 0x000fe20000000800 */
[----:B-1----:R-:W-:Y:S02]  /*78380*/  PRMT R2, R20, 0x7771, RZ ;  /* 0x0000777114027816 */ /* 0x002fe400000000ff */
[----:B------:R-:W-:Y:S01]  /*78390*/  ISETP.LT.AND P4, PT, R16, UR4, !P3 ;  /* 0x0000000410007c0c */ /* 0x000fe2000df81270 */
[----:B------:R-:W-:Y:S02]  /*783a0*/  ULDC UR4, c[0x0][0x228] ;  /* 0x00008a0000047ab9 */ /* 0x000fe40000000800 */
[----:B------:R0:W-:Y:S04]  /*783b0*/  @P5 STG.E.U8 desc[UR32][R14.64], R2 ;  /* 0x000000020e005986 */ /* 0x0001e8000c101120 */
[----:B------:R1:W-:Y:S01]  /*783c0*/  @P6 STG.E.U8 desc[UR32][R18.64], R0 ;  /* 0x0000000012006986 */ /* 0x0003e2000c101120 */
[----:B------:R-:W-:Y:S01]  /*783d0*/  ISETP.LT.AND P6, PT, R7, UR4, !P3 ;  /* 0x0000000407007c0c */ /* 0x000fe2000dfc1270 */
[----:B------:R-:W-:Y:S01]  /*783e0*/  ULDC UR4, c[0x0][0x22c] ;  /* 0x00008b0000047ab9 */ /* 0x000fe20000000800 */
[----:B0-----:R-:W-:-:S05]  /*783f0*/  VIADD R2, R9, 0x22 ;  /* 0x0000002209027836 */ /* 0x001fca0000000000 */
[----:B------:R-:W-:Y:S01]  /*78400*/  ISETP.GE.AND P0, PT, R2, UR4, PT ;  /* 0x0000000402007c0c */ /* 0x000fe2000bf06270 */
[----:B--2---:R0:W-:Y:S01]  /*78410*/  STL.64 [R1+0x27c0], R28 ;  /* 0x0027c01c01007387 */ /* 0x0041e20000100a00 */
[----:B-1----:R-:W-:Y:S02]  /*78420*/  PRMT R0, R20, 0x7773, RZ ;  /* 0x0000777314007816 */ /* 0x002fe400000000ff */
[----:B------:R-:W-:Y:S01]  /*78430*/  ISETP.LT.AND P5, PT, R21, UR6, !P3 ;  /* 0x0000000615007c0c */ /* 0x000fe2000dfa1270 */
[----:B------:R-:W-:Y:S01]  /*78440*/  ULDC UR4, c[0x0][0x228] ;  /* 0x00008a0000047ab9 */ /* 0x000fe20000000800 */
[----:B------:R-:W-:Y:S01]  /*78450*/  ULDC UR6, c[0x0][0x228] ;  /* 0x00008a0000067ab9 */ /* 0x000fe20000000800 */
[----:B0-----:R-:W2:Y:S04]  /*78460*/  LDL.LU.64 R28, [R1+0x238] ;  /* 0x00023800011c7983 */ /* 0x001ea80000300a00 */
[----:B------:R-:W3:Y:S04]  /*78470*/  LDL.LU R13, [R1+0x180] ;  /* 0x00018000010d7983 */ /* 0x000ee80000300800 */
[----:B------:R-:W4:Y:S04]  /*78480*/  LDL.LU.64 R26, [R1+0x228] ;  /* 0x00022800011a7983 */ /* 0x000f280000300a00 */
[----:B------:R-:W4:Y:S04]  /*78490*/  LDL.LU.64 R14, [R1+0x220] ;  /* 0x00022000010e7983 */ /* 0x000f280000300a00 */
[----:B------:R-:W4:Y:S04]  /*784a0*/  LDL.LU R12, [R1+0x1a0] ;  /* 0x0001a000010c7983 */ /* 0x000f280000300800 */
[----:B------:R-:W4:Y:S04]  /*784b0*/  LDL.LU.64 R22, [R1+0x218] ;  /* 0x0002180001167983 */ /* 0x000f280000300a00 */
[----:B------:R-:W4:Y:S04]  /*784c0*/  LDL.LU.64 R18, [R1+0x210] ;  /* 0x0002100001127983 */ /* 0x000f280000300a00 */
[----:B------:R-:W2:Y:S04]  /*784d0*/  LDL.LU.64 R2, [R1+0x240] ;  /* 0x0002400001027983 */ /* 0x000ea80000300a00 */
[----:B--2---:R3:W-:Y:S02]  /*784e0*/  @P4 STG.E.U8 desc[UR32][R2.64], R0 ;  /* 0x0000000002004986 */ /* 0x0047e4000c101120 */
[----:B---3--:R-:W-:-:S05]  /*784f0*/  PRMT R2, R13, 0x7770, RZ ;  /* 0x000077700d027816 */ /* 0x008fca00000000ff */
[----:B------:R0:W-:Y:S04]  /*78500*/  @P6 STG.E.U8 desc[UR32][R28.64], R2 ;  /* 0x000000021c006986 */ /* 0x0001e8000c101120 */
[----:B0-----:R-:W2:Y:S01]  /*78510*/  LDL.LU.64 R28, [R1+0x27c0] ;  /* 0x0027c000011c7983 */ /* 0x001ea20000300a00 */
[----:B------:R-:W-:Y:S02]  /*78520*/  PRMT R0, R13, 0x7771, RZ ;  /* 0x000077710d007816 */ /* 0x000fe400000000ff */
[----:B------:R-:W-:Y:S02]  /*78530*/  ISETP.LT.AND P4, PT, R8, UR4, !P3 ;  /* 0x0000000408007c0c */ /* 0x000fe4000df81270 */
[----:B------:R-:W-:Y:S01]  /*78540*/  ISETP.LT.AND P3, PT, R5, UR6, !P3 ;  /* 0x0000000605007c0c */ /* 0x000fe2000df61270 */
[----:B------:R-:W-:Y:S01]  /*78550*/  ULDC UR4, c[0x0][0x228] ;  /* 0x00008a0000047ab9 */ /* 0x000fe20000000800 */
[----:B------:R-:W-:-:S02]  /*78560*/  PRMT R2, R13, 0x7772, RZ ;  /* 0x000077720d027816 */ /* 0x000fc400000000ff */
[----:B------:R-:W-:Y:S01]  /*78570*/  ISETP.LT.AND P6, PT, R10, UR4, !P2 ;  /* 0x000000040a007c0c */ /* 0x000fe2000d7c1270 */
[----:B------:R-:W-:Y:S01]  /*78580*/  ULDC UR4, c[0x0][0x228] ;  /* 0x00008a0000047ab9 */ /* 0x000fe20000000800 */
[----:B------:R-:W-:Y:S01]  /*78590*/  ULDC UR6, c[0x0][0x228] ;  /* 0x00008a0000067ab9 */ /* 0x000fe20000000800 */
[----:B--2---:R0:W-:Y:S04]  /*785a0*/  @P5 STG.E.U8 desc[UR32][R28.64], R0 ;  /* 0x000000001c005986 */ /* 0x0041e8000c101120 */
[----:B0-----:R-:W2:Y:S01]  /*785b0*/  LDL.LU.64 R28, [R1+0x170] ;  /* 0x00017000011c7983 */ /* 0x001ea20000300a00 */
[----:B------:R-:W-:Y:S02]  /*785c0*/  PRMT R0, R13, 0x7773, RZ ;  /* 0x000077730d007816 */ /* 0x000fe400000000ff */
[----:B------:R-:W-:Y:S01]  /*785d0*/  ISETP.LT.AND P5, PT, R25, UR4, !P2 ;  /* 0x0000000419007c0c */ /* 0x000fe2000d7a1270 */
[----:B----4-:R0:W-:Y:S01]  /*785e0*/  @P4 STG.E.U8 desc[UR32][R26.64], R2 ;  /* 0x000000021a004986 */ /* 0x0101e2000c101120 */
[----:B------:R-:W-:-:S03]  /*785f0*/  ULDC UR4, c[0x0][0x228] ;  /* 0x00008a0000047ab9 */ /* 0x000fc60000000800 */
[----:B------:R-:W3:Y:S04]  /*78600*/  LDL.LU R13, [R1+0x190] ;  /* 0x00019000010d7983 */ /* 0x000ee80000300800 */
[----:B------:R1:W-:Y:S01]  /*78610*/  @P3 STG.E.U8 desc[UR32][R14.64], R0 ;  /* 0x000000000e003986 */ /* 0x0003e2000c101120 */
[----:B------:R-:W-:Y:S02]  /*78620*/  ISETP.LT.AND P3, PT, R11, UR4, !P2 ;  /* 0x000000040b007c0c */ /* 0x000fe4000d761270 */
[----:B------:R-:W-:Y:S02]  /*78630*/  PRMT R3, R12, 0x7772, RZ ;  /* 0x000077720c037816 */ /* 0x000fe400000000ff */
[----:B------:R-:W-:Y:S01]  /*78640*/  ISETP.LT.AND P4, PT, R16, UR6, !P2 ;  /* 0x0000000610007c0c */ /* 0x000fe2000d781270 */
[----:B------:R-:W-:Y:S01]  /*78650*/  ULDC UR4, c[0x0][0x22c] ;  /* 0x00008b0000047ab9 */ /* 0x000fe20000000800 */
[----:B------:R-:W-:Y:S01]  /*78660*/  ULDC UR6, c[0x0][0x228] ;  /* 0x00008a0000067ab9 */ /* 0x000fe20000000800 */
[C---:B0-----:R-:W-:Y:S01]  /*78670*/  PRMT R2, R12.reuse, 0x7770, RZ ;  /* 0x000077700c027816 */ /* 0x041fe200000000ff */
[----:B------:R-:W4:Y:S04]  /*78680*/  LDL.LU.64 R26, [R1+0x150] ;  /* 0x00015000011a7983 */ /* 0x000f280000300a00 */
[----:B-1----:R-:W4:Y:S01]  /*78690*/  LDL.LU.64 R14, [R1+0x30] ;  /* 0x00003000010e7983 */ /* 0x002f220000300a00 */
[----:B------:R-:W-:-:S03]  /*786a0*/  PRMT R0, R12, 0x7771, RZ ;  /* 0x000077710c007816 */ /* 0x000fc600000000ff */
[----:B------:R0:W-:Y:S04]  /*786b0*/  STL [R1+0x27bc], R16 ;  /* 0x0027bc1001007387 */ /* 0x0001e80000100800 */
[----:B------:R1:W-:Y:S04]  /*786c0*/  @P6 STG.E.U8 desc[UR32][R22.64], R2 ;  /* 0x0000000216006986 */ /* 0x0003e8000c101120 */
[----:B------:R1:W-:Y:S04]  /*786d0*/  @P5 STG.E.U8 desc[UR32][R18.64], R0 ;  /* 0x0000000012005986 */ /* 0x0003e8000c101120 */
[----:B0-----:R-:W4:Y:S04]  /*786e0*/  LDL.LU.64 R16, [R1+0x28] ;  /* 0x0000280001107983 */ /* 0x001f280000300a00 */
[----:B-1----:R-:W4:Y:S01]  /*786f0*/  LDL.LU.64 R22, [R1+0x20] ;  /* 0x0000200001167983 */ /* 0x002f220000300a00 */
[----:B------:R-:W-:-:S03]  /*78700*/  VIADD R2, R9, 0x23 ;  /* 0x0000002309027836 */ /* 0x000fc60000000000 */
[----:B------:R-:W4:Y:S04]  /*78710*/  LDL.LU R20, [R1+0xf4] ;  /* 0x0000f40001147983 */ /* 0x000f280000300800 */
[----:B------:R-:W4:Y:S04]  /*78720*/  LDL.LU.64 R18, [R1+0x18] ;  /* 0x0000180001127983 */ /* 0x000f280000300a00 */
[----:B--2---:R0:W-:Y:S01]  /*78730*/  @P3 STG.E.U8 desc[UR32][R28.64], R3 ;  /* 0x000000031c003986 */ /* 0x0041e2000c101120 */
[----:B------:R-:W-:Y:S02]  /*78740*/  ISETP.GE.AND P3, PT, R2, UR4, PT ;  /* 0x0000000402007c0c */ /* 0x000fe4000bf66270 */
[----:B------:R-:W-:-:S02]  /*78750*/  ISETP.LT.AND P5, PT, R7, UR6, !P2 ;  /* 0x0000000607007c0c */ /* 0x000fc4000d7a1270 */
[----:B------:R-:W-:Y:S02]  /*78760*/  PRMT R0, R12, 0x7773, RZ ;  /* 0x000077730c007816 */ /* 0x000fe400000000ff */
[----:B------:R-:W-:Y:S01]  /*78770*/  ISETP.LT.AND P6, PT, R21, UR8, !P2 ;  /* 0x0000000815007c0c */ /* 0x000fe2000d7c1270 */
[----:B------:R-:W-:Y:S01]  /*78780*/  ULDC UR4, c[0x0][0x228] ;  /* 0x00008a0000047ab9 */ /* 0x000fe20000000800 */
[----:B------:R-:W-:Y:S01]  /*78790*/  ULDC UR6, c[0x0][0x228] ;  /* 0x00008a0000067ab9 */ /* 0x000fe20000000800 */
[----:B------:R-:W-:Y:S01]  /*787a0*/  ULDC UR8, c[0x0][0x228] ;  /* 0x00008a0000087ab9 */ /* 0x000fe20000000800 */
[----:B0-----:R-:W2:Y:S04]  /*787b0*/  LDL.LU.64 R28, [R1+0x10] ;  /* 0x00001000011c7983 */ /* 0x001ea80000300a00 */
[----:B------:R-:W3:Y:S04]  /*787c0*/  LDL.LU.64 R2, [R1+0x160] ;  /* 0x0001600001027983 */ /* 0x000ee80000300a00 */
[----:B---3--:R0:W-:Y:S01]  /*787d0*/  @P4 STG.E.U8 desc[UR32][R2.64], R0 ;  /* 0x0000000002004986 */ /* 0x0081e2000c101120 */
[----:B------:R-:W-:-:S02]  /*787e0*/  ISETP.LT.AND P4, PT, R8, UR4, !P2 ;  /* 0x0000000408007c0c */ /* 0x000fc4000d781270 */
[C---:B0-----:R-:W-:Y:S02]  /*787f0*/  PRMT R2, R13.reuse, 0x7770, RZ ;  /* 0x000077700d027816 */ /* 0x041fe400000000ff */
[C---:B------:R-:W-:Y:S01]  /*78800*/  PRMT R0, R13.reuse, 0x7771, RZ ;  /* 0x000077710d007816 */ /* 0x040fe200000000ff */
[----:B------:R-:W-:Y:S02]  /*78810*/  ULDC UR4, c[0x0][0x228] ;  /* 0x00008a0000047ab9 */ /* 0x000fe40000000800 */
[----:B----4-:R0:W-:Y:S04]  /*78820*/  @P5 STG.E.U8 desc[UR32][R26.64], R2 ;  /* 0x000000021a005986 */ /* 0x0101e8000c101120 */
[----:B------:R1:W-:Y:S01]  /*78830*/  @P6 STG.E.U8 desc[UR32][R14.64], R0 ;  /* 0x000000000e006986 */ /* 0x0003e2000c101120 */
[----:B0-----:R-:W-:-:S03]  /*78840*/  PRMT R2, R13, 0x7772, RZ ;  /* 0x000077720d027816 */ /* 0x001fc600000000ff */
[----:B------:R-:W3:Y:S04]  /*78850*/  LDL.LU.64 R26, [R1+0x8] ;  /* 0x00000800011a7983 */ /* 0x000ee80000300a00 */
[----:B-1----:R-:W4:Y:S04]  /*78860*/  LDL.LU.64 R14, [R1] ;  /* 0x00000000010e7983 */ /* 0x002f280000300a00 */
[----:B------:R-:W4:Y:S04]  /*78870*/  LDL.LU R12, [R1+0x184] ;  /* 0x00018400010c7983 */ /* 0x000f280000300800 */
[----:B------:R0:W-:Y:S04]  /*78880*/  @P4 STG.E.U8 desc[UR32][R16.64], R2 ;  /* 0x0000000210004986 */ /* 0x0001e8000c101120 */
[----:B0-----:R-:W4:Y:S01]  /*78890*/  LDL.LU R16, [R1+0x27bc] ;  /* 0x0027bc0001107983 */ /* 0x001f220000300800 */
[----:B------:R-:W-:Y:S01]  /*788a0*/  ISETP.LT.AND P2, PT, R5, UR6, !P2 ;  /* 0x0000000605007c0c */ /* 0x000fe2000d741270 */
[----:B------:R-:W-:Y:S01]  /*788b0*/  ULDC UR6, c[0x0][0x228] ;  /* 0x00008a0000067ab9 */ /* 0x000fe20000000800 */
[----:B------:R-:W-:-:S02]  /*788c0*/  ISETP.LT.AND P6, PT, R10, UR4, !P0 ;  /* 0x000000040a007c0c */ /* 0x000fc4000c7c1270 */
[----:B------:R-:W-:Y:S02]  /*788d0*/  ISETP.LT.AND P5, PT, R25, UR6, !P0 ;  /* 0x0000000619007c0c */ /* 0x000fe4000c7a1270 */
[----:B------:R-:W-:Y:S01]  /*788e0*/  PRMT R0, R13, 0x7773, RZ ;  /* 0x000077730d007816 */ /* 0x000fe200000000ff */
[----:B------:R-:W-:Y:S01]  /*788f0*/  ULDC UR4, c[0x0][0x228] ;  /* 0x00008a0000047ab9 */ /* 0x000fe20000000800 */
[C---:B------:R-:W-:Y:S02]  /*78900*/  PRMT R2, R20.reuse, 0x7770, RZ ;  /* 0x0000777014027816 */ /* 0x040fe400000000ff */
[----:B------:R-:W-:Y:S01]  /*78910*/  ISETP.LT.AND P4, PT, R11, UR4, !P0 ;  /* 0x000000040b007c0c */ /* 0x000fe2000c781270 */
[----:B------:R-:W-:Y:S01]  /*78920*/  ULDC UR4, c[0x0][0x228] ;  /* 0x00008a0000047ab9 */ /* 0x000fe20000000800 */
[----:B------:R-:W-:Y:S01]  /*78930*/  ULDC UR6, c[0x0][0x228] ;  /* 0x00008a0000067ab9 */ /* 0x000fe20000000800 */
[----:B------:R0:W-:Y:S04]  /*78940*/  @P2 STG.E.U8 desc[UR32][R22.64], R0 ;  /* 0x0000000016002986 */ /* 0x0001e8000c101120 */
[----:B------:R1:W-:Y:S01]  /*78950*/  @P6 STG.E.U8 desc[UR32][R18.64], R2 ;  /* 0x0000000212006986 */ /* 0x0003e2000c101120 */
[----:B0-----:R-:W-:-:S02]  /*78960*/  PRMT R0, R20, 0x7771, RZ ;  /* 0x0000777114007816 */ /* 0x001fc400000000ff */
[C---:B-1----:R-:W-:Y:S01]  /*78970*/  PRMT R2, R20.reuse, 0x7772, RZ ;  /* 0x0000777214027816 */ /* 0x042fe200000000ff */
[----:B------:R-:W4:Y:S04]  /*78980*/  LDL.LU.64 R22, [R1+0x200] ;  /* 0x0002000001167983 */ /* 0x000f280000300a00 */
[----:B--2---:R0:W-:Y:S02]  /*78990*/  @P5 STG.E.U8 desc[UR32][R28.64], R0 ;  /* 0x000000001c005986 */ /* 0x0041e4000c101120 */
[----:B0-----:R-:W-:Y:S02]  /*789a0*/  PRMT R0, R20, 0x7773, RZ ;  /* 0x0000777314007816 */ /* 0x001fe400000000ff */
[----:B---3--:R-:W-:Y:S01]  /*789b0*/  @P4 STG.E.U8 desc[UR32][R26.64], R2 ;  /* 0x000000021a004986 */ /* 0x008fe2000c101120 */
[----:B------:R-:W-:Y:S01]  /*789c0*/  ISETP.LT.AND P4, PT, R21, UR6, !P0 ;  /* 0x0000000615007c0c */ /* 0x000fe2000c781270 */
[----:B------:R-:W-:Y:S01]  /*789d0*/  ULDC UR6, c[0x0][0x228] ;  /* 0x00008a0000067ab9 */ /* 0x000fe20000000800 */
[----:B----4-:R-:W-:Y:S01]  /*789e0*/  ISETP.LT.AND P2, PT, R16, UR4, !P0 ;  /* 0x0000000410007c0c */ /* 0x010fe2000c741270 */
[----:B------:R0:W-:Y:S01]  /*789f0*/  STL [R1+0x27b8], R16 ;  /* 0x0027b81001007387 */ /* 0x0001e20000100800 */
[----:B------:R-:W-:-:S02]  /*78a00*/  ULDC UR4, c[0x0][0x228] ;  /* 0x00008a0000047ab9 */ /* 0x000fc40000000800 */
[----:B------:R-:W-:Y:S01]  /*78a10*/  ISETP.LT.AND P5, PT, R7, UR4, !P0 ;  /* 0x0000000407007c0c */ /* 0x000fe2000c7a1270 */
[----:B------:R-:W-:Y:S01]  /*78a20*/  ULDC UR4, c[0x0][0x228] ;  /* 0x00008a0000047ab9 */ /* 0x000fe20000000800 */
[----:B0-----:R-:W2:Y:S04]  /*78a30*/  LDL.LU.64 R16, [R1+0x280] ;  /* 0x0002800001107983 */ /* 0x001ea80000300a00 */
[----:B------:R-:W3:Y:S04]  /*78a40*/  LDL.LU.64 R18, [R1+0x258] ;  /* 0x0002580001127983 */ /* 0x000ee80000300a00 */
[----:B------:R-:W4:Y:S04]  /*78a50*/  LDL.LU.64 R28, [R1+0x250] ;  /* 0x00025000011c7983 */ /* 0x000f280000300a00 */
[----:B------:R-:W2:Y:S04]  /*78a60*/  LDL.LU R13, [R1+0x1a4] ;  /* 0x0001a400010d7983 */ /* 0x000ea80000300800 */
[----:B------:R0:W-:Y:S04]  /*78a70*/  @P2 STG.E.U8 desc[UR32][R14.64], R0 ;  /* 0x000000000e002986 */ /* 0x0001e8000c101120 */
[----:B------:R-:W4:Y:S01]  /*78a80*/  LDL.LU.64 R26, [R1+0x278] ;  /* 0x00027800011a7983 */ /* 0x000f220000300a00 */
[----:B------:R-:W-:-:S02]  /*78a90*/  ISETP.LT.AND P2, PT, R8, UR4, !P0 ;  /* 0x0000000408007c0c */ /* 0x000fc4000c741270 */
[----:B------:R-:W-:Y:S02]  /*78aa0*/  ISETP.LT.AND P0, PT, R5, UR6, !P0 ;  /* 0x0000000605007c0c */ /* 0x000fe4000c701270 */
[----:B------:R-:W-:Y:S01]  /*78ab0*/  PRMT R2, R12, 0x7771, RZ ;  /* 0x000077710c027816 */ /* 0x000fe200000000ff */
[----:B------:R-:W-:Y:S01]  /*78ac0*/  ULDC UR4, c[0x0][0x228] ;  /* 0x00008a0000047ab9 */ /* 0x000fe20000000800 */
[----:B------:R-:W-:Y:S01]  /*78ad0*/  ISETP.LT.AND P6, PT, R10, UR8, !P3 ;  /* 0x000000080a007c0c */ /* 0x000fe2000dfc1270 */
[----:B------:R-:W-:Y:S01]  /*78ae0*/  ULDC UR6, c[0x0][0x228] ;  /* 0x00008a0000067ab9 */ /* 0x000fe20000000800 */
[----:B------:R-:W-:Y:S01]  /*78af0*/  ULDC UR8, c[0x0][0x228] ;  /* 0x00008a0000087ab9 */ /* 0x000fe20000000800 */
[----:B0-----:R-:W4:Y:S04]  /*78b00*/  LDL.LU R14, [R1+0x194] ;  /* 0x00019400010e7983 */ /* 0x001f280000300800 */
[----:B------:R0:W-:Y:S04]  /*78b10*/  STL [R1+0x27a8], R5 ;  /* 0x0027a80501007387 */ /* 0x0001e80000100800 */
[----:B0-----:R-:W3:Y:S01]  /*78b20*/  LDL.LU.64 R4, [R1+0x208] ;  /* 0x0002080001047983 */ /* 0x001ee20000300a00 */
[----:B------:R-:W-:-:S03]  /*78b30*/  PRMT R0, R12, 0x7770, RZ ;  /* 0x000077700c007816 */ /* 0x000fc600000000ff */
[----:B------:R0:W-:Y:S04]  /*78b40*/  STL [R1+0x27ac], R25 ;  /* 0x0027ac1901007387 */ /* 0x0001e80000100800 */
[----:B---3--:R1:W-:Y:S04]  /*78b50*/  @P5 STG.E.U8 desc[UR32][R4.64], R0 ;  /* 0x0000000004005986 */ /* 0x0083e8000c101120 */
[----:B------:R3:W-:Y:S01]  /*78b60*/  @P4 STG.E.U8 desc[UR32][R22.64], R2 ;  /* 0x0000000216004986 */ /* 0x0007e2000c101120 */
[----:B------:R-:W-:Y:S01]  /*78b70*/  ISETP.LT.AND P4, PT, R25, UR4, !P3 ;  /* 0x0000000419007c0c */ /* 0x000fe2000df81270 */
[----:B------:R-:W-:-:S02]  /*78b80*/  ULDC UR4, c[0x0][0x228] ;  /* 0x00008a0000047ab9 */ /* 0x000fc40000000800 */
[----:B0-----:R-:W4:Y:S01]  /*78b90*/  LDL.LU.64 R24, [R1+0x2f8] ;  /* 0x0002f80001187983 */ /* 0x001f220000300a00 */
[----:B--2---:R-:W-:Y:S02]  /*78ba0*/  PRMT R3, R13, 0x7770, RZ ;  /* 0x000077700d037816 */ /* 0x004fe400000000ff */
[C---:B-1----:R-:W-:Y:S02]  /*78bb0*/  PRMT R0, R12.reuse, 0x7772, RZ ;  /* 0x000077720c007816 */ /* 0x042fe400000000ff */
[----:B---3--:R-:W-:Y:S02]  /*78bc0*/  PRMT R2, R12, 0x7773, RZ ;  /* 0x000077730c027816 */ /* 0x008fe400000000ff */
[----:B------:R-:W-:Y:S01]  /*78bd0*/  ISETP.LT.AND P5, PT, R11, UR4, !P3 ;  /* 0x000000040b007c0c */ /* 0x000fe2000dfa1270 */
[----:B------:R-:W-:Y:S01]  /*78be0*/  ULDC UR4, c[0x0][0x22c] ;  /* 0x00008b0000047ab9 */ /* 0x000fe20000000800 */
[----:B------:R-:W-:Y:S04]  /*78bf0*/  @P2 STG.E.U8 desc[UR32][R16.64], R0 ;  /* 0x0000000010002986 */ /* 0x000fe8000c101120 */
[----:B----4-:R0:W-:Y:S04]  /*78c00*/  STL.64 [R1+0x27b0], R24 ;  /* 0x0027b01801007387 */ /* 0x0101e80000100a00 */
[----:B0-----:R-:W2:Y:S04]  /*78c10*/  LDL.LU.64 R24, [R1+0x2c8] ;  /* 0x0002c80001187983 */ /* 0x001ea80000300a00 */
[----:B------:R-:W3:Y:S04]  /*78c20*/  LDL.LU.64 R4, [R1+0x320] ;  /* 0x0003200001047983 */ /* 0x000ee80000300a00 */
[----:B------:R-:W4:Y:S04]  /*78c30*/  LDL.LU.64 R22, [R1+0x318] ;  /* 0x0003180001167983 */ /* 0x000f280000300a00 */
[----:B------:R-:W3:Y:S01]  /*78c40*/  LDL.LU R16, [R1+0x27b8] ;  /* 0x0027b80001107983 */ /* 0x000ee20000300800 */
[----:B------:R-:W-:-:S03]  /*78c50*/  PRMT R0, R13, 0x7771, RZ ;  /* 0x000077710d007816 */ /* 0x000fc600000000ff */
[----:B------:R0:W-:Y:S04]  /*78c60*/  @P0 STG.E.U8 desc[UR32][R18.64], R2 ;  /* 0x0000000212000986 */ /* 0x0001e8000c101120 */
[----:B------:R-:W-:Y:S04]  /*78c70*/  @P6 STG.E.U8 desc[UR32][R28.64], R3 ;  /* 0x000000031c006986 */ /* 0x000fe8000c101120 */
[----:B------:R1:W-:Y:S01]  /*78c80*/  @P4 STG.E.U8 desc[UR32][R26.64], R0 ;  /* 0x000000001a004986 */ /* 0x0003e2000c101120 */
[----:B0-----:R-:W-:Y:S01]  /*78c90*/  PRMT R2, R13, 0x7772, RZ ;  /* 0x000077720d027816 */ /* 0x001fe200000000ff */
[----:B-1----:R-:W-:-:S02]  /*78ca0*/  VIADD R0, R9, 0x24 ;  /* 0x0000002409007836 */ /* 0x002fc40000000000 */
[----:B------:R-:W4:Y:S04]  /*78cb0*/  LDL.LU.64 R26, [R1+0x368] ;  /* 0x00036800011a7983 */ /* 0x000f280000300a00 */
[----:B------:R-:W4:Y:S04]  /*78cc0*/  LDL.LU.64 R18, [R1+0x3c8] ;  /* 0x0003c80001127983 */ /* 0x000f280000300a00 */
[----:B------:R-:W4:Y:S04]  /*78cd0*/  LDL.LU R15, [R1+0xf8] ;  /* 0x0000f800010f7983 */ /* 0x000f280000300800 */
[----:B------:R-:W4:Y:S01]  /*78ce0*/  LDL.LU.64 R28, [R1+0x3c0] ;  /* 0x0003c000011c7983 */ /* 0x000f220000300a00 */
[----:B------:R-:W-:-:S02]  /*78cf0*/  ISETP.GE.AND P0, PT, R0, UR4, PT ;  /* 0x0000000400007c0c */ /* 0x000fc4000bf06270 */
[----:B------:R-:W-:Y:S01]  /*78d00*/  PRMT R0, R13, 0x7773, RZ ;  /* 0x000077730d007816 */ /* 0x000fe200000000ff */
[----:B------:R-:W-:Y:S01]  /*78d10*/  ULDC UR4, c[0x0][0x228] ;  /* 0x00008a0000047ab9 */ /* 0x000fe20000000800 */
[----:B------:R-:W4:Y:S04]  /*78d20*/  LDL.LU.64 R12, [R1+0x3b8] ;  /* 0x0003b800010c7983 */ /* 0x000f280000300a00 */
[----:B--2---:R0:W-:Y:S04]  /*78d30*/  @P5 STG.E.U8 desc[UR32][R24.64], R2 ;  /* 0x0000000218005986 */ /* 0x0041e8000c101120 */
[----:B0-----:R-:W2:Y:S01]  /*78d40*/  LDL.LU.64 R24, [R1+0x27b0] ;  /* 0x0027b00001187983 */ /* 0x001ea20000300a00 */
[----:B---3--:R-:W-:Y:S01]  /*78d50*/  ISETP.LT.AND P2, PT, R16, UR6, !P3 ;  /* 0x0000000610007c0c */ /* 0x008fe2000df41270 */
[----:B------:R-:W-:-:S02]  /*78d60*/  ULDC UR6, c[0x0][0x228] ;  /* 0x00008a0000067ab9 */ /* 0x000fc40000000800 */
[----:B------:R-:W-:Y:S02]  /*78d70*/  ISETP.LT.AND P4, PT, R7, UR6, !P3 ;  /* 0x0000000607007c0c */ /* 0x000fe4000df81270 */
[----:B------:R-:W-:Y:S01]  /*78d80*/  PRMT R2, R14, 0x7770, RZ ;  /* 0x000077700e027816 */ /* 0x000fe200000000ff */
[----:B------:R-:W-:Y:S02]  /*78d90*/  ULDC UR6, c[0x0][0x228] ;  /* 0x00008a0000067ab9 */ /* 0x000fe40000000800 */
[----:B------:R-:W-:Y:S01]  /*78da0*/  ISETP.LT.AND P6, PT, R21, UR6, !P3 ;  /* 0x0000000615007c0c */ /* 0x000fe2000dfc1270 */
[----:B------:R-:W-:-:S04]  /*78db0*/  ULDC UR6, c[0x0][0x228] ;  /* 0x00008a0000067ab9 */ /* 0x000fc80000000800 */
[----:B--2---:R0:W-:Y:S04]  /*78dc0*/  @P2 STG.E.U8 desc[UR32][R24.64], R0 ;  /* 0x0000000018002986 */ /* 0x0041e8000c101120 */
[----:B------:R1:W-:Y:S04]  /*78dd0*/  @P4 STG.E.U8 desc[UR32][R4.64], R2 ;  /* 0x0000000204004986 */ /* 0x0003e8000c101120 */
[----:B0-----:R-:W2:Y:S04]  /*78de0*/  LDL.LU R25, [R1+0x27ac] ;  /* 0x0027ac0001197983 */ /* 0x001ea80000300800 */
[----:B-1----:R-:W3:Y:S01]  /*78df0*/  LDL.LU R5, [R1+0x27a8] ;  /* 0x0027a80001057983 */ /* 0x002ee20000300800 */
[----:B------:R-:W-:-:S02]  /*78e00*/  PRMT R0, R14, 0x7771, RZ ;  /* 0x000077710e007816 */ /* 0x000fc400000000ff */
[----:B------:R-:W-:Y:S01]  /*78e10*/  ISETP.LT.AND P4, PT, R8, UR4, !P3 ;  /* 0x0000000408007c0c */ /* 0x000fe2000df81270 */
[----:B------:R-:W-:Y:S02]  /*78e20*/  ULDC UR4, c[0x0][0x228] ;  /* 0x00008a0000047ab9 */ /* 0x000fe40000000800 */
[----:B----4-:R0:W-:Y:S01]  /*78e30*/  @P6 STG.E.U8 desc[UR32][R22.64], R0 ;  /* 0x0000000016006986 */ /* 0x0101e2000c101120 */
[----:B------:R-:W-:Y:S02]  /*78e40*/  ISETP.LT.AND P6, PT, R10, UR6, !P0 ;  /* 0x000000060a007c0c */ /* 0x000fe4000c7c1270 */
[----:B------:R-:W-:Y:S02]  /*78e50*/  PRMT R2, R14, 0x7772, RZ ;  /* 0x000077720e027816 */ /* 0x000fe400000000ff */
[----:B------:R-:W-:Y:S01]  /*78e60*/  PRMT R3, R15, 0x7771, RZ ;  /* 0x000077710f037816 */ /* 0x000fe200000000ff */
[----:B------:R-:W-:Y:S01]  /*78e70*/  ULDC UR6, c[0x0][0x228] ;  /* 0x00008a0000067ab9 */ /* 0x000fe20000000800 */
[----:B0-----:R-:W-:-:S03]  /*78e80*/  VIADD R0, R9, 0x25 ;  /* 0x0000002509007836 */ /* 0x001fc60000000000 */
[----:B------:R0:W-:Y:S04]  /*78e90*/  @P4 STG.E.U8 desc[UR32][R26.64], R2 ;  /* 0x000000021a004986 */ /* 0x0001e8000c101120 */
[----:B------:R-:W4:Y:S04]  /*78ea0*/  LDL.LU.64 R22, [R1+0x410] ;  /* 0x0004100001167983 */ /* 0x000f280000300a00 */
[----:B------:R-:W4:Y:S01]  /*78eb0*/  LDL.LU R20, [R1+0x188] ;  /* 0x0001880001147983 */ /* 0x000f220000300800 */
[----:B0-----:R-:W-:-:S03]  /*78ec0*/  PRMT R2, R15, 0x7770, RZ ;  /* 0x000077700f027816 */ /* 0x001fc600000000ff */
[----:B------:R-:W4:Y:S01]  /*78ed0*/  LDL.LU.64 R26, [R1+0x440] ;  /* 0x00044000011a7983 */ /* 0x000f220000300a00 */
[----:B---3--:R-:W-:Y:S02]  /*78ee0*/  ISETP.LT.AND P3, PT, R5, UR4, !P3 ;  /* 0x0000000405007c0c */ /* 0x008fe4000df61270 */
[----:B--2---:R-:W-:Y:S01]  /*78ef0*/  ISETP.LT.AND P5, PT, R25, UR8, !P0 ;  /* 0x0000000819007c0c */ /* 0x004fe2000c7a1270 */
[----:B------:R-:W-:Y:S01]  /*78f00*/  ULDC UR4, c[0x0][0x22c] ;  /* 0x00008b0000047ab9 */ /* 0x000fe20000000800 */
[----:B------:R-:W-:Y:S01]  /*78f10*/  ULDC UR8, c[0x0][0x228] ;  /* 0x00008a0000087ab9 */ /* 0x000fe20000000800 */
[----:B------:R-:W-:Y:S02]  /*78f20*/  ISETP.GE.AND P2, PT, R0, UR4, PT ;  /* 0x0000000400007c0c */ /* 0x000fe4000bf46270 */
[----:B------:R-:W-:Y:S01]  /*78f30*/  PRMT R0, R14, 0x7773, RZ ;  /* 0x000077730e007816 */ /* 0x000fe200000000ff */
[----:B------:R-:W-:-:S05]  /*78f40*/  ULDC UR4, c[0x0][0x228] ;  /* 0x00008a0000047ab9 */ /* 0x000fca0000000800 */
[----:B------:R0:W-:Y:S04]  /*78f50*/  @P3 STG.E.U8 desc[UR32][R18.64], R0 ;  /* 0x0000000012003986 */ /* 0x0001e8000c101120 */
[----:B------:R-:W-:Y:S04]  /*78f60*/  @P6 STG.E.U8 desc[UR32][R28.64], R2 ;  /* 0x000000021c006986 */ /* 0x000fe8000c101120 */
[----:B------:R1:W-:Y:S04]  /*78f70*/  @P5 STG.E.U8 desc[UR32][R12.64], R3 ;  /* 0x000000030c005986 */ /* 0x0003e8000c101120 */
[----:B0-----:R-:W2:Y:S04]  /*78f80*/  LDL.LU.64 R18, [R1+0x468] ;  /* 0x0004680001127983 */ /* 0x001ea80000300a00 */
[----:B-1----:R-:W3:Y:S01]  /*78f90*/  LDL.LU.64 R2, [R1+0x3b0] ;  /* 0x0003b00001027983 */ /* 0x002ee20000300a00 */
[----:B------:R-:W-:Y:S01]  /*78fa0*/  ISETP.LT.AND P4, PT, R11, UR4, !P0 ;  /* 0x000000040b007c0c */ /* 0x000fe2000c781270 */
[----:B------:R-:W-:Y:S01]  /*78fb0*/  ULDC UR4, c[0x0][0x228] ;  /* 0x00008a0000047ab9 */ /* 0x000fe20000000800 */
[----:B------:R-:W-:-:S02]  /*78fc0*/  PRMT R0, R15, 0x7772, RZ ;  /* 0x000077720f007816 */ /* 0x000fc400000000ff */
[----:B------:R-:W-:Y:S01]  /*78fd0*/  ISETP.LT.AND P3, PT, R16, UR4, !P0 ;  /* 0x0000000410007c0c */ /* 0x000fe2000c761270 */
[----:B------:R-:W-:Y:S01]  /*78fe0*/  ULDC UR4, c[0x0][0x228] ;  /* 0x00008a0000047ab9 */ /* 0x000fe20000000800 */
[----:B------:R-:W2:Y:S01]  /*78ff0*/  LDL.LU.64 R12, [R1+0x498] ;  /* 0x00049800010c7983 */ /* 0x000ea20000300a00 */
[----:B------:R-:W-:-:S03]  /*79000*/  ISETP.LT.AND P5, PT, R21, UR4, !P0 ;  /* 0x0000000415007c0c */ /* 0x000fc6000c7a1270 */
[----:B------:R-:W2:Y:S01]  /*79010*/  LDL.LU.64 R28, [R1+0x460] ;  /* 0x00046000011c7983 */ /* 0x000ea20000300a00 */
[----:B------:R-:W-:Y:S01]  /*79020*/  ISETP.LT.AND P6, PT, R7, UR6, !P0 ;  /* 0x0000000607007c0c */ /* 0x000fe2000c7c1270 */
[----:B------:R-:W-:Y:S02]  /*79030*/  ULDC UR4, c[0x0][0x228] ;  /* 0x00008a0000047ab9 */ /* 0x000fe40000000800 */
[----:B------:R-:W2:Y:S01]  /*79040*/  LDL.LU R24, [R1+0x1a8] ;  /* 0x0001a80001187983 */ /* 0x000ea20000300800 */
[----:B------:R-:W-:-:S03]  /*79050*/  ULDC UR6, c[0x0][0x228] ;  /* 0x00008a0000067ab9 */ /* 0x000fc60000000800 */
[----:B---3--:R0:W-:Y:S01]  /*79060*/  @P4 STG.E.U8 desc[UR32][R2.64], R0 ;  /* 0x0000000002004986 */ /* 0x0081e2000c101120 */
[----:B------:R-:W-:Y:S02]  /*79070*/  ISETP.LT.AND P4, PT, R8, UR4, !P0 ;  /* 0x0000000408007c0c */ /* 0x000fe4000c781270 */
[----:B------:R-:W-:Y:S01]  /*79080*/  ISETP.LT.AND P0, PT, R5, UR6, !P0 ;  /* 0x0000000605007c0c */ /* 0x000fe2000c701270 */
[----:B------:R-:W-:Y:S01]  /*79090*/  ULDC UR4, c[0x0][0x228] ;  /* 0x00008a0000047ab9 */ /* 0x000fe20000000800 */
[----:B------:R-:W-:Y:S01]  /*790a0*/  ULDC UR6, c[0x0][0x228] ;  /* 0x00008a0000067ab9 */ /* 0x000fe20000000800 */
[----:B0-----:R-:W-:Y:S02]  /*790b0*/  PRMT R2, R15, 0x7773, RZ ;  /* 0x000077730f027816 */ /* 0x001fe400000000ff */
[----:B------:R-:W3:Y:S04]  /*790c0*/  LDL.LU.64 R14, [R1+0x4b8] ;  /* 0x0004b800010e7983 */ /* 0x000ee80000300a00 */
[----:B------:R0:W-:Y:S04]  /*790d0*/  STL [R1+0x2798], R5 ;  /* 0x0027980501007387 */ /* 0x0001e80000100800 */
[----:B0-----:R-:W2:Y:S01]  /*790e0*/  LDL.LU.64 R4, [R1+0x508] ;  /* 0x0005080001047983 */ /* 0x001ea20000300a00 */
[----:B----4-:R-:W-:-:S03]  /*790f0*/  PRMT R0, R20, 0x7770, RZ ;  /* 0x0000777014007816 */ /* 0x010fc600000000ff */
[----:B------:R0:W-:Y:S01]  /*79100*/  @P3 STG.E.U8 desc[UR32][R22.64], R2 ;  /* 0x0000000216003986 */ /* 0x0001e2000c101120 */
[----:B------:R-:W-:Y:S01]  /*79110*/  ISETP.LT.AND P3, PT, R10, UR4, !P2 ;  /* 0x000000040a007c0c */ /* 0x000fe2000d761270 */
[----:B------:R-:W-:Y:S02]  /*79120*/  ULDC UR4, c[0x0][0x228] ;  /* 0x00008a0000047ab9 */ /* 0x000fe40000000800 */
[----:B------:R-:W-:Y:S01]  /*79130*/  @P6 STG.E.U8 desc[UR32][R26.64], R0 ;  /* 0x000000001a006986 */ /* 0x000fe2000c101120 */
[----:B------:R-:W-:Y:S01]  /*79140*/  ISETP.LT.AND P6, PT, R25, UR4, !P2 ;  /* 0x0000000419007c0c */ /* 0x000fe2000d7c1270 */
[----:B------:R-:W-:Y:S01]  /*79150*/  ULDC UR4, c[0x0][0x22c] ;  /* 0x00008b0000047ab9 */ /* 0x000fe20000000800 */
[C---:B0-----:R-:W-:Y:S01]  /*79160*/  PRMT R2, R20.reuse, 0x7771, RZ ;  /* 0x0000777114027816 */ /* 0x041fe200000000ff */
[----:B--2---:R0:W-:Y:S04]  /*79170*/  STL.64 [R1+0x27a0], R4 ;  /* 0x0027a00401007387 */ /* 0x0041e80000100a00 */
[----:B0-----:R-:W2:Y:S01]  /*79180*/  LDL.LU.64 R4, [R1+0x540] ;  /* 0x0005400001047983 */ /* 0x001ea20000300a00 */
[----:B------:R-:W-:-:S03]  /*79190*/  PRMT R0, R20, 0x7772, RZ ;  /* 0x0000777214007816 */ /* 0x000fc600000000ff */
[----:B------:R0:W-:Y:S04]  /*791a0*/  @P5 STG.E.U8 desc[UR32][R18.64], R2 ;  /* 0x0000000212005986 */ /* 0x0001e8000c101120 */
[----:B------:R-:W4:Y:S04]  /*791b0*/  LDL.LU.64 R26, [R1+0x500] ;  /* 0x00050000011a7983 */ /* 0x000f280000300a00 */
[----:B------:R-:W4:Y:S04]  /*791c0*/  LDL.LU R6, [R1+0x198] ;  /* 0x0001980001067983 */ /* 0x000f280000300800 */
[----:B------:R1:W-:Y:S01]  /*791d0*/  @P4 STG.E.U8 desc[UR32][R12.64], R0 ;  /* 0x000000000c004986 */ /* 0x0003e2000c101120 */
[----:B0-----:R-:W-:Y:S01]  /*791e0*/  PRMT R2, R20, 0x7773, RZ ;  /* 0x0000777314027816 */ /* 0x001fe200000000ff */
[----:B-1----:R-:W-:-:S04]  /*791f0*/  VIADD R0, R9, 0x26 ;  /* 0x0000002609007836 */ /* 0x002fc80000000000 */
[----:B------:R0:W-:Y:S04]  /*79200*/  @P0 STG.E.U8 desc[UR32][R28.64], R2 ;  /* 0x000000021c000986 */ /* 0x0001e8000c101120 */
[----:B------:R-:W4:Y:S04]  /*79210*/  LDL.LU.64 R12, [R1+0x538] ;  /* 0x00053800010c7983 */ /* 0x000f280000300a00 */
[----:B------:R-:W4:Y:S04]  /*79220*/  LDL.LU.64 R22, [R1+0x5a0] ;  /* 0x0005a00001167983 */ /* 0x000f280000300a00 */
[----:B------:R-:W4:Y:S01]  /*79230*/  LDL.LU.64 R18, [R1+0x5e0] ;  /* 0x0005e00001127983 */ /* 0x000f220000300a00 */
[----:B------:R-:W-:-:S02]  /*79240*/  ISETP.GE.AND P0, PT, R0, UR4, PT ;  /* 0x0000000400007c0c */ /* 0x000fc4000bf06270 */
[----:B------:R-:W-:Y:S02]  /*79250*/  PRMT R0, R24, 0x7771, RZ ;  /* 0x0000777118007816 */ /* 0x000fe400000000ff */
[----:B------:R-:W-:Y:S02]  /*79260*/  ISETP.LT.AND P5, PT, R11, UR6, !P2 ;  /* 0x000000060b007c0c */ /* 0x000fe4000d7a1270 */
[----:B------:R-:W-:Y:S01]  /*79270*/  ISETP.LT.AND P4, PT, R16, UR8, !P2 ;  /* 0x0000000810007c0c */ /* 0x000fe2000d781270 */
[----:B------:R-:W-:Y:S01]  /*79280*/  ULDC UR4, c[0x0][0x228] ;  /* 0x00008a0000047ab9 */ /* 0x000fe20000000800 */
[C---:B------:R-:W-:Y:S01]  /*79290*/  PRMT R3, R24.reuse, 0x7773, RZ ;  /* 0x0000777318037816 */ /* 0x040fe200000000ff */
[----:B------:R-:W-:Y:S01]  /*792a0*/  ULDC UR6, c[0x0][0x228] ;  /* 0x00008a0000067ab9 */ /* 0x000fe20000000800 */
[----:B------:R-:W-:Y:S01]  /*792b0*/  ULDC UR8, c[0x0][0x228] ;  /* 0x00008a0000087ab9 */ /* 0x000fe20000000800 */
[C---:B0-----:R-:W-:Y:S01]  /*792c0*/  PRMT R2, R24.reuse, 0x7770, RZ ;  /* 0x0000777018027816 */ /* 0x041fe200000000ff */
[----:B------:R-:W4:Y:S04]  /*792d0*/  LDL.LU.64 R28, [R1+0x5d8] ;  /* 0x0005d800011c7983 */ /* 0x000f280000300a00 */
[----:B---3--:R0:W-:Y:S04]  /*792e0*/  @P3 STG.E.U8 desc[UR32][R14.64], R2 ;  /* 0x000000020e003986 */ /* 0x0081e8000c101120 */
[----:B0-----:R-:W3:Y:S04]  /*792f0*/  LDL.LU.64 R14, [R1+0x5d0] ;  /* 0x0005d000010e7983 */ /* 0x001ee80000300a00 */
[----:B------:R-:W3:Y:S04]  /*79300*/  LDL.LU R20, [R1+0xfc] ;  /* 0x0000fc0001147983 */ /* 0x000ee80000300800 */
[----:B--2---:R0:W-:Y:S04]  /*79310*/  @P6 STG.E.U8 desc[UR32][R4.64], R0 ;  /* 0x0000000004006986 */ /* 0x0041e8000c101120 */
[----:B0-----:R-:W2:Y:S01]  /*79320*/  LDL.LU.64 R4, [R1+0x27a0] ;  /* 0x0027a00001047983 */ /* 0x001ea20000300a00 */
[----:B------:R-:W-:-:S02]  /*79330*/  PRMT R2, R24, 0x7772, RZ ;  /* 0x0000777218027816 */ /* 0x000fc400000000ff */
[----:B------:R-:W-:Y:S02]  /*79340*/  ISETP.LT.AND P3, PT, R7, UR4, !P2 ;  /* 0x0000000407007c0c */ /* 0x000fe4000d761270 */
[----:B----4-:R-:W-:Y:S01]  /*79350*/  PRMT R0, R6, 0x7770, RZ ;  /* 0x0000777006007816 */ /* 0x010fe200000000ff */
[----:B------:R-:W-:Y:S01]  /*79360*/  ULDC UR4, c[0x0][0x228] ;  /* 0x00008a0000047ab9 */ /* 0x000fe20000000800 */
[----:B--2---:R0:W-:Y:S04]  /*79370*/  @P5 STG.E.U8 desc[UR32][R4.64], R2 ;  /* 0x0000000204005986 */ /* 0x0041e8000c101120 */
[----:B0-----:R-:W2:Y:S04]  /*79380*/  LDL.LU R5, [R1+0x2798] ;  /* 0x0027980001057983 */ /* 0x001ea80000300800 */
[----:B------:R0:W-:Y:S04]  /*79390*/  @P4 STG.E.U8 desc[UR32][R26.64], R3 ;  /* 0x000000031a004986 */ /* 0x0001e8000c101120 */
[----:B------:R1:W-:Y:S04]  /*793a0*/  @P3 STG.E.U8 desc[UR32][R12.64], R0 ;  /* 0x000000000c003986 */ /* 0x0003e8000c101120 */
[----:B0-----:R-:W4:Y:S04]  /*793b0*/  LDL.LU.64 R26, [R1+0x678] ;  /* 0x00067800011a7983 */ /* 0x001f280000300a00 */
[----:B-1----:R-:W4:Y:S01]  /*793c0*/  LDL.LU.64 R12, [R1+0x648] ;  /* 0x00064800010c7983 */ /* 0x002f220000300a00 */
[----:B------:R-:W-:-:S02]  /*793d0*/  ISETP.LT.AND P4, PT, R21, UR4, !P2 ;  /* 0x0000000415007c0c */ /* 0x000fc4000d781270 */
[----:B------:R-:W-:Y:S01]  /*793e0*/  ISETP.LT.AND P5, PT, R8, UR6, !P2 ;  /* 0x0000000608007c0c */ /* 0x000fe2000d7a1270 */
[----:B------:R-:W-:Y:S01]  /*793f0*/  ULDC UR6, c[0x0][0x228] ;  /* 0x00008a0000067ab9 */ /* 0x000fe20000000800 */
[----:B------:R-:W-:Y:S01]  /*79400*/  VIADD R0, R9, 0x27 ;  /* 0x0000002709007836 */ /* 0x000fe20000000000 */
[----:B------:R-:W-:Y:S01]  /*79410*/  PRMT R2, R6, 0x7771, RZ ;  /* 0x0000777106027816 */ /* 0x000fe200000000ff */
[----:B------:R-:W-:-:S07]  /*79420*/  ULDC UR4, c[0x0][0x22c] ;  /* 0x00008b0000047ab9 */ /* 0x000fce0000000800 */
[----:B------:R0:W-:Y:S02]  /*79430*/  @P4 STG.E.U8 desc[UR32][R22.64], R2 ;  /* 0x0000000216004986 */ /* 0x0001e4000c101120 */
[----:B0-----:R-:W-:Y:S02]  /*79440*/  PRMT R2, R6, 0x7773, RZ ;  /* 0x0000777306027816 */ /* 0x001fe400000000ff */
[----:B------:R-:W4:Y:S01]  /*79450*/  LDL.LU.64 R22, [R1+0x640] ;  /* 0x0006400001167983 */ /* 0x000f220000300a00 */
[----:B---3--:R-:W-:Y:S02]  /*79460*/  PRMT R3, R20, 0x7773, RZ ;  /* 0x0000777314037816 */ /* 0x008fe400000000ff */
[----:B--2---:R-:W-:Y:S02]  /*79470*/  ISETP.LT.AND P6, PT, R5, UR6, !P2 ;  /* 0x0000000605007c0c */ /* 0x004fe4000d7c1270 */
[----:B------:R-:W-:Y:S01]  /*79480*/  ISETP.GE.AND P2, PT, R0, UR4, PT ;  /* 0x0000000400007c0c */ /* 0x000fe2000bf46270 */
[----:B------:R-:W-:Y:S01]  /*79490*/  ULDC UR6, c[0x0][0x228] ;  /* 0x00008a0000067ab9 */ /* 0x000fe20000000800 */
[----:B------:R-:W-:-:S02]  /*794a0*/  PRMT R0, R6, 0x7772, RZ ;  /* 0x0000777206007816 */ /* 0x000fc400000000ff */
[----:B------:R-:W-:Y:S01]  /*794b0*/  ISETP.LT.AND P3, PT, R10, UR6, !P0 ;  /* 0x000000060a007c0c */ /* 0x000fe2000c761270 */
[----:B------:R-:W-:Y:S01]  /*794c0*/  ULDC UR4, c[0x0][0x228] ;  /* 0x00008a0000047ab9 */ /* 0x000fe20000000800 */
[----:B------:R-:W-:Y:S01]  /*794d0*/  ULDC UR6, c[0x0][0x228] ;  /* 0x00008a0000067ab9 */ /* 0x000fe20000000800 */
[----:B------:R0:W-:Y:S04]  /*794e0*/  @P5 STG.E.U8 desc[UR32][R18.64], R0 ;  /* 0x0000000012005986 */ /* 0x0001e8000c101120 */
[----:B------:R1:W-:Y:S01]  /*794f0*/  @P6 STG.E.U8 desc[UR32][R28.64], R2 ;  /* 0x000000021c006986 */ /* 0x0003e2000c101120 */
[----:B------:R-:W-:Y:S01]  /*79500*/  ISETP.LT.AND P6, PT, R25, UR4, !P0 ;  /* 0x0000000419007c0c */ /* 0x000fe2000c7c1270 */
[----:B------:R-:W-:Y:S02]  /*79510*/  ULDC UR4, c[0x0][0x228] ;  /* 0x00008a0000047ab9 */ /* 0x000fe40000000800 */
[----:B------:R-:W-:Y:S01]  /*79520*/  ISETP.LT.AND P5, PT, R11, UR4, !P0 ;  /* 0x000000040b007c0c */ /* 0x000fe2000c7a1270 */
[----:B------:R-:W-:Y:S01]  /*79530*/  ULDC UR4, c[0x0][0x22c] ;  /* 0x00008b0000047ab9 */ /* 0x000fe20000000800 */
[----:B0-----:R-:W-:Y:S01]  /*79540*/  PRMT R0, R20, 0x7770, RZ ;  /* 0x0000777014007816 */ /* 0x001fe200000000ff */
[----:B------:R-:W2:Y:S01]  /*79550*/  LDL.LU R19, [R1+0x18c] ;  /* 0x00018c0001137983 */ /* 0x000ea20000300800 */
[----:B-1----:R-:W-:-:S03]  /*79560*/  VIADD R2, R9, 0x28 ;  /* 0x0000002809027836 */ /* 0x002fc60000000000 */
[----:B------:R0:W-:Y:S04]  /*79570*/  @P3 STG.E.U8 desc[UR32][R14.64], R0 ;  /* 0x000000000e003986 */ /* 0x0001e8000c101120 */
[----:B------:R-:W3:Y:S01]  /*79580*/  LDL.LU.64 R28, [R1+0x6f0] ;  /* 0x0006f000011c7983 */ /* 0x000ee20000300a00 */
[----:B------:R-:W-:Y:S02]  /*79590*/  ISETP.GE.AND P3, PT, R2, UR4, PT ;  /* 0x0000000402007c0c */ /* 0x000fe4000bf66270 */
[----:B------:R-:W-:Y:S02]  /*795a0*/  PRMT R2, R20, 0x7772, RZ ;  /* 0x0000777214027816 */ /* 0x000fe400000000ff */
[----:B------:R-:W-:Y:S01]  /*795b0*/  ISETP.LT.AND P4, PT, R16, UR6, !P0 ;  /* 0x0000000610007c0c */ /* 0x000fe2000c781270 */
[----:B------:R-:W-:Y:S01]  /*795c0*/  ULDC UR6, c[0x0][0x228] ;  /* 0x00008a0000067ab9 */ /* 0x000fe20000000800 */
[----:B------:R-:W-:Y:S01]  /*795d0*/  ULDC UR4, c[0x0][0x228] ;  /* 0x00008a0000047ab9 */ /* 0x000fe20000000800 */
[----:B0-----:R-:W-:Y:S01]  /*795e0*/  PRMT R0, R20, 0x7771, RZ ;  /* 0x0000777114007816 */ /* 0x001fe200000000ff */
[----:B------:R-:W3:Y:S04]  /*795f0*/  LDL.LU.64 R14, [R1+0x6e8] ;  /* 0x0006e800010e7983 */ /* 0x000ee80000300a00 */
[----:B----4-:R0:W-:Y:S04]  /*79600*/  @P6 STG.E.U8 desc[UR32][R26.64], R0 ;  /* 0x000000001a006986 */ /* 0x0101e8000c101120 */
[----:B------:R1:W-:Y:S01]  /*79610*/  @P5 STG.E.U8 desc[UR32][R12.64], R2 ;  /* 0x000000020c005986 */ /* 0x0003e2000c101120 */
[----:B------:R-:W-:-:S03]  /*79620*/  ISETP.LT.AND P5, PT, R21, UR6, !P0 ;  /* 0x0000000615007c0c */ /* 0x000fc6000c7a1270 */
[----:B0-----:R-:W4:Y:S04]  /*79630*/  LDL.LU.64 R26, [R1+0x6e0] ;  /* 0x0006e000011a7983 */ /* 0x001f280000300a00 */
[----:B------:R-:W-:Y:S04]  /*79640*/  STL [R1+0x2788], R7 ;  /* 0x0027880701007387 */ /* 0x000fe80000100800 */
[----:B-1----:R-:W4:Y:S04]  /*79650*/  LDL.LU.64 R12, [R1+0x6c0] ;  /* 0x0006c000010c7983 */ /* 0x002f280000300a00 */
[----:B------:R0:W-:Y:S04]  /*79660*/  STL [R1+0x278c], R21 ;  /* 0x00278c1501007387 */ /* 0x0001e80000100800 */
[----:B------:R-:W4:Y:S01]  /*79670*/  LDL.LU R24, [R1+0x1ac] ;  /* 0x0001ac0001187983 */ /* 0x000f220000300800 */
[----:B------:R-:W-:-:S03]  /*79680*/  ISETP.LT.AND P6, PT, R7, UR4, !P0 ;  /* 0x0000000407007c0c */ /* 0x000fc6000c7c1270 */
[----:B------:R-:W-:Y:S01]  /*79690*/  @P4 STG.E.U8 desc[UR32][R22.64], R3 ;  /* 0x0000000316004986 */ /* 0x000fe2000c101120 */
[----:B------:R-:W-:Y:S01]  /*796a0*/  ULDC UR4, c[0x0][0x228] ;  /* 0x00008a0000047ab9 */ /* 0x000fe20000000800 */
[----:B------:R-:W-:Y:S02]  /*796b0*/  ULDC UR6, c[0x0][0x228] ;  /* 0x00008a0000067ab9 */ /* 0x000fe40000000800 */
[----:B0-----:R-:W2:Y:S01]  /*796c0*/  LDL.LU.64 R20, [R1+0x770] ;  /* 0x0007700001147983 */ /* 0x001ea20000300a00 */
[----:B------:R-:W-:Y:S01]  /*796d0*/  ISETP.LT.AND P4, PT, R8, UR4, !P0 ;  /* 0x0000000408007c0c */ /* 0x000fe2000c781270 */
[----:B------:R-:W-:Y:S01]  /*796e0*/  ULDC UR4, c[0x0][0x228] ;  /* 0x00008a0000047ab9 */ /* 0x000fe20000000800 */
[----:B------:R-:W-:Y:S01]  /*796f0*/  ISETP.LT.AND P0, PT, R5, UR6, !P0 ;  /* 0x0000000605007c0c */ /* 0x000fe2000c701270 */
[----:B------:R-:W-:Y:S01]  /*79700*/  ULDC UR6, c[0x0][0x228] ;  /* 0x00008a0000067ab9 */ /* 0x000fe20000000800 */
[----:B--2---:R0:W-:Y:S04]  /*79710*/  STL.64 [R1+0x2790], R20 ;  /* 0x0027901401007387 */ /* 0x0041e80000100a00 */
[----:B0-----:R-:W2:Y:S01]  /*79720*/  LDL.LU.64 R20, [R1+0x778] ;  /* 0x0007780001147983 */ /* 0x001ea20000300a00 */
[----:B------:R-:W-:-:S02]  /*79730*/  PRMT R3, R19, 0x7770, RZ ;  /* 0x0000777013037816 */ /* 0x000fc400000000ff */
[C---:B------:R-:W-:Y:S02]  /*79740*/  PRMT R2, R19.reuse, 0x7771, RZ ;  /* 0x0000777113027816 */ /* 0x040fe400000000ff */
[----:B------:R-:W-:Y:S01]  /*79750*/  PRMT R0, R19, 0x7772, RZ ;  /* 0x0000777213007816 */ /* 0x000fe200000000ff */
[----:B------:R-:W2:Y:S04]  /*79760*/  LDL.LU.64 R6, [R1+0x740] ;  /* 0x0007400001067983 */ /* 0x000ea80000300a00 */
[----:B---3--:R-:W-:Y:S04]  /*79770*/  @P6 STG.E.U8 desc[UR32][R28.64], R3 ;  /* 0x000000031c006986 */ /* 0x008fe8000c101120 */
[----:B------:R0:W-:Y:S01]  /*79780*/  @P5 STG.E.U8 desc[UR32][R14.64], R2 ;  /* 0x000000020e005986 */ /* 0x0001e2000c101120 */
[----:B------:R-:W-:-:S02]  /*79790*/  ISETP.LT.AND P5, PT, R10, UR4, !P2 ;  /* 0x000000040a007c0c */ /* 0x000fc4000d7a1270 */
[----:B------:R-:W-:Y:S01]  /*797a0*/  PRMT R4, R19, 0x7773, RZ ;  /* 0x0000777313047816 */ /* 0x000fe200000000ff */
[----:B----4-:R1:W-:Y:S01]  /*797b0*/  @P4 STG.E.U8 desc[UR32][R26.64], R0 ;  /* 0x000000001a004986 */ /* 0x0103e2000c101120 */
[----:B------:R-:W-:Y:S01]  /*797c0*/  ISETP.LT.AND P6, PT, R25, UR6, !P2 ;  /* 0x0000000619007c0c */ /* 0x000fe2000d7c1270 */
[----:B------:R-:W-:Y:S02]  /*797d0*/  ULDC UR4, c[0x0][0x228] ;  /* 0x00008a0000047ab9 */ /* 0x000fe40000000800 */
[----:B0-----:R-:W3:Y:S04]  /*797e0*/  LDL.LU R15, [R1+0x19c] ;  /* 0x00019c00010f7983 */ /* 0x001ee80000300800 */
[----:B------:R-:W4:Y:S04]  /*797f0*/  LDL.LU.64 R22, [R1+0x7f8] ;  /* 0x0007f80001167983 */ /* 0x000f280000300a00 */
[----:B------:R-:W4:Y:S01]  /*79800*/  LDL.LU.64 R18, [R1+0x7f0] ;  /* 0x0007f00001127983 */ /* 0x000f220000300a00 */
[----:B-1----:R-:W-:-:S03]  /*79810*/  PRMT R0, R24, 0x7770, RZ ;  /* 0x0000777018007816 */ /* 0x002fc600000000ff */
[----:B------:R-:W4:Y:S04]  /*79820*/  LDL.LU.64 R28, [R1+0x7e8] ;  /* 0x0007e800011c7983 */ /* 0x000f280000300a00 */
[----:B------:R-:W4:Y:S04]  /*79830*/  LDL.LU R14, [R1+0x1d0] ;  /* 0x0001d000010e7983 */ /* 0x000f280000300800 */
[----:B------:R0:W-:Y:S04]  /*79840*/  @P0 STG.E.U8 desc[UR32][R12.64], R4 ;  /* 0x000000040c000986 */ /* 0x0001e8000c101120 */
[----:B------:R-:W4:Y:S01]  /*79850*/  LDL.LU.64 R26, [R1+0x7e0] ;  /* 0x0007e000011a7983 */ /* 0x000f220000300a00 */
[----:B------:R-:W-:-:S02]  /*79860*/  ISETP.LT.AND P4, PT, R11, UR8, !P2 ;  /* 0x000000080b007c0c */ /* 0x000fc4000d781270 */
[C---:B------:R-:W-:Y:S02]  /*79870*/  PRMT R2, R24.reuse, 0x7771, RZ ;  /* 0x0000777118027816 */ /* 0x040fe400000000ff */
[----:B------:R-:W-:Y:S02]  /*79880*/  PRMT R3, R24, 0x7772, RZ ;  /* 0x0000777218037816 */ /* 0x000fe400000000ff */
[----:B------:R-:W-:Y:S01]  /*79890*/  ISETP.LT.AND P0, PT, R16, UR4, !P2 ;  /* 0x0000000410007c0c */ /* 0x000fe2000d701270 */
[----:B------:R-:W-:Y:S01]  /*798a0*/  ULDC UR4, c[0x0][0x228] ;  /* 0x00008a0000047ab9 */ /* 0x000fe20000000800 */
[----:B------:R-:W-:Y:S01]  /*798b0*/  ULDC UR6, c[0x0][0x228] ;  /* 0x00008a0000067ab9 */ /* 0x000fe20000000800 */
[----:B------:R-:W-:Y:S01]  /*798c0*/  ULDC UR8, c[0x0][0x228] ;  /* 0x00008a0000087ab9 */ /* 0x000fe20000000800 */
[----:B0-----:R-:W4:Y:S04]  /*798d0*/  LDL.LU.64 R12, [R1+0x7d8] ;  /* 0x0007d800010c7983 */ /* 0x001f280000300a00 */
[----:B--2---:R0:W-:Y:S04]  /*798e0*/  @P5 STG.E.U8 desc[UR32][R20.64], R0 ;  /* 0x0000000014005986 */ /* 0x0041e8000c101120 */
[----:B0-----:R-:W2:Y:S01]  /*798f0*/  LDL.LU.64 R20, [R1+0x2790] ;  /* 0x0027900001147983 */ /* 0x001ea20000300a00 */
[----:B------:R-:W-:-:S03]  /*79900*/  PRMT R4, R24, 0x7773, RZ ;  /* 0x0000777318047816 */ /* 0x000fc600000000ff */
[----:B--2---:R0:W-:Y:S04]  /*79910*/  @P6 STG.E.U8 desc[UR32][R20.64], R2 ;  /* 0x0000000214006986 */ /* 0x0041e8000c101120 */
[----:B------:R1:W-:Y:S04]  /*79920*/  @P4 STG.E.U8 desc[UR32][R6.64], R3 ;  /* 0x0000000306004986 */ /* 0x0003e8000c101120 */
[----:B0-----:R-:W2:Y:S04]  /*79930*/  LDL.LU R21, [R1+0x278c] ;  /* 0x00278c0001157983 */ /* 0x001ea80000300800 */
[----:B-1----:R-:W4:Y:S04]  /*79940*/  LDL.LU R7, [R1+0x2788] ;  /* 0x0027880001077983 */ /* 0x002f280000300800 */
[----:B------:R-:W4:Y:S01]  /*79950*/  LDL.LU.64 R2, [R1+0x738] ;  /* 0x0007380001027983 */ /* 0x000f220000300a00 */
[----:B---3--:R-:W-:-:S02]  /*79960*/  PRMT R0, R15, 0x7772, RZ ;  /* 0x000077720f007816 */ /* 0x008fc400000000ff */
[----:B--2---:R-:W-:Y:S02]  /*79970*/  ISETP.LT.AND P4, PT, R21, UR6, !P2 ;  /* 0x0000000615007c0c */ /* 0x004fe4000d781270 */
[----:B----4-:R-:W-:Y:S01]  /*79980*/  ISETP.LT.AND P5, PT, R7, UR4, !P2 ;  /* 0x0000000407007c0c */ /* 0x010fe2000d7a1270 */
[----:B------:R0:W-:Y:S01]  /*79990*/  @P0 STG.E.U8 desc[UR32][R2.64], R4 ;  /* 0x0000000402000986 */ /* 0x0001e2000c101120 */
[----:B------:R-:W-:Y:S01]  /*799a0*/  ISETP.LT.AND P0, PT, R8, UR8, !P2 ;  /* 0x0000000808007c0c */ /* 0x000fe2000d701270 */
[----:B------:R-:W-:Y:S01]  /*799b0*/  ULDC UR4, c[0x0][0x228] ;  /* 0x00008a0000047ab9 */ /* 0x000fe20000000800 */
[----:B------:R-:W-:Y:S01]  /*799c0*/  ULDC UR6, c[0x0][0x228] ;  /* 0x00008a0000067ab9 */ /* 0x000fe20000000800 */
[----:B------:R-:W-:Y:S02]  /*799d0*/  ISETP.LT.AND P2, PT, R5, UR4, !P2 ;  /* 0x0000000405007c0c */ /* 0x000fe4000d741270 */
[----:B------:R-:W-:Y:S01]  /*799e0*/  ISETP.LT.AND P6, PT, R10, UR6, !P3 ;  /* 0x000000060a007c0c */ /* 0x000fe2000dfc1270 */
[----:B------:R-:W-:Y:S01]  /*799f0*/  ULDC UR6, c[0x0][0x228] ;  /* 0x00008a0000067ab9 */ /* 0x000fe20000000800 */
[----:B------:R-:W-:Y:S01]  /*79a00*/  ULDC UR8, c[0x0][0x228] ;  /* 0x00008a0000087ab9 */ /* 0x000fe20000000800 */
[----:B------:R-:W-:Y:S01]  /*79a10*/  ULDC UR4, c[0x0][0x228] ;  /* 0x00008a0000047ab9 */ /* 0x000fe20000000800 */
[----:B0-----:R-:W-:-:S02]  /*79a20*/  PRMT R3, R15, 0x7770, RZ ;  /* 0x000077700f037816 */ /* 0x001fc400000000ff */
[C---:B------:R-:W-:Y:S02]  /*79a30*/  PRMT R2, R15.reuse, 0x7771, RZ ;  /* 0x000077710f027816 */ /* 0x040fe400000000ff */
[----:B------:R-:W-:Y:S02]  /*79a40*/  PRMT R4, R15, 0x7773, RZ ;  /* 0x000077730f047816 */ /* 0x000fe400000000ff */
[----:B------:R-:W2:Y:S04]  /*79a50*/  LDL.LU R15, [R1+0x1e0] ;  /* 0x0001e000010f7983 */ /* 0x000ea80000300800 */
[----:B------:R-:W-:Y:S04]  /*79a60*/  @P5 STG.E.U8 desc[UR32][R22.64], R3 ;  /* 0x0000000316005986 */ /* 0x000fe8000c101120 */
[----:B------:R0:W-:Y:S04]  /*79a70*/  @P4 STG.E.U8 desc[UR32][R18.64], R2 ;  /* 0x0000000212004986 */ /* 0x0001e8000c101120 */
[----:B------:R1:W-:Y:S04]  /*79a80*/  @P0 STG.E.U8 desc[UR32][R28.64], R0 ;  /* 0x000000001c000986 */ /* 0x0003e8000c101120 */
[----:B------:R3:W-:Y:S01]  /*79a90*/  @P2 STG.E.U8 desc[UR32][R26.64], R4 ;  /* 0x000000041a002986 */ /* 0x0007e2000c101120 */
[----:B------:R-:W-:-:S03]  /*79aa0*/  ISETP.LT.AND P5, PT, R16, UR6, !P3 ;  /* 0x0000000610007c0c */ /* 0x000fc6000dfa1270 */
[----:B0-----:R-:W4:Y:S01]  /*79ab0*/  LDL.LU.64 R18, [R1+0x898] ;  /* 0x0008980001127983 */ /* 0x001f220000300a00 */
[----:B-1----:R-:W-:-:S03]  /*79ac0*/  PRMT R0, R14, 0x7770, RZ ;  /* 0x000077700e007816 */ /* 0x002fc600000000ff */
[----:B------:R-:W2:Y:S04]  /*79ad0*/  LDL.LU.64 R22, [R1+0x890] ;  /* 0x0008900001167983 */ /* 0x000ea80000300a00 */
[----:B------:R-:W2:Y:S04]  /*79ae0*/  LDL.LU.64 R28, [R1+0x888] ;  /* 0x00088800011c7983 */ /* 0x000ea80000300a00 */
[----:B---3--:R-:W3:Y:S04]  /*79af0*/  LDL.LU.64 R26, [R1+0x8c8] ;  /* 0x0008c800011a7983 */ /* 0x008ee80000300a00 */
[----:B------:R0:W-:Y:S01]  /*79b00*/  @P6 STG.E.U8 desc[UR32][R12.64], R0 ;  /* 0x000000000c006986 */ /* 0x0001e2000c101120 */
[----:B------:R-:W-:-:S02]  /*79b10*/  ISETP.LT.AND P6, PT, R7, UR8, !P3 ;  /* 0x0000000807007c0c */ /* 0x000fc4000dfc1270 */
[----:B------:R-:W-:Y:S01]  /*79b20*/  ISETP.LT.AND P2, PT, R25, UR4, !P3 ;  /* 0x0000000419007c0c */ /* 0x000fe2000df41270 */
[----:B------:R-:W-:Y:S01]  /*79b30*/  ULDC UR4, c[0x0][0x228] ;  /* 0x00008a0000047ab9 */ /* 0x000fe20000000800 */
[----:B------:R-:W-:Y:S01]  /*79b40*/  PRMT R2, R14, 0x7771, RZ ;  /* 0x000077710e027816 */ /* 0x000fe200000000ff */
[----:B------:R-:W-:Y:S01]  /*79b50*/  ULDC UR6, c[0x0][0x228] ;  /* 0x00008a0000067ab9 */ /* 0x000fe20000000800 */
[----:B0-----:R-:W3:Y:S04]  /*79b60*/  LDL.LU.64 R12, [R1+0x918] ;  /* 0x00091800010c7983 */ /* 0x001ee80000300a00 */
[----:B------:R-:W3:Y:S04]  /*79b70*/  LDL.LU R20, [R1+0x1c0] ;  /* 0x0001c00001147983 */ /* 0x000ee80000300800 */
[----:B------:R0:W-:Y:S01]  /*79b80*/  STL [R1+0x2774], R16 ;  /* 0x0027741001007387 */ /* 0x0001e20000100800 */
[----:B------:R-:W-:Y:S01]  /*79b90*/  VIADD R0, R9, 0x29 ;  /* 0x0000002909007836 */ /* 0x000fe20000000000 */
[----:B------:R-:W-:-:S02]  /*79ba0*/  ULDC UR8, c[0x0][0x228] ;  /* 0x00008a0000087ab9 */ /* 0x000fc40000000800 */
[----:B0-----:R-:W4:Y:S04]  /*79bb0*/  LDL.LU.64 R16, [R1+0x840] ;  /* 0x0008400001107983 */ /* 0x001f280000300a00 */
[----:B------:R0:W-:Y:S04]  /*79bc0*/  STL [R1+0x2778], R7 ;  /* 0x0027780701007387 */ /* 0x0001e80000100800 */
[----:B0-----:R-:W2:Y:S01]  /*79bd0*/  LDL.LU.64 R6, [R1+0x940] ;  /* 0x0009400001067983 */ /* 0x001ea20000300a00 */
[----:B------:R-:W-:Y:S01]  /*79be0*/  ISETP.LT.AND P4, PT, R11, UR4, !P3 ;  /* 0x000000040b007c0c */ /* 0x000fe2000df81270 */
[----:B------:R-:W-:-:S02]  /*79bf0*/  ULDC UR4, c[0x0][0x22c] ;  /* 0x00008b0000047ab9 */ /* 0x000fc40000000800 */
[----:B------:R-:W-:Y:S01]  /*79c00*/  ISETP.GE.AND P0, PT, R0, UR4, PT ;  /* 0x0000000400007c0c */ /* 0x000fe2000bf06270 */
[----:B------:R-:W-:Y:S01]  /*79c10*/  ULDC UR4, c[0x0][0x228] ;  /* 0x00008a0000047ab9 */ /* 0x000fe20000000800 */
[----:B------:R-:W-:Y:S01]  /*79c20*/  PRMT R0, R14, 0x7772, RZ ;  /* 0x000077720e007816 */ /* 0x000fe200000000ff */
[----:B--2---:R0:W-:Y:S04]  /*79c30*/  STL.64 [R1+0x2780], R6 ;  /* 0x0027800601007387 */ /* 0x0041e80000100a00 */
[----:B0-----:R-:W2:Y:S04]  /*79c40*/  LDL.LU.64 R6, [R1+0x910] ;  /* 0x0009100001067983 */ /* 0x001ea80000300a00 */
[----:B----4-:R0:W-:Y:S01]  /*79c50*/  @P2 STG.E.U8 desc[UR32][R16.64], R2 ;  /* 0x0000000210002986 */ /* 0x0101e2000c101120 */
[----:B------:R-:W-:Y:S01]  /*79c60*/  ISETP.LT.AND P2, PT, R21, UR4, !P3 ;  /* 0x0000000415007c0c */ /* 0x000fe2000df41270 */
[----:B------:R-:W-:-:S02]  /*79c70*/  ULDC UR4, c[0x0][0x228] ;  /* 0x00008a0000047ab9 */ /* 0x000fc40000000800 */
[----:B------:R1:W-:Y:S01]  /*79c80*/  @P4 STG.E.U8 desc[UR32][R18.64], R0 ;  /* 0x0000000012004986 */ /* 0x0003e2000c101120 */
[----:B------:R-:W-:Y:S02]  /*79c90*/  ISETP.LT.AND P4, PT, R8, UR4, !P3 ;  /* 0x0000000408007c0c */ /* 0x000fe4000df81270 */
[----:B------:R-:W-:Y:S02]  /*79ca0*/  ISETP.LT.AND P3, PT, R5, UR6, !P3 ;  /* 0x0000000605007c0c */ /* 0x000fe4000df61270 */
[C---:B------:R-:W-:Y:S01]  /*79cb0*/  PRMT R3, R15.reuse, 0x7770, RZ ;  /* 0x000077700f037816 */ /* 0x040fe200000000ff */
[----:B------:R-:W-:Y:S01]  /*79cc0*/  ULDC UR4, c[0x0][0x228] ;  /* 0x00008a0000047ab9 */ /* 0x000fe20000000800 */
[----:B------:R-:W-:Y:S01]  /*79cd0*/  ULDC UR6, c[0x0][0x228] ;  /* 0x00008a0000067ab9 */ /* 0x000fe20000000800 */
[----:B0-----:R-:W-:Y:S01]  /*79ce0*/  PRMT R2, R14, 0x7773, RZ ;  /* 0x000077730e027816 */ /* 0x001fe200000000ff */
[----:B------:R-:W4:Y:S04]  /*79cf0*/  LDL.LU.64 R16, [R1+0x970] ;  /* 0x0009700001107983 */ /* 0x000f280000300a00 */
[----:B-1----:R-:W4:Y:S01]  /*79d00*/  LDL.LU.64 R18, [R1+0x938] ;  /* 0x0009380001127983 */ /* 0x002f220000300a00 */
[----:B------:R-:W-:-:S03]  /*79d10*/  PRMT R0, R15, 0x7771, RZ ;  /* 0x000077710f007816 */ /* 0x000fc600000000ff */
[----:B------:R0:W-:Y:S04]  /*79d20*/  @P5 STG.E.U8 desc[UR32][R22.64], R2 ;  /* 0x0000000216005986 */ /* 0x0001e8000c101120 */
[----:B------:R1:W-:Y:S04]  /*79d30*/  @P6 STG.E.U8 desc[UR32][R28.64], R3 ;  /* 0x000000031c006986 */ /* 0x0003e8000c101120 */
[----:B---3--:R3:W-:Y:S01]  /*79d40*/  @P2 STG.E.U8 desc[UR32][R26.64], R0 ;  /* 0x000000001a002986 */ /* 0x0087e2000c101120 */
[----:B0-----:R-:W-:-:S03]  /*79d50*/  PRMT R2, R15, 0x7772, RZ ;  /* 0x000077720f027816 */ /* 0x001fc600000000ff */
[----:B-1----:R-:W4:Y:S01]  /*79d60*/  LDL.LU.64 R28, [R1+0x990] ;  /* 0x00099000011c7983 */ /* 0x002f220000300a00 */
[----:B---3--:R-:W-:-:S03]  /*79d70*/  PRMT R0, R15, 0x7773, RZ ;  /* 0x000077730f007816 */ /* 0x008fc600000000ff */
[----:B------:R-:W3:Y:S04]  /*79d80*/  LDL.LU R14, [R1+0x1b0] ;  /* 0x0001b000010e7983 */ /* 0x000ee80000300800 */
[----:B------:R-:W3:Y:S04]  /*79d90*/  LDL.LU.64 R22, [R1+0x9e8] ;  /* 0x0009e80001167983 */ /* 0x000ee80000300a00 */
[----:B------:R0:W-:Y:S04]  /*79da0*/  @P4 STG.E.U8 desc[UR32][R12.64], R2 ;  /* 0x000000020c004986 */ /* 0x0001e8000c101120 */
[----:B0-----:R-:W3:Y:S04]  /*79db0*/  LDL.LU.64 R12, [R1+0x9e0] ;  /* 0x0009e000010c7983 */ /* 0x001ee80000300a00 */
[----:B------:R-:W3:Y:S04]  /*79dc0*/  LDL.LU.64 R26, [R1+0x9d8] ;  /* 0x0009d800011a7983 */ /* 0x000ee80000300a00 */
[----:B--2---:R0:W-:Y:S04]  /*79dd0*/  @P3 STG.E.U8 desc[UR32][R6.64], R0 ;  /* 0x0000000006003986 */ /* 0x0041e8000c101120 */
[----:B0-----:R-:W2:Y:S01]  /*79de0*/  LDL.LU.64 R6, [R1+0x2780] ;  /* 0x0027800001067983 */ /* 0x001ea20000300a00 */
[----:B------:R-:W-:Y:S01]  /*79df0*/  ISETP.LT.AND P5, PT, R10, UR4, !P0 ;  /* 0x000000040a007c0c */ /* 0x000fe2000c7a1270 */
[----:B------:R-:W-:-:S02]  /*79e00*/  ULDC UR4, c[0x0][0x228] ;  /* 0x00008a0000047ab9 */ /* 0x000fc40000000800 */
[----:B------:R-:W-:Y:S02]  /*79e10*/  ISETP.LT.AND P6, PT, R25, UR4, !P0 ;  /* 0x0000000419007c0c */ /* 0x000fe4000c7c1270 */
[C---:B------:R-:W-:Y:S02]  /*79e20*/  PRMT R2, R20.reuse, 0x7770, RZ ;  /* 0x0000777014027816 */ /* 0x040fe400000000ff */
[C---:B------:R-:W-:Y:S02]  /*79e30*/  PRMT R0, R20.reuse, 0x7771, RZ ;  /* 0x0000777114007816 */ /* 0x040fe400000000ff */
[----:B------:R-:W-:Y:S01]  /*79e40*/  ISETP.LT.AND P2, PT, R11, UR6, !P0 ;  /* 0x000000060b007c0c */ /* 0x000fe2000c741270 */
[----:B------:R-:W-:Y:S01]  /*79e50*/  ULDC UR4, c[0x0][0x228] ;  /* 0x00008a0000047ab9 */ /* 0x000fe20000000800 */
[----:B------:R-:W-:Y:S02]  /*79e60*/  ULDC UR6, c[0x0][0x228] ;  /* 0x00008a0000067ab9 */ /* 0x000fe40000000800 */
[----:B--2---:R0:W-:Y:S04]  /*79e70*/  @P5 STG.E.U8 desc[UR32][R6.64], R2 ;  /* 0x0000000206005986 */ /* 0x0041e8000c101120 */
[----:B----4-:R1:W-:Y:S04]  /*79e80*/  @P6 STG.E.U8 desc[UR32][R16.64], R0 ;  /* 0x0000000010006986 */ /* 0x0103e8000c101120 */
[----:B0-----:R-:W2:Y:S04]  /*79e90*/  LDL.LU R7, [R1+0x2778] ;  /* 0x0027780001077983 */ /* 0x001ea80000300800 */
[----:B-1----:R-:W4:Y:S01]  /*79ea0*/  LDL.LU R16, [R1+0x2774] ;  /* 0x0027740001107983 */ /* 0x002f220000300800 */
[----:B------:R-:W-:-:S02]  /*79eb0*/  PRMT R2, R20, 0x7772, RZ ;  /* 0x0000777214027816 */ /* 0x000fc400000000ff */
[----:B------:R-:W-:Y:S01]  /*79ec0*/  ISETP.LT.AND P4, PT, R21, UR6, !P0 ;  /* 0x0000000615007c0c */ /* 0x000fe2000c781270 */
[----:B------:R-:W-:Y:S01]  /*79ed0*/  VIADD R0, R9, 0x2a ;  /* 0x0000002a09007836 */ /* 0x000fe20000000000 */
[----:B------:R-:W-:Y:S02]  /*79ee0*/  ISETP.LT.AND P5, PT, R8, UR8, !P0 ;  /* 0x0000000808007c0c */ /* 0x000fe4000c7a1270 */
[----:B---3--:R-:W-:Y:S01]  /*79ef0*/  PRMT R3, R14, 0x7772, RZ ;  /* 0x000077720e037816 */ /* 0x008fe200000000ff */
[----:B------:R0:W-:Y:S01]  /*79f00*/  @P2 STG.E.U8 desc[UR32][R18.64], R2 ;  /* 0x0000000212002986 */ /* 0x0001e2000c101120 */
[----:B------:R-:W-:Y:S01]  /*79f10*/  ULDC UR6, c[0x0][0x228] ;  /* 0x00008a0000067ab9 */ /* 0x000fe20000000800 */
[----:B------:R-:W-:Y:S01]  /*79f20*/  ULDC UR8, c[0x0][0x228] ;  /* 0x00008a0000087ab9 */ /* 0x000fe20000000800 */
[----:B0-----:R-:W-:Y:S01]  /*79f30*/  PRMT R2, R20, 0x7773, RZ ;  /* 0x0000777314027816 */ /* 0x001fe200000000ff */
[----:B------:R-:W3:Y:S04]  /*79f40*/  LDL.LU.64 R18, [R1+0x9d0] ;  /* 0x0009d00001127983 */ /* 0x000ee80000300a00 */
[----:B------:R-:W3:Y:S01]  /*79f50*/  LDL.LU R15, [R1+0x1d4] ;  /* 0x0001d400010f7983 */ /* 0x000ee20000300800 */
[----:B----4-:R-:W-:Y:S01]  /*79f60*/  ISETP.LT.AND P6, PT, R16, UR4, !P0 ;  /* 0x0000000410007c0c */ /* 0x010fe2000c7c1270 */
[----:B------:R-:W-:-:S02]  /*79f70*/  ULDC UR4, c[0x0][0x228] ;  /* 0x00008a0000047ab9 */ /* 0x000fc40000000800 */
[----:B--2---:R-:W-:Y:S01]  /*79f80*/  ISETP.LT.AND P2, PT, R7, UR4, !P0 ;  /* 0x0000000407007c0c */ /* 0x004fe2000c741270 */
[----:B------:R-:W-:Y:S02]  /*79f90*/  ULDC UR4, c[0x0][0x22c] ;  /* 0x00008b0000047ab9 */ /* 0x000fe40000000800 */
[----:B------:R-:W-:Y:S02]  /*79fa0*/  ISETP.GE.AND P3, PT, R0, UR4, PT ;  /* 0x0000000400007c0c */ /* 0x000fe4000bf66270 */
[----:B------:R-:W-:Y:S01]  /*79fb0*/  PRMT R0, R14, 0x7770, RZ ;  /* 0x000077700e007816 */ /* 0x000fe200000000ff */
[----:B------:R-:W-:-:S04]  /*79fc0*/  ULDC UR4, c[0x0][0x228] ;  /* 0x00008a0000047ab9 */ /* 0x000fc80000000800 */
[----:B------:R0:W-:Y:S04]  /*79fd0*/  @P6 STG.E.U8 desc[UR32][R28.64], R2 ;  /* 0x000000021c006986 */ /* 0x0001e8000c101120 */
[----:B------:R1:W-:Y:S01]  /*79fe0*/  @P2 STG.E.U8 desc[UR32][R22.64], R0 ;  /* 0x0000000016002986 */ /* 0x0003e2000c101120 */
[----:B------:R-:W-:Y:S02]  /*79ff0*/  ISETP.LT.AND P6, PT, R25, UR6, !P3 ;  /* 0x0000000619007c0c */ /* 0x000fe4000dfc1270 */
[----:B------:R-:W-:Y:S01]  /*7a000*/  ISETP.LT.AND P0, PT, R5, UR4, !P0 ;  /* 0x0000000405007c0c */ /* 0x000fe2000c701270 */
[----:B------:R-:W-:Y:S01]  /*7a010*/  ULDC UR4, c[0x0][0x228] ;  /* 0x00008a0000047ab9 */ /* 0x000fe20000000800 */
[----:B------:R-:W-:Y:S01]  /*7a020*/  ULDC UR6, c[0x0][0x228] ;  /* 0x00008a0000067ab9 */ /* 0x000fe20000000800 */
[C---:B0-----:R-:W-:Y:S01]  /*7a030*/  PRMT R2, R14.reuse, 0x7771, RZ ;  /* 0x000077710e027816 */ /* 0x041fe200000000ff */
[----:B------:R-:W2:Y:S01]  /*7a040*/  LDL.LU.64 R28, [R1+0xa00] ;  /* 0x000a0000011c7983 */ /* 0x000ea20000300a00 */
[----:B-1----:R-:W-:-:S03]  /*7a050*/  PRMT R0, R14, 0x7773, RZ ;  /* 0x000077730e007816 */ /* 0x002fc600000000ff */
[----:B------:R0:W-:Y:S04]  /*7a060*/  @P4 STG.E.U8 desc[UR32][R12.64], R2 ;  /* 0x000000020c004986 */ /* 0x0001e8000c101120 */
[----:B------:R1:W-:Y:S04]  /*7a070*/  @P5 STG.E.U8 desc[UR32][R26.64], R3 ;  /* 0x000000031a005986 */ /* 0x0003e8000c101120 */
[----:B0-----:R-:W4:Y:S04]  /*7a080*/  LDL.LU.64 R12, [R1+0xa20] ;  /* 0x000a2000010c7983 */ /* 0x001f280000300a00 */
[----:B-1----:R-:W4:Y:S04]  /*7a090*/  LDL.LU.64 R26, [R1+0xa18] ;  /* 0x000a1800011a7983 */ /* 0x002f280000300a00 */
[----:B------:R-:W4:Y:S04]  /*7a0a0*/  LDL.LU R14, [R1+0x1e4] ;  /* 0x0001e400010e7983 */ /* 0x000f280000300800 */
[----:B------:R0:W-:Y:S04]  /*7a0b0*/  STL [R1+0x2770], R25 ;  /* 0x0027701901007387 */ /* 0x0001e80000100800 */
[----:B0-----:R-:W2:Y:S01]  /*7a0c0*/  LDL.LU.64 R24, [R1+0xa08] ;  /* 0x000a080001187983 */ /* 0x001ea20000300a00 */
[----:B------:R-:W-:-:S03]  /*7a0d0*/  ISETP.LT.AND P5, PT, R10, UR4, !P3 ;  /* 0x000000040a007c0c */ /* 0x000fc6000dfa1270 */
[----:B------:R-:W4:Y:S01]  /*7a0e0*/  LDL.LU.64 R22, [R1+0xb00] ;  /* 0x000b000001167983 */ /* 0x000f220000300a00 */
[----:B---3--:R-:W-:-:S03]  /*7a0f0*/  PRMT R2, R15, 0x7770, RZ ;  /* 0x000077700f027816 */ /* 0x008fc600000000ff */
[----:B------:R0:W-:Y:S01]  /*7a100*/  @P0 STG.E.U8 desc[UR32][R18.64], R0 ;  /* 0x0000000012000986 */ /* 0x0001e2000c101120 */
[----:B------:R-:W-:Y:S02]  /*7a110*/  ISETP.LT.AND P4, PT, R16, UR8, !P3 ;  /* 0x0000000810007c0c */ /* 0x000fe4000df81270 */
[----:B------:R-:W-:Y:S01]  /*7a120*/  PRMT R3, R15, 0x7771, RZ ;  /* 0x000077710f037816 */ /* 0x000fe200000000ff */
[----:B------:R-:W-:Y:S01]  /*7a130*/  ULDC UR4, c[0x0][0x22c] ;  /* 0x00008b0000047ab9 */ /* 0x000fe20000000800 */
[----:B0-----:R-:W3:Y:S04]  /*7a140*/  LDL.LU.64 R18, [R1+0xb10] ;  /* 0x000b100001127983 */ /* 0x001ee80000300a00 */
[----:B------:R-:W-:Y:S01]  /*7a150*/  STL [R1+0x276c], R16 ;  /* 0x00276c1001007387 */ /* 0x000fe20000100800 */
[----:B------:R-:W-:Y:S01]  /*7a160*/  ISETP.LT.AND P0, PT, R11, UR6, !P3 ;  /* 0x000000060b007c0c */ /* 0x000fe2000df01270 */
[----:B------:R-:W-:Y:S01]  /*7a170*/  VIADD R0, R9, 0x2b ;  /* 0x0000002b09007836 */ /* 0x000fe20000000000 */
[----:B------:R-:W-:Y:S01]  /*7a180*/  ULDC UR6, c[0x0][0x228] ;  /* 0x00008a0000067ab9 */ /* 0x000fe20000000800 */
[----:B------:R-:W-:Y:S01]  /*7a190*/  ULDC UR8, c[0x0][0x228] ;  /* 0x00008a0000087ab9 */ /* 0x000fe20000000800 */
[----:B--2---:R0:W-:Y:S04]  /*7a1a0*/  @P5 STG.E.U8 desc[UR32][R24.64], R2 ;  /* 0x0000000218005986 */ /* 0x0041e8000c101120 */
[----:B0-----:R-:W2:Y:S04]  /*7a1b0*/  LDL.LU.64 R24, [R1+0xb08] ;  /* 0x000b080001187983 */ /* 0x001ea80000300a00 */
[----:B------:R-:W2:Y:S04]  /*7a1c0*/  LDL.LU R20, [R1+0x1c4] ;  /* 0x0001c40001147983 */ /* 0x000ea80000300800 */
[----:B------:R-:W2:Y:S01]  /*7a1d0*/  LDL.LU.64 R16, [R1+0xb20] ;  /* 0x000b200001107983 */ /* 0x000ea20000300a00 */
[----:B------:R-:W-:-:S02]  /*7a1e0*/  ISETP.GE.AND P2, PT, R0, UR4, PT ;  /* 0x0000000400007c0c */ /* 0x000fc4000bf46270 */
[C---:B------:R-:W-:Y:S01]  /*7a1f0*/  PRMT R0, R15.reuse, 0x7772, RZ ;  /* 0x000077720f007816 */ /* 0x040fe200000000ff */
[----:B------:R-:W-:Y:S01]  /*7a200*/  ULDC UR4, c[0x0][0x228] ;  /* 0x00008a0000047ab9 */ /* 0x000fe20000000800 */
[----:B------:R-:W-:Y:S01]  /*7a210*/  @P6 STG.E.U8 desc[UR32][R28.64], R3 ;  /* 0x000000031c006986 */ /* 0x000fe2000c101120 */
[----:B------:R-:W-:Y:S02]  /*7a220*/  PRMT R2, R15, 0x7773, RZ ;  /* 0x000077730f027816 */ /* 0x000fe400000000ff */
[----:B------:R-:W-:Y:S01]  /*7a230*/  ISETP.LT.AND P6, PT, R7, UR4, !P3 ;  /* 0x0000000407007c0c */ /* 0x000fe2000dfc1270 */
[----:B----4-:R0:W-:Y:S01]  /*7a240*/  @P0 STG.E.U8 desc[UR32][R12.64], R0 ;  /* 0x000000000c000986 */ /* 0x0101e2000c101120 */
[----:B------:R-:W-:-:S03]  /*7a250*/  ULDC UR4, c[0x0][0x228] ;  /* 0x00008a0000047ab9 */ /* 0x000fc60000000800 */
[----:B------:R1:W-:Y:S01]  /*7a260*/  @P4 STG.E.U8 desc[UR32][R26.64], R2 ;  /* 0x000000021a004986 */ /* 0x0003e2000c101120 */
[----:B------:R-:W-:Y:S02]  /*7a270*/  ISETP.LT.AND P4, PT, R21, UR4, !P3 ;  /* 0x0000000415007c0c */ /* 0x000fe4000df81270 */
[----:B------:R-:W-:Y:S01]  /*7a280*/  ISETP.LT.AND P5, PT, R8, UR6, !P3 ;  /* 0x0000000608007c0c */ /* 0x000fe2000dfa1270 */
[----:B------:R-:W-:Y:S01]  /*7a290*/  ULDC UR4, c[0x0][0x22c] ;  /* 0x00008b0000047ab9 */ /* 0x000fe20000000800 */
[----:B------:R-:W-:Y:S01]  /*7a2a0*/  ULDC UR6, c[0x0][0x228] ;  /* 0x00008a0000067ab9 */ /* 0x000fe20000000800 */
[----:B0-----:R-:W-:Y:S01]  /*7a2b0*/  VIADD R0, R9, 0x2c ;  /* 0x0000002c09007836 */ /* 0x001fe20000000000 */
[----:B------:R-:W4:Y:S04]  /*7a2c0*/  LDL.LU.64 R12, [R1+0xb18] ;  /* 0x000b1800010c7983 */ /* 0x000f280000300a00 */
[----:B------:R-:W4:Y:S01]  /*7a2d0*/  LDL.LU.64 R28, [R1+0xb30] ;  /* 0x000b3000011c7983 */ /* 0x000f220000300a00 */
[----:B-1----:R-:W-:-:S03]  /*7a2e0*/  PRMT R2, R14, 0x7770, RZ ;  /* 0x000077700e027816 */ /* 0x002fc600000000ff */
[----:B------:R-:W4:Y:S01]  /*7a2f0*/  LDL.LU.64 R26, [R1+0xb28] ;  /* 0x000b2800011a7983 */ /* 0x000f220000300a00 */
[----:B------:R-:W-:Y:S02]  /*7a300*/  ISETP.GE.AND P0, PT, R0, UR4, PT ;  /* 0x0000000400007c0c */ /* 0x000fe4000bf06270 */
[----:B------:R-:W-:Y:S01]  /*7a310*/  PRMT R0, R14, 0x7771, RZ ;  /* 0x000077710e007816 */ /* 0x000fe200000000ff */
[----:B------:R-:W4:Y:S04]  /*7a320*/  LDL.LU R15, [R1+0x1b4] ;  /* 0x0001b400010f7983 */ /* 0x000f280000300800 */
[----:B------:R0:W-:Y:S01]  /*7a330*/  @P6 STG.E.U8 desc[UR32][R22.64], R2 ;  /* 0x0000000216006986 */ /* 0x0001e2000c101120 */
[----:B------:R-:W-:-:S03]  /*7a340*/  ULDC UR4, c[0x0][0x228] ;  /* 0x00008a0000047ab9 */ /* 0x000fc60000000800 */
[----:B---3--:R1:W-:Y:S01]  /*7a350*/  @P4 STG.E.U8 desc[UR32][R18.64], R0 ;  /* 0x0000000012004986 */ /* 0x0083e2000c101120 */
[----:B------:R-:W-:Y:S01]  /*7a360*/  ISETP.LT.AND P3, PT, R5, UR4, !P3 ;  /* 0x0000000405007c0c */ /* 0x000fe2000df61270 */
[----:B------:R-:W-:Y:S01]  /*7a370*/  ULDC UR4, c[0x0][0x228] ;  /* 0x00008a0000047ab9 */ /* 0x000fe20000000800 */
[C---:B0-----:R-:W-:Y:S01]  /*7a380*/  PRMT R2, R14.reuse, 0x7772, RZ ;  /* 0x000077720e027816 */ /* 0x041fe200000000ff */
[----:B------:R-:W3:Y:S04]  /*7a390*/  LDL.LU.64 R22, [R1+0xb40] ;  /* 0x000b400001167983 */ /* 0x000ee80000300a00 */
[----:B-1----:R-:W3:Y:S01]  /*7a3a0*/  LDL.LU.64 R18, [R1+0xb38] ;  /* 0x000b380001127983 */ /* 0x002ee20000300a00 */
[----:B------:R-:W-:-:S03]  /*7a3b0*/  PRMT R0, R14, 0x7773, RZ ;  /* 0x000077730e007816 */ /* 0x000fc600000000ff */
[----:B--2---:R0:W-:Y:S04]  /*7a3c0*/  @P5 STG.E.U8 desc[UR32][R24.64], R2 ;  /* 0x0000000218005986 */ /* 0x0041e8000c101120 */
[----:B0-----:R-:W2:Y:S04]  /*7a3d0*/  LDL.LU R25, [R1+0x2770] ;  /* 0x0027700001197983 */ /* 0x001ea80000300800 */
[----:B------:R0:W-:Y:S04]  /*7a3e0*/  @P3 STG.E.U8 desc[UR32][R16.64], R0 ;  /* 0x0000000010003986 */ /* 0x0001e8000c101120 */
[----:B0-----:R-:W3:Y:S01]  /*7a3f0*/  LDL.LU R16, [R1+0x276c] ;  /* 0x00276c0001107983 */ /* 0x001ee20000300800 */
[----:B------:R-:W-:-:S02]  /*7a400*/  ISETP.LT.AND P6, PT, R10, UR6, !P2 ;  /* 0x000000060a007c0c */ /* 0x000fc4000d7c1270 */
[C---:B------:R-:W-:Y:S02]  /*7a410*/  PRMT R2, R20.reuse, 0x7770, RZ ;  /* 0x0000777014027816 */ /* 0x040fe400000000ff */
[----:B------:R-:W-:Y:S01]  /*7a420*/  PRMT R0, R20, 0x7771, RZ ;  /* 0x0000777114007816 */ /* 0x000fe200000000ff */
[----:B------:R-:W-:-:S08]  /*7a430*/  ULDC UR6, c[0x0][0x228] ;  /* 0x00008a0000067ab9 */ /* 0x000fd00000000800 */
[----:B----4-:R0:W-:Y:S01]  /*7a440*/  @P6 STG.E.U8 desc[UR32][R12.64], R2 ;  /* 0x000000020c006986 */ /* 0x0101e2000c101120 */
[----:B------:R-:W-:Y:S02]  /*7a450*/  PRMT R3, R15, 0x7770, RZ ;  /* 0x000077700f037816 */ /* 0x000fe400000000ff */
[----:B0-----:R-:W-:Y:S01]  /*7a460*/  PRMT R2, R20, 0x7772, RZ ;  /* 0x0000777214027816 */ /* 0x001fe200000000ff */
[----:B------:R-:W4:Y:S04]  /*7a470*/  LDL.LU.64 R12, [R1+0xb50] ;  /* 0x000b5000010c7983 */ /* 0x000f280000300a00 */
[----:B------:R-:W4:Y:S01]  /*7a480*/  LDL.LU R14, [R1+0x1d8] ;  /* 0x0001d800010e7983 */ /* 0x000f220000300800 */
[----:B------:R-:W-:Y:S01]  /*7a490*/  ISETP.LT.AND P6, PT, R8, UR8, !P2 ;  /* 0x0000000808007c0c */ /* 0x000fe2000d7c1270 */
[----:B------:R-:W-:Y:S01]  /*7a4a0*/  ULDC UR8, c[0x0][0x228] ;  /* 0x00008a0000087ab9 */ /* 0x000fe20000000800 */
[----:B--2---:R-:W-:Y:S01]  /*7a4b0*/  ISETP.LT.AND P4, PT, R25, UR4, !P2 ;  /* 0x0000000419007c0c */ /* 0x004fe2000d781270 */
[----:B------:R-:W-:-:S02]  /*7a4c0*/  ULDC UR4, c[0x0][0x228] ;  /* 0x00008a0000047ab9 */ /* 0x000fc40000000800 */
[----:B------:R-:W-:Y:S01]  /*7a4d0*/  ISETP.LT.AND P5, PT, R11, UR4, !P2 ;  /* 0x000000040b007c0c */ /* 0x000fe2000d7a1270 */
[----:B------:R-:W-:Y:S02]  /*7a4e0*/  ULDC UR4, c[0x0][0x228] ;  /* 0x00008a0000047ab9 */ /* 0x000fe40000000800 */
[----:B---3--:R-:W-:-:S07]  /*7a4f0*/  ISETP.LT.AND P3, PT, R16, UR4, !P2 ;  /* 0x0000000410007c0c */ /* 0x008fce000d761270 */
[----:B------:R0:W-:Y:S01]  /*7a500*/  @P4 STG.E.U8 desc[UR32][R28.64], R0 ;  /* 0x000000001c004986 */ /* 0x0001e2000c101120 */
[----:B------:R-:W-:-:S03]  /*7a510*/  ISETP.LT.AND P4, PT, R7, UR6, !P2 ;  /* 0x0000000607007c0c */ /* 0x000fc6000d781270 */
[----:B------:R1:W-:Y:S01]  /*7a520*/  @P5 STG.E.U8 desc[UR32][R26.64], R2 ;  /* 0x000000021a005986 */ /* 0x0003e2000c101120 */
[----:B------:R-:W-:Y:S01]  /*7a530*/  ULDC UR4, c[0x0][0x22c] ;  /* 0x00008b0000047ab9 */ /* 0x000fe20000000800 */
[----:B------:R-:W-:Y:S01]  /*7a540*/  ULDC UR6, c[0x0][0x228] ;  /* 0x00008a0000067ab9 */ /* 0x000fe20000000800 */
[----:B0-----:R-:W-:Y:S01]  /*7a550*/  VIADD R0, R9, 0x2d ;  /* 0x0000002d09007836 */ /* 0x001fe20000000000 */
[----:B------:R-:W2:Y:S01]  /*7a560*/  LDL.LU.64 R28, [R1+0xb60] ;  /* 0x000b6000011c7983 */ /* 0x000ea20000300a00 */
[----:B-1----:R-:W-:-:S03]  /*7a570*/  PRMT R2, R20, 0x7773, RZ ;  /* 0x0000777314027816 */ /* 0x002fc600000000ff */
[----:B------:R-:W3:Y:S01]  /*7a580*/  LDL.LU.64 R26, [R1+0xb58] ;  /* 0x000b5800011a7983 */ /* 0x000ee20000300a00 */
[----:B------:R-:W-:Y:S01]  /*7a590*/  ISETP.LT.AND P5, PT, R21, UR6, !P2 ;  /* 0x0000000615007c0c */ /* 0x000fe2000d7a1270 */
[----:B------:R-:W-:Y:S02]  /*7a5a0*/  ULDC UR6, c[0x0][0x228] ;  /* 0x00008a0000067ab9 */ /* 0x000fe40000000800 */
[----:B------:R0:W-:Y:S01]  /*7a5b0*/  @P3 STG.E.U8 desc[UR32][R22.64], R2 ;  /* 0x0000000216003986 */ /* 0x0001e2000c101120 */
[----:B------:R-:W-:-:S03]  /*7a5c0*/  ISETP.GE.AND P3, PT, R0, UR4, PT ;  /* 0x0000000400007c0c */ /* 0x000fc6000bf66270 */
[----:B------:R1:W-:Y:S01]  /*7a5d0*/  @P4 STG.E.U8 desc[UR32][R18.64], R3 ;  /* 0x0000000312004986 */ /* 0x0003e2000c101120 */
[----:B------:R-:W-:Y:S02]  /*7a5e0*/  ULDC UR4, c[0x0][0x228] ;  /* 0x00008a0000047ab9 */ /* 0x000fe40000000800 */
[----:B------:R-:W-:Y:S01]  /*7a5f0*/  ISETP.LT.AND P2, PT, R5, UR4, !P2 ;  /* 0x0000000405007c0c */ /* 0x000fe2000d741270 */
[----:B0-----:R-:W3:Y:S04]  /*7a600*/  LDL.LU.64 R22, [R1+0xb70] ;  /* 0x000b700001167983 */ /* 0x001ee80000300a00 */
[----:B-1----:R-:W3:Y:S04]  /*7a610*/  LDL.LU.64 R18, [R1+0xb68] ;  /* 0x000b680001127983 */ /* 0x002ee80000300a00 */
[----:B------:R-:W3:Y:S04]  /*7a620*/  LDL.LU R20, [R1+0x1e8] ;  /* 0x0001e80001147983 */ /* 0x000ee80000300800 */
[----:B------:R0:W-:Y:S01]  /*7a630*/  STL [R1+0x2768], R5 ;  /* 0x0027680501007387 */ /* 0x0001e20000100800 */
[----:B------:R-:W-:-:S02]  /*7a640*/  PRMT R0, R15, 0x7771, RZ ;  /* 0x000077710f007816 */ /* 0x000fc400000000ff */
[C---:B------:R-:W-:Y:S02]  /*7a650*/  PRMT R2, R15.reuse, 0x7772, RZ ;  /* 0x000077720f027816 */ /* 0x040fe400000000ff */
[----:B------:R-:W-:Y:S01]  /*7a660*/  ISETP.LT.AND P4, PT, R10, UR6, !P0 ;  /* 0x000000060a007c0c */ /* 0x000fe2000c781270 */
[----:B------:R-:W-:Y:S01]  /*7a670*/  ULDC UR4, c[0x0][0x228] ;  /* 0x00008a0000047ab9 */ /* 0x000fe20000000800 */
[----:B------:R-:W-:Y:S01]  /*7a680*/  ULDC UR6, c[0x0][0x228] ;  /* 0x00008a0000067ab9 */ /* 0x000fe20000000800 */
[----:B0-----:R-:W2:Y:S04]  /*7a690*/  LDL.LU.64 R4, [R1+0xb48] ;  /* 0x000b480001047983 */ /* 0x001ea80000300a00 */
[----:B----4-:R0:W-:Y:S04]  /*7a6a0*/  @P5 STG.E.U8 desc[UR32][R12.64], R0 ;  /* 0x000000000c005986 */ /* 0x0101e8000c101120 */
[----:B0-----:R-:W4:Y:S01]  /*7a6b0*/  LDL.LU.64 R12, [R1+0xb80] ;  /* 0x000b8000010c7983 */ /* 0x001f220000300a00 */
[----:B------:R-:W-:-:S02]  /*7a6c0*/  PRMT R0, R15, 0x7773, RZ ;  /* 0x000077730f007816 */ /* 0x000fc400000000ff */
[----:B------:R-:W-:Y:S01]  /*7a6d0*/  ISETP.LT.AND P5, PT, R11, UR6, !P0 ;  /* 0x000000060b007c0c */ /* 0x000fe2000c7a1270 */
[----:B------:R-:W-:Y:S01]  /*7a6e0*/  ULDC UR6, c[0x0][0x228] ;  /* 0x00008a0000067ab9 */ /* 0x000fe20000000800 */
[----:B--2---:R0:W-:Y:S04]  /*7a6f0*/  @P6 STG.E.U8 desc[UR32][R4.64], R2 ;  /* 0x0000000204006986 */ /* 0x0041e8000c101120 */
[----:B0-----:R-:W2:Y:S01]  /*7a700*/  LDL.LU.64 R4, [R1+0xb78] ;  /* 0x000b780001047983 */ /* 0x001ea20000300a00 */
[----:B------:R-:W-:Y:S02]  /*7a710*/  PRMT R2, R14, 0x7770, RZ ;  /* 0x000077700e027816 */ /* 0x000fe400000000ff */
[----:B------:R-:W-:Y:S01]  /*7a720*/  ISETP.LT.AND P6, PT, R25, UR4, !P0 ;  /* 0x0000000419007c0c */ /* 0x000fe2000c7c1270 */
[----:B------:R0:W-:Y:S01]  /*7a730*/  @P2 STG.E.U8 desc[UR32][R28.64], R0 ;  /* 0x000000001c002986 */ /* 0x0001e2000c101120 */
[----:B------:R-:W-:-:S03]  /*7a740*/  ULDC UR4, c[0x0][0x228] ;  /* 0x00008a0000047ab9 */ /* 0x000fc60000000800 */
[----:B---3--:R1:W-:Y:S01]  /*7a750*/  @P4 STG.E.U8 desc[UR32][R26.64], R2 ;  /* 0x000000021a004986 */ /* 0x0083e2000c101120 */
[----:B------:R-:W-:Y:S01]  /*7a760*/  ISETP.LT.AND P4, PT, R16, UR4, !P0 ;  /* 0x0000000410007c0c */ /* 0x000fe2000c781270 */
[----:B------:R-:W-:Y:S02]  /*7a770*/  ULDC UR4, c[0x0][0x228] ;  /* 0x00008a0000047ab9 */ /* 0x000fe40000000800 */
[----:B------:R-:W-:Y:S01]  /*7a780*/  ISETP.LT.AND P2, PT, R7, UR4, !P0 ;  /* 0x0000000407007c0c */ /* 0x000fe2000c741270 */
[----:B------:R-:W-:Y:S01]  /*7a790*/  ULDC UR4, c[0x0][0x228] ;  /* 0x00008a0000047ab9 */ /* 0x000fe20000000800 */
[C---:B0-----:R-:W-:Y:S01]  /*7a7a0*/  PRMT R0, R14.reuse, 0x7771, RZ ;  /* 0x000077710e007816 */ /* 0x041fe200000000ff */
[----:B------:R-:W3:Y:S04]  /*7a7b0*/  LDL.LU.64 R28, [R1+0xb90] ;  /* 0x000b9000011c7983 */ /* 0x000ee80000300a00 */
[----:B-1----:R-:W3:Y:S01]  /*7a7c0*/  LDL.LU.64 R26, [R1+0xb88] ;  /* 0x000b8800011a7983 */ /* 0x002ee20000300a00 */
[----:B------:R-:W-:-:S03]  /*7a7d0*/  PRMT R2, R14, 0x7772, RZ ;  /* 0x000077720e027816 */ /* 0x000fc600000000ff */
[----:B------:R-:W3:Y:S04]  /*7a7e0*/  LDL.LU R15, [R1+0x1c8] ;  /* 0x0001c800010f7983 */ /* 0x000ee80000300800 */
[----:B------:R0:W-:Y:S04]  /*7a7f0*/  @P6 STG.E.U8 desc[UR32][R22.64], R0 ;  /* 0x0000000016006986 */ /* 0x0001e8000c101120 */
[----:B------:R1:W-:Y:S04]  /*7a800*/  @P5 STG.E.U8 desc[UR32][R18.64], R2 ;  /* 0x0000000212005986 */ /* 0x0003e8000c101120 */
[----:B------:R4:W-:Y:S01]  /*7a810*/  STL [R1+0x2764], R16 ;  /* 0x0027641001007387 */ /* 0x0009e20000100800 */
[----:B0-----:R-:W-:-:S02]  /*7a820*/  PRMT R0, R14, 0x7773, RZ ;  /* 0x000077730e007816 */ /* 0x001fc400000000ff */
[----:B-1----:R-:W-:Y:S01]  /*7a830*/  PRMT R2, R20, 0x7770, RZ ;  /* 0x0000777014027816 */ /* 0x002fe200000000ff */
[----:B----4-:R-:W4:Y:S04]  /*7a840*/  LDL.LU.64 R16, [R1+0xbb0] ;  /* 0x000bb00001107983 */ /* 0x010f280000300a00 */
[----:B------:R-:W4:Y:S04]  /*7a850*/  LDL.LU.64 R22, [R1+0xba8] ;  /* 0x000ba80001167983 */ /* 0x000f280000300a00 */
[----:B------:R-:W4:Y:S04]  /*7a860*/  LDL.LU.64 R18, [R1+0xba0] ;  /* 0x000ba00001127983 */ /* 0x000f280000300a00 */
[----:B------:R0:W-:Y:S04]  /*7a870*/  @P4 STG.E.U8 desc[UR32][R12.64], R0 ;  /* 0x000000000c004986 */ /* 0x0001e8000c101120 */
[----:B0-----:R-:W4:Y:S04]  /*7a880*/  LDL.LU.64 R12, [R1+0xb98] ;  /* 0x000b9800010c7983 */ /* 0x001f280000300a00 */
[----:B--2---:R0:W-:Y:S04]  /*7a890*/  @P2 STG.E.U8 desc[UR32][R4.64], R2 ;  /* 0x0000000204002986 */ /* 0x0041e8000c101120 */
[----:B0-----:R-:W2:Y:S01]  /*7a8a0*/  LDL.LU R5, [R1+0x2768] ;  /* 0x0027680001057983 */ /* 0x001ea20000300800 */
[----:B------:R-:W-:Y:S01]  /*7a8b0*/  ISETP.LT.AND P5, PT, R21, UR4, !P0 ;  /* 0x0000000415007c0c */ /* 0x000fe2000c7a1270 */
[----:B------:R-:W-:Y:S01]  /*7a8c0*/  ULDC UR4, c[0x0][0x228] ;  /* 0x00008a0000047ab9 */ /* 0x000fe20000000800 */
[----:B------:R-:W-:-:S02]  /*7a8d0*/  ISETP.LT.AND P4, PT, R8, UR6, !P0 ;  /* 0x0000000608007c0c */ /* 0x000fc4000c781270 */
[C---:B------:R-:W-:Y:S02]  /*7a8e0*/  PRMT R0, R20.reuse, 0x7771, RZ ;  /* 0x0000777114007816 */ /* 0x040fe400000000ff */
[----:B------:R-:W-:Y:S01]  /*7a8f0*/  PRMT R2, R20, 0x7772, RZ ;  /* 0x0000777214027816 */ /* 0x000fe200000000ff */
[----:B------:R-:W4:Y:S01]  /*7a900*/  LDL.LU R14, [R1+0x1b8] ;  /* 0x0001b800010e7983 */ /* 0x000f220000300800 */
[----:B------:R-:W-:-:S05]  /*7a910*/  ULDC UR6, c[0x0][0x228] ;  /* 0x00008a0000067ab9 */ /* 0x000fca0000000800 */
[----:B---3--:R0:W-:Y:S04]  /*7a920*/  @P5 STG.E.U8 desc[UR32][R28.64], R0 ;  /* 0x000000001c005986 */ /* 0x0081e8000c101120 */
[----:B------:R1:W-:Y:S01]  /*7a930*/  @P4 STG.E.U8 desc[UR32][R26.64], R2 ;  /* 0x000000021a004986 */ /* 0x0003e2000c101120 */
[----:B0-----:R-:W-:-:S03]  /*7a940*/  PRMT R0, R20, 0x7773, RZ ;  /* 0x0000777314007816 */ /* 0x001fc600000000ff */
[----:B------:R-:W3:Y:S04]  /*7a950*/  LDL.LU.64 R28, [R1+0xbb8] ;  /* 0x000bb800011c7983 */ /* 0x000ee80000300a00 */
[----:B-1----:R-:W3:Y:S01]  /*7a960*/  LDL.LU.64 R26, [R1+0xbc0] ;  /* 0x000bc000011a7983 */ /* 0x002ee20000300a00 */
[----:B------:R-:W-:Y:S02]  /*7a970*/  ISETP.LT.AND P6, PT, R10, UR6, !P3 ;  /* 0x000000060a007c0c */ /* 0x000fe4000dfc1270 */
[----:B------:R-:W-:Y:S02]  /*7a980*/  ISETP.LT.AND P2, PT, R25, UR8, !P3 ;  /* 0x0000000819007c0c */ /* 0x000fe4000df41270 */
[C---:B------:R-:W-:Y:S02]  /*7a990*/  PRMT R2, R15.reuse, 0x7770, RZ ;  /* 0x000077700f027816 */ /* 0x040fe400000000ff */
[----:B------:R-:W-:Y:S01]  /*7a9a0*/  PRMT R3, R15, 0x7771, RZ ;  /* 0x000077710f037816 */ /* 0x000fe200000000ff */
[----:B------:R-:W-:Y:S01]  /*7a9b0*/  ULDC UR6, c[0x0][0x228] ;  /* 0x00008a0000067ab9 */ /* 0x000fe20000000800 */
[----:B------:R-:W-:Y:S01]  /*7a9c0*/  ULDC UR8, c[0x0][0x228] ;  /* 0x00008a0000087ab9 */ /* 0x000fe20000000800 */
[----:B--2---:R-:W-:Y:S01]  /*7a9d0*/  ISETP.LT.AND P0, PT, R5, UR4, !P0 ;  /* 0x0000000405007c0c */ /* 0x004fe2000c701270 */
[----:B------:R-:W-:-:S12]  /*7a9e0*/  ULDC UR4, c[0x0][0x228] ;  /* 0x00008a0000047ab9 */ /* 0x000fd80000000800 */
[----:B----4-:R0:W-:Y:S01]  /*7a9f0*/  @P0 STG.E.U8 desc[UR32][R16.64], R0 ;  /* 0x0000000010000986 */ /* 0x0101e2000c101120 */
[----:B------:R-:W-:-:S03]  /*7aa00*/  ISETP.LT.AND P4, PT, R11, UR4, !P3 ;  /* 0x000000040b007c0c */ /* 0x000fc6000df81270 */
[----:B0-----:R-:W2:Y:S04]  /*7aa10*/  LDL.LU R16, [R1+0x2764] ;  /* 0x0027640001107983 */ /* 0x001ea80000300800 */
[----:B------:R0:W-:Y:S04]  /*7aa20*/  @P6 STG.E.U8 desc[UR32][R22.64], R2 ;  /* 0x0000000216006986 */ /* 0x0001e8000c101120 */
[----:B------:R1:W-:Y:S01]  /*7aa30*/  @P2 STG.E.U8 desc[UR32][R18.64], R3 ;  /* 0x0000000312002986 */ /* 0x0003e2000c101120 */
[----:B------:R-:W-:Y:S02]  /*7aa40*/  PRMT R0, R15, 0x7772, RZ ;  /* 0x000077720f007816 */ /* 0x000fe400000000ff */
[----:B------:R-:W-:Y:S01]  /*7aa50*/  ISETP.LT.AND P0, PT, R7, UR6, !P3 ;  /* 0x0000000607007c0c */ /* 0x000fe2000df01270 */
[----:B------:R-:W-:Y:S01]  /*7aa60*/  ULDC UR6, c[0x0][0x228] ;  /* 0x00008a0000067ab9 */ /* 0x000fe20000000800 */
[----:B------:R-:W-:Y:S01]  /*7aa70*/  ULDC UR4, c[0x0][0x228] ;  /* 0x00008a0000047ab9 */ /* 0x000fe20000000800 */
[----:B------:R4:W-:Y:S04]  /*7aa80*/  @P4 STG.E.U8 desc[UR32][R12.64], R0 ;  /* 0x000000000c004986 */ /* 0x0009e8000c101120 */
[----:B0-----:R-:W3:Y:S04]  /*7aa90*/  LDL.LU.64 R22, [R1+0xbd0] ;  /* 0x000bd00001167983 */ /* 0x001ee80000300a00 */
[----:B-1----:R-:W3:Y:S04]  /*7aaa0*/  LDL.LU.64 R18, [R1+0xbc8] ;  /* 0x000bc80001127983 */ /* 0x002ee80000300a00 */
[----:B------:R-:W-:Y:S01]  /*7aab0*/  STL [R1+0x275c], R7 ;  /* 0x00275c0701007387 */ /* 0x000fe20000100800 */
[----:B------:R-:W-:-:S03]  /*7aac0*/  PRMT R2, R15, 0x7773, RZ ;  /* 0x000077730f027816 */ /* 0x000fc600000000ff */
[----:B----4-:R-:W4:Y:S04]  /*7aad0*/  LDL.LU.64 R12, [R1+0xbd8] ;  /* 0x000bd800010c7983 */ /* 0x010f280000300a00 */
[----:B------:R0:W-:Y:S04]  /*7aae0*/  STL [R1+0x2760], R21 ;  /* 0x0027601501007387 */ /* 0x0001e80000100800 */
[----:B------:R-:W4:Y:S01]  /*7aaf0*/  LDL.LU R15, [R1+0x1dc] ;  /* 0x0001dc00010f7983 */ /* 0x000f220000300800 */
[----:B------:R-:W-:Y:S01]  /*7ab00*/  ISETP.LT.AND P6, PT, R21, UR6, !P3 ;  /* 0x0000000615007c0c */ /* 0x000fe2000dfc1270 */
[----:B------:R-:W-:Y:S01]  /*7ab10*/  VIADD R0, R9, 0x2e ;  /* 0x0000002e09007836 */ /* 0x000fe20000000000 */
[----:B------:R-:W-:Y:S01]  /*7ab20*/  ULDC UR6, c[0x0][0x228] ;  /* 0x00008a0000067ab9 */ /* 0x000fe20000000800 */
[----:B0-----:R-:W4:Y:S04]  /*7ab30*/  LDL.LU.64 R20, [R1+0xbf8] ;  /* 0x000bf80001147983 */ /* 0x001f280000300a00 */
[----:B------:R-:W4:Y:S01]  /*7ab40*/  LDL.LU.64 R6, [R1+0xbf0] ;  /* 0x000bf00001067983 */ /* 0x000f220000300a00 */
[----:B------:R-:W-:Y:S01]  /*7ab50*/  ISETP.LT.AND P5, PT, R8, UR6, !P3 ;  /* 0x0000000608007c0c */ /* 0x000fe2000dfa1270 */
[----:B------:R-:W-:Y:S01]  /*7ab60*/  ULDC UR6, c[0x0][0x228] ;  /* 0x00008a0000067ab9 */ /* 0x000fe20000000800 */
[----:B--2---:R-:W-:Y:S01]  /*7ab70*/  ISETP.LT.AND P2, PT, R16, UR4, !P3 ;  /* 0x0000000410007c0c */ /* 0x004fe2000df41270 */
[----:B------:R-:W-:-:S02]  /*7ab80*/  ULDC UR4, c[0x0][0x22c] ;  /* 0x00008b0000047ab9 */ /* 0x000fc40000000800 */
[----:B------:R-:W-:Y:S02]  /*7ab90*/  ISETP.GE.AND P4, PT, R0, UR4, PT ;  /* 0x0000000400007c0c */ /* 0x000fe4000bf86270 */
[----:B------:R-:W-:Y:S01]  /*7aba0*/  PRMT R0, R14, 0x7770, RZ ;  /* 0x000077700e007816 */ /* 0x000fe200000000ff */
[----:B------:R-:W-:Y:S02]  /*7abb0*/  ULDC UR4, c[0x0][0x228] ;  /* 0x00008a0000047ab9 */ /* 0x000fe40000000800 */
[----:B------:R-:W-:Y:S01]  /*7abc0*/  ISETP.LT.AND P3, PT, R5, UR4, !P3 ;  /* 0x0000000405007c0c */ /* 0x000fe2000df61270 */
[----:B------:R-:W-:-:S04]  /*7abd0*/  ULDC UR4, c[0x0][0x22c] ;  /* 0x00008b0000047ab9 */ /* 0x000fc80000000800 */
[----:B---3--:R0:W-:Y:S04]  /*7abe0*/  @P2 STG.E.U8 desc[UR32][R28.64], R2 ;  /* 0x000000021c002986 */ /* 0x0081e8000c101120 */
[----:B------:R1:W-:Y:S01]  /*7abf0*/  @P0 STG.E.U8 desc[UR32][R26.64], R0 ;  /* 0x000000001a000986 */ /* 0x0003e2000c101120 */
[----:B------:R-:W-:Y:S02]  /*7ac00*/  ISETP.LT.AND P0, PT, R10, UR6, !P4 ;  /* 0x000000060a007c0c */ /* 0x000fe4000e701270 */
[----:B------:R-:W-:Y:S01]  /*7ac10*/  ISETP.LT.AND P2, PT, R25, UR8, !P4 ;  /* 0x0000000819007c0c */ /* 0x000fe2000e741270 */
[----:B------:R-:W-:Y:S01]  /*7ac20*/  ULDC UR6, c[0x0][0x228] ;  /* 0x00008a0000067ab9 */ /* 0x000fe20000000800 */
[----:B------:R-:W-:Y:S01]  /*7ac30*/  ULDC UR8, c[0x0][0x228] ;  /* 0x00008a0000087ab9 */ /* 0x000fe20000000800 */
[----:B0-----:R-:W-:-:S02]  /*7ac40*/  PRMT R2, R14, 0x7771, RZ ;  /* 0x000077710e027816 */ /* 0x001fc400000000ff */
[C---:B-1----:R-:W-:Y:S01]  /*7ac50*/  PRMT R0, R14.reuse, 0x7772, RZ ;  /* 0x000077720e007816 */ /* 0x042fe200000000ff */
[----:B------:R-:W2:Y:S04]  /*7ac60*/  LDL.LU.64 R28, [R1+0xbe8] ;  /* 0x000be800011c7983 */ /* 0x000ea80000300a00 */
[----:B------:R0:W-:Y:S04]  /*7ac70*/  @P6 STG.E.U8 desc[UR32][R22.64], R2 ;  /* 0x0000000216006986 */ /* 0x0001e8000c101120 */
[----:B------:R1:W-:Y:S04]  /*7ac80*/  @P5 STG.E.U8 desc[UR32][R18.64], R0 ;  /* 0x0000000012005986 */ /* 0x0003e8000c101120 */
[----:B------:R-:W3:Y:S04]  /*7ac90*/  LDL.LU.64 R26, [R1+0xbe0] ;  /* 0x000be000011a7983 */ /* 0x000ee80000300a00 */
[----:B------:R-:W-:Y:S01]  /*7aca0*/  STL [R1+0x2758], R25 ;  /* 0x0027581901007387 */ /* 0x000fe20000100800 */
[----:B0-----:R-:W-:Y:S01]  /*7acb0*/  VIADD R2, R9, 0x2f ;  /* 0x0000002f09027836 */ /* 0x001fe20000000000 */
[----:B-1----:R-:W-:-:S02]  /*7acc0*/  PRMT R0, R14, 0x7773, RZ ;  /* 0x000077730e007816 */ /* 0x002fc400000000ff */
[----:B------:R-:W3:Y:S04]  /*7acd0*/  LDL.LU R14, [R1+0x1ec] ;  /* 0x0001ec00010e7983 */ /* 0x000ee80000300800 */
[----:B----4-:R0:W-:Y:S01]  /*7ace0*/  @P3 STG.E.U8 desc[UR32][R12.64], R0 ;  /* 0x000000000c003986 */ /* 0x0101e2000c101120 */
[----:B------:R-:W-:Y:S02]  /*7acf0*/  ISETP.GE.AND P3, PT, R2, UR4, PT ;  /* 0x0000000402007c0c */ /* 0x000fe4000bf66270 */
[----:B------:R-:W-:Y:S02]  /*7ad00*/  PRMT R2, R15, 0x7771, RZ ;  /* 0x000077710f027816 */ /* 0x000fe400000000ff */
[----:B------:R-:W-:Y:S02]  /*7ad10*/  ISETP.LT.AND P5, PT, R11, UR10, !P4 ;  /* 0x0000000a0b007c0c */ /* 0x000fe4000e7a1270 */
[----:B------:R-:W-:-:S02]  /*7ad20*/  ISETP.LT.AND P6, PT, R16, UR12, !P4 ;  /* 0x0000000c10007c0c */ /* 0x000fc4000e7c1270 */
[C---:B------:R-:W-:Y:S02]  /*7ad30*/  PRMT R3, R15.reuse, 0x7772, RZ ;  /* 0x000077720f037816 */ /* 0x040fe400000000ff */
[C---:B------:R-:W-:Y:S01]  /*7ad40*/  PRMT R4, R15.reuse, 0x7773, RZ ;  /* 0x000077730f047816 */ /* 0x040fe200000000ff */
[----:B------:R-:W-:Y:S01]  /*7ad50*/  ULDC UR4, c[0x0][0x22c] ;  /* 0x00008b0000047ab9 */ /* 0x000fe20000000800 */
[----:B------:R-:W-:Y:S01]  /*7ad60*/  ULDC UR10, c[0x0][0x228] ;  /* 0x00008a00000a7ab9 */ /* 0x000fe20000000800 */
[----:B0-----:R-:W-:Y:S01]  /*7ad70*/  PRMT R0, R15, 0x7770, RZ ;  /* 0x000077700f007816 */ /* 0x001fe200000000ff */
[----:B------:R-:W4:Y:S04]  /*7ad80*/  LDL.LU.64 R12, [R1+0xc18] ;  /* 0x000c1800010c7983 */ /* 0x000f280000300a00 */
[----:B------:R-:W4:Y:S04]  /*7ad90*/  LDL.LU.64 R24, [R1+0xc10] ;  /* 0x000c100001187983 */ /* 0x000f280000300a00 */
[----:B------:R-:W4:Y:S04]  /*7ada0*/  LDL.LU.64 R22, [R1+0xc08] ;  /* 0x000c080001167983 */ /* 0x000f280000300a00 */
[----:B------:R-:W4:Y:S04]  /*7adb0*/  LDL.LU.64 R18, [R1+0xc00] ;  /* 0x000c000001127983 */ /* 0x000f280000300a00 */
[----:B------:R0:W-:Y:S04]  /*7adc0*/  @P0 STG.E.U8 desc[UR32][R20.64], R0 ;  /* 0x0000000014000986 */ /* 0x0001e8000c101120 */
[----:B------:R1:W-:Y:S04]  /*7add0*/  @P2 STG.E.U8 desc[UR32][R6.64], R2 ;  /* 0x0000000206002986 */ /* 0x0003e8000c101120 */
[----:B0-----:R-:W4:Y:S04]  /*7ade0*/  LDL.LU R21, [R1+0x2760] ;  /* 0x0027600001157983 */ /* 0x001f280000300800 */
[----:B-1----:R-:W4:Y:S01]  /*7adf0*/  LDL.LU R7, [R1+0x275c] ;  /* 0x00275c0001077983 */ /* 0x002f220000300800 */
[----:B------:R-:W-:-:S05]  /*7ae00*/  VIADD R0, R9, 0x30 ;  /* 0x0000003009007836 */ /* 0x000fca0000000000 */
[----:B------:R-:W-:Y:S01]  /*7ae10*/  ISETP.GE.AND P2, PT, R0, UR4, PT ;  /* 0x0000000400007c0c */ /* 0x000fe2000bf46270 */
[----:B------:R-:W-:Y:S01]  /*7ae20*/  ULDC UR4, c[0x0][0x228] ;  /* 0x00008a0000047ab9 */ /* 0x000fe20000000800 */
[----:B--2---:R-:W-:Y:S04]  /*7ae30*/  @P5 STG.E.U8 desc[UR32][R28.64], R3 ;  /* 0x000000031c005986 */ /* 0x004fe8000c101120 */
[----:B---3--:R0:W-:Y:S04]  /*7ae40*/  @P6 STG.E.U8 desc[UR32][R26.64], R4 ;  /* 0x000000041a006986 */ /* 0x0081e8000c101120 */
[----:B0-----:R-:W2:Y:S04]  /*7ae50*/  LDL.LU.64 R26, [R1+0xc20] ;  /* 0x000c2000011a7983 */ /* 0x001ea80000300a00 */
[----:B------:R-:W3:Y:S01]  /*7ae60*/  LDL.LU R15, [R1+0x1cc] ;  /* 0x0001cc00010f7983 */ /* 0x000ee20000300800 */
[----:B------:R-:W-:-:S02]  /*7ae70*/  PRMT R0, R14, 0x7770, RZ ;  /* 0x000077700e007816 */ /* 0x000fc400000000ff */
[----:B------:R-:W-:Y:S02]  /*7ae80*/  PRMT R2, R14, 0x7771, RZ ;  /* 0x000077710e027816 */ /* 0x000fe400000000ff */
[----:B----4-:R-:W-:Y:S01]  /*7ae90*/  ISETP.LT.AND P0, PT, R7, UR6, !P4 ;  /* 0x0000000607007c0c */ /* 0x010fe2000e701270 */
[----:B------:R-:W-:Y:S02]  /*7aea0*/  ULDC UR6, c[0x0][0x228] ;  /* 0x00008a0000067ab9 */ /* 0x000fe40000000800 */
[----:B------:R-:W-:Y:S01]  /*7aeb0*/  ISETP.LT.AND P6, PT, R21, UR6, !P4 ;  /* 0x0000000615007c0c */ /* 0x000fe2000e7c1270 */
[----:B------:R0:W-:Y:S01]  /*7aec0*/  STL [R1+0x2754], R7 ;  /* 0x0027540701007387 */ /* 0x0001e20000100800 */
[----:B------:R-:W-:-:S08]  /*7aed0*/  ULDC UR6, c[0x0][0x228] ;  /* 0x00008a0000067ab9 */ /* 0x000fd00000000800 */
[----:B------:R1:W-:Y:S04]  /*7aee0*/  @P0 STG.E.U8 desc[UR32][R12.64], R0 ;  /* 0x000000000c000986 */ /* 0x0003e8000c101120 */
[----:B0-----:R-:W4:Y:S04]  /*7aef0*/  LDL.LU.64 R6, [R1+0xc38] ;  /* 0x000c380001067983 */ /* 0x001f280000300a00 */
[----:B------:R-:W4:Y:S04]  /*7af00*/  LDL.LU.64 R28, [R1+0xc30] ;  /* 0x000c3000011c7983 */ /* 0x000f280000300a00 */
[----:B------:R0:W-:Y:S04]  /*7af10*/  @P6 STG.E.U8 desc[UR32][R24.64], R2 ;  /* 0x0000000218006986 */ /* 0x0001e8000c101120 */
[----:B-1----:R-:W4:Y:S04]  /*7af20*/  LDL.LU.64 R12, [R1+0xc28] ;  /* 0x000c2800010c7983 */ /* 0x002f280000300a00 */
[----:B0-----:R-:W4:Y:S01]  /*7af30*/  LDL.LU R25, [R1+0x2758] ;  /* 0x0027580001197983 */ /* 0x001f220000300800 */
[----:B------:R-:W-:-:S02]  /*7af40*/  ISETP.LT.AND P5, PT, R8, UR6, !P4 ;  /* 0x0000000608007c0c */ /* 0x000fc4000e7a1270 */
[----:B------:R-:W-:Y:S02]  /*7af50*/  ISETP.LT.AND P4, PT, R5, UR8, !P4 ;  /* 0x0000000805007c0c */ /* 0x000fe4000e781270 */
[C---:B------:R-:W-:Y:S02]  /*7af60*/  PRMT R3, R14.reuse, 0x7772, RZ ;  /* 0x000077720e037816 */ /* 0x040fe400000000ff */
[----:B------:R-:W-:Y:S02]  /*7af70*/  PRMT R4, R14, 0x7773, RZ ;  /* 0x000077730e047816 */ /* 0x000fe400000000ff */
[----:B------:R-:W-:Y:S01]  /*7af80*/  ISETP.LT.AND P0, PT, R10, UR4, !P3 ;  /* 0x000000040a007c0c */ /* 0x000fe2000df01270 */
[----:B------:R-:W-:Y:S01]  /*7af90*/  ULDC UR4, c[0x0][0x228] ;  /* 0x00008a0000047ab9 */ /* 0x000fe20000000800 */
[----:B------:R-:W4:Y:S01]  /*7afa0*/  LDL.LU R14, [R1+0x1bc] ;  /* 0x0001bc00010e7983 */ /* 0x000f220000300800 */
[----:B------:R-:W-:Y:S01]  /*7afb0*/  ULDC UR6, c[0x0][0x228] ;  /* 0x00008a0000067ab9 */ /* 0x000fe20000000800 */
[----:B---3--:R-:W-:-:S02]  /*7afc0*/  PRMT R0, R15, 0x7770, RZ ;  /* 0x000077700f007816 */ /* 0x008fc400000000ff */
[----:B------:R-:W-:Y:S04]  /*7afd0*/  @P5 STG.E.U8 desc[UR32][R22.64], R3 ;  /* 0x0000000316005986 */ /* 0x000fe8000c101120 */
[----:B------:R-:W-:Y:S01]  /*7afe0*/  @P4 STG.E.U8 desc[UR32][R18.64], R4 ;  /* 0x0000000412004986 */ /* 0x000fe2000c101120 */
[----:B------:R-:W-:Y:S01]  /*7aff0*/  VIADD R2, R9, 0x31 ;  /* 0x0000003109027836 */ /* 0x000fe20000000000 */
[----:B------:R-:W-:Y:S02]  /*7b000*/  ULDC UR8, c[0x0][0x228] ;  /* 0x00008a0000087ab9 */ /* 0x000fe40000000800 */
[----:B--2---:R0:W-:Y:S02]  /*7b010*/  @P0 STG.E.U8 desc[UR32][R26.64], R0 ;  /* 0x000000001a000986 */ /* 0x0041e4000c101120 */
[----:B0-----:R-:W-:-:S02]  /*7b020*/  PRMT R0, R15, 0x7771, RZ ;  /* 0x000077710f007816 */ /* 0x001fc400000000ff */
[----:B----4-:R-:W-:Y:S01]  /*7b030*/  ISETP.LT.AND P4, PT, R25, UR4, !P3 ;  /* 0x0000000419007c0c */ /* 0x010fe2000df81270 */
[----:B------:R0:W-:Y:S01]  /*7b040*/  STL [R1+0x2750], R25 ;  /* 0x0027501901007387 */ /* 0x0001e20000100800 */
[----:B------:R-:W-:-:S03]  /*7b050*/  ULDC UR4, c[0x0][0x228] ;  /* 0x00008a0000047ab9 */ /* 0x000fc60000000800 */
[----:B0-----:R-:W2:Y:S04]  /*7b060*/  LDL.LU.64 R24, [R1+0xc58] ;  /* 0x000c580001187983 */ /* 0x001ea80000300a00 */
[----:B------:R-:W3:Y:S04]  /*7b070*/  LDL.LU.64 R22, [R1+0xc50] ;  /* 0x000c500001167983 */ /* 0x000ee80000300a00 */
[----:B------:R-:W4:Y:S04]  /*7b080*/  LDL.LU.64 R18, [R1+0xc48] ;  /* 0x000c480001127983 */ /* 0x000f280000300a00 */
[----:B------:R-:W4:Y:S04]  /*7b090*/  LDL.LU.64 R26, [R1+0xc40] ;  /* 0x000c4000011a7983 */ /* 0x000f280000300a00 */
[----:B------:R0:W-:Y:S04]  /*7b0a0*/  @P4 STG.E.U8 desc[UR32][R6.64], R0 ;  /* 0x0000000006004986 */ /* 0x0001e8000c101120 */
[----:B0-----:R-:W2:Y:S01]  /*7b0b0*/  LDL.LU R7, [R1+0x2754] ;  /* 0x0027540001077983 */ /* 0x001ea20000300800 */
[----:B------:R-:W-:-:S02]  /*7b0c0*/  ISETP.LT.AND P6, PT, R11, UR6, !P3 ;  /* 0x000000060b007c0c */ /* 0x000fc4000dfc1270 */
[----:B------:R-:W-:Y:S01]  /*7b0d0*/  ISETP.LT.AND P5, PT, R16, UR4, !P3 ;  /* 0x0000000410007c0c */ /* 0x000fe2000dfa1270 */
[----:B------:R-:W-:Y:S01]  /*7b0e0*/  ULDC UR4, c[0x0][0x22c] ;  /* 0x00008b0000047ab9 */ /* 0x000fe20000000800 */
[C---:B------:R-:W-:Y:S02]  /*7b0f0*/  PRMT R3, R15.reuse, 0x7773, RZ ;  /* 0x000077730f037816 */ /* 0x040fe400000000ff */
[----:B------:R-:W-:Y:S01]  /*7b100*/  ISETP.GE.AND P0, PT, R2, UR4, PT ;  /* 0x0000000402007c0c */ /* 0x000fe2000bf06270 */
[----:B------:R-:W-:Y:S01]  /*7b110*/  ULDC UR4, c[0x0][0x228] ;  /* 0x00008a0000047ab9 */ /* 0x000fe20000000800 */
[----:B------:R-:W-:Y:S01]  /*7b120*/  PRMT R2, R15, 0x7772, RZ ;  /* 0x000077720f027816 */ /* 0x000fe200000000ff */
[----:B------:R-:W-:Y:S01]  /*7b130*/  ULDC UR6, c[0x0][0x228] ;  /* 0x00008a0000067ab9 */ /* 0x000fe20000000800 */
[----:B------:R-:W4:Y:S04]  /*7b140*/  LDL.LU R15, [R1+0x1f0] ;  /* 0x0001f000010f7983 */ /* 0x000f280000300800 */
[----:B------:R0:W-:Y:S04]  /*7b150*/  @P6 STG.E.U8 desc[UR32][R28.64], R2 ;  /* 0x000000021c006986 */ /* 0x0001e8000c101120 */
[----:B------:R1:W-:Y:S04]  /*7b160*/  @P5 STG.E.U8 desc[UR32][R12.64], R3 ;  /* 0x000000030c005986 */ /* 0x0003e8000c101120 */
[----:B0-----:R-:W4:Y:S01]  /*7b170*/  LDL.LU.64 R28, [R1+0xc68] ;  /* 0x000c6800011c7983 */ /* 0x001f220000300a00 */
[----:B-1----:R-:W-:-:S03]  /*7b180*/  PRMT R3, R14, 0x7770, RZ ;  /* 0x000077700e037816 */ /* 0x002fc600000000ff */
[----:B------:R-:W4:Y:S01]  /*7b190*/  LDL.LU.64 R12, [R1+0xc60] ;  /* 0x000c6000010c7983 */ /* 0x000f220000300a00 */
[----:B--2---:R-:W-:Y:S01]  /*7b1a0*/  ISETP.LT.AND P4, PT, R7, UR4, !P3 ;  /* 0x0000000407007c0c */ /* 0x004fe2000df81270 */
[----:B------:R-:W-:-:S12]  /*7b1b0*/  ULDC UR4, c[0x0][0x228] ;  /* 0x00008a0000047ab9 */ /* 0x000fd80000000800 */
[----:B------:R0:W-:Y:S04]  /*7b1c0*/  @P4 STG.E.U8 desc[UR32][R24.64], R3 ;  /* 0x0000000318004986 */ /* 0x0001e8000c101120 */
[----:B0-----:R-:W2:Y:S01]  /*7b1d0*/  LDL.LU R25, [R1+0x2750] ;  /* 0x0027500001197983 */ /* 0x001ea20000300800 */
[----:B------:R-:W-:Y:S01]  /*7b1e0*/  ISETP.LT.AND P5, PT, R21, UR4, !P3 ;  /* 0x0000000415007c0c */ /* 0x000fe2000dfa1270 */
[----:B------:R-:W-:Y:S01]  /*7b1f0*/  ULDC UR4, c[0x0][0x228] ;  /* 0x00008a0000047ab9 */ /* 0x000fe20000000800 */
[----:B------:R-:W-:Y:S02]  /*7b200*/  ISETP.LT.AND P6, PT, R8, UR6, !P3 ;  /* 0x0000000608007c0c */ /* 0x000fe4000dfc1270 */
[----:B------:R-:W-:Y:S02]  /*7b210*/  ISETP.LT.AND P3, PT, R5, UR4, !P3 ;  /* 0x0000000405007c0c */ /* 0x000fe4000df61270 */
[----:B------:R-:W-:-:S02]  /*7b220*/  PRMT R2, R14, 0x7771, RZ ;  /* 0x000077710e027816 */ /* 0x000fc400000000ff */
[C---:B------:R-:W-:Y:S02]  /*7b230*/  PRMT R0, R14.reuse, 0x7772, RZ ;  /* 0x000077720e007816 */ /* 0x040fe400000000ff */
[----:B------:R-:W-:Y:S01]  /*7b240*/  PRMT R4, R14, 0x7773, RZ ;  /* 0x000077730e047816 */ /* 0x000fe200000000ff */
[----:B------:R-:W2:Y:S01]  /*7b250*/  LDL.LU R20, [R1+0x90] ;  /* 0x0000900001147983 */ /* 0x000ea20000300800 */
[----:B------:R-:W-:Y:S01]  /*7b260*/  ULDC UR4, c[0x0][0x228] ;  /* 0x00008a0000047ab9 */ /* 0x000fe20000000800 */
[----:B------:R-:W-:Y:S02]  /*7b270*/  ULDC UR6, c[0x0][0x228] ;  /* 0x00008a0000067ab9 */ /* 0x000fe40000000800 */
[----:B---3--:R-:W-:Y:S04]  /*7b280*/  @P5 STG.E.U8 desc[UR32][R22.64], R2 ;  /* 0x0000000216005986 */ /* 0x008fe8000c101120 */
[----:B----4-:R-:W-:Y:S04]  /*7b290*/  @P6 STG.E.U8 desc[UR32][R18.64], R0 ;  /* 0x0000000012006986 */ /* 0x010fe8000c101120 */
[----:B------:R-:W-:Y:S04]  /*7b2a0*/  @P3 STG.E.U8 desc[UR32][R26.64], R4 ;  /* 0x000000041a003986 */ /* 0x000fe8000c101120 */
[----:B--2---:R-:W-:Y:S04]  /*7b2b0*/  STL [R1+0x273c], R25 ;  /* 0x00273c1901007387 */ /* 0x004fe80000100800 */
[----:B------:R0:W-:Y:S04]  /*7b2c0*/  STL [R1+0x2740], R5 ;  /* 0x0027400501007387 */ /* 0x0001e80000100800 */
[----:B0-----:R-:W2:Y:S01]  /*7b2d0*/  LDL.LU.64 R4, [R1+0xc70] ;  /* 0x000c700001047983 */ /* 0x001ea20000300a00 */
[----:B------:R-:W-:-:S02]  /*7b2e0*/  ISETP.LT.AND P4, PT, R10, UR4, !P2 ;  /* 0x000000040a007c0c */ /* 0x000fc4000d781270 */
[----:B------:R-:W-:Y:S01]  /*7b2f0*/  ISETP.LT.AND P5, PT, R25, UR6, !P2 ;  /* 0x0000000619007c0c */ /* 0x000fe2000d7a1270 */
[----:B------:R-:W-:Y:S01]  /*7b300*/  ULDC UR4, c[0x0][0x228] ;  /* 0x00008a0000047ab9 */ /* 0x000fe20000000800 */
[----:B------:R-:W-:Y:S02]  /*7b310*/  PRMT R0, R15, 0x7770, RZ ;  /* 0x000077700f007816 */ /* 0x000fe400000000ff */
[----:B------:R-:W-:Y:S02]  /*7b320*/  ISETP.LT.AND P3, PT, R11, UR4, !P2 ;  /* 0x000000040b007c0c */ /* 0x000fe4000d761270 */
[C---:B------:R-:W-:Y:S01]  /*7b330*/  PRMT R2, R15.reuse, 0x7771, RZ ;  /* 0x000077710f027816 */ /* 0x040fe200000000ff */
[----:B------:R-:W-:Y:S01]  /*7b340*/  ULDC UR6, c[0x0][0x228] ;  /* 0x00008a0000067ab9 */ /* 0x000fe20000000800 */
[C---:B------:R-:W-:Y:S01]  /*7b350*/  PRMT R3, R15.reuse, 0x7773, RZ ;  /* 0x000077730f037816 */ /* 0x040fe200000000ff */
[----:B------:R-:W-:Y:S01]  /*7b360*/  ULDC UR4, c[0x0][0x22c] ;  /* 0x00008b0000047ab9 */ /* 0x000fe20000000800 */
[----:B--2---:R0:W-:Y:S04]  /*7b370*/  STL.64 [R1+0x2748], R4 ;  /* 0x0027480401007387 */ /* 0x0041e80000100a00 */
[----:B0-----:R-:W2:Y:S04]  /*7b380*/  LDL.LU.64 R4, [R1+0xc78] ;  /* 0x000c780001047983 */ /* 0x001ea80000300a00 */
[----:B------:R0:W-:Y:S04]  /*7b390*/  @P4 STG.E.U8 desc[UR32][R28.64], R0 ;  /* 0x000000001c004986 */ /* 0x0001e8000c101120 */
[----:B------:R-:W3:Y:S04]  /*7b3a0*/  LDL.LU.64 R24, [R1+0xc88] ;  /* 0x000c880001187983 */ /* 0x000ee80000300a00 */
[----:B------:R1:W-:Y:S04]  /*7b3b0*/  @P5 STG.E.U8 desc[UR32][R12.64], R2 ;  /* 0x000000020c005986 */ /* 0x0003e8000c101120 */
[----:B------:R-:W4:Y:S04]  /*7b3c0*/  LDL.LU.64 R26, [R1+0xc80] ;  /* 0x000c8000011a7983 */ /* 0x000f280000300a00 */
[----:B------:R-:W4:Y:S04]  /*7b3d0*/  LDL.LU.64 R22, [R1+0xc98] ;  /* 0x000c980001167983 */ /* 0x000f280000300a00 */
[----:B------:R-:W4:Y:S04]  /*7b3e0*/  LDL.LU.64 R18, [R1+0xc90] ;  /* 0x000c900001127983 */ /* 0x000f280000300a00 */
[----:B0-----:R-:W4:Y:S04]  /*7b3f0*/  LDL.LU.64 R28, [R1+0xca8] ;  /* 0x000ca800011c7983 */ /* 0x001f280000300a00 */
[----:B-1----:R-:W4:Y:S01]  /*7b400*/  LDL.LU.64 R12, [R1+0xca0] ;  /* 0x000ca000010c7983 */ /* 0x002f220000300a00 */
[----:B------:R-:W-:-:S03]  /*7b410*/  PRMT R2, R15, 0x7772, RZ ;  /* 0x000077720f027816 */ /* 0x000fc600000000ff */
[----:B------:R-:W4:Y:S04]  /*7b420*/  LDL.LU R14, [R1+0x60] ;  /* 0x00006000010e7983 */ /* 0x000f280000300800 */
[----:B--2---:R0:W-:Y:S04]  /*7b430*/  @P3 STG.E.U8 desc[UR32][R4.64], R2 ;  /* 0x0000000204003986 */ /* 0x0041e8000c101120 */
[----:B0-----:R-:W2:Y:S01]  /*7b440*/  LDL.LU.64 R4, [R1+0x2748] ;  /* 0x0027480001047983 */ /* 0x001ea20000300a00 */
[----:B------:R-:W-:Y:S01]  /*7b450*/  ISETP.LT.AND P4, PT, R16, UR6, !P2 ;  /* 0x0000000610007c0c */ /* 0x000fe2000d781270 */
[----:B------:R-:W-:-:S02]  /*7b460*/  ULDC UR6, c[0x0][0x228] ;  /* 0x00008a0000067ab9 */ /* 0x000fc40000000800 */
[----:B------:R-:W-:Y:S01]  /*7b470*/  ISETP.LT.AND P5, PT, R7, UR6, !P2 ;  /* 0x0000000607007c0c */ /* 0x000fe2000d7a1270 */
[----:B------:R-:W-:Y:S01]  /*7b480*/  VIADD R0, R9, 0x32 ;  /* 0x0000003209007836 */ /* 0x000fe20000000000 */
[----:B------:R-:W-:Y:S01]  /*7b490*/  ISETP.LT.AND P6, PT, R21, UR8, !P2 ;  /* 0x0000000815007c0c */ /* 0x000fe2000d7c1270 */
[----:B------:R-:W-:Y:S01]  /*7b4a0*/  ULDC UR6, c[0x0][0x228] ;  /* 0x00008a0000067ab9 */ /* 0x000fe20000000800 */
[----:B------:R-:W-:Y:S01]  /*7b4b0*/  PRMT R2, R20, 0x7771, RZ ;  /* 0x0000777114027816 */ /* 0x000fe200000000ff */
[----:B------:R-:W-:Y:S01]  /*7b4c0*/  ULDC UR8, c[0x0][0x228] ;  /* 0x00008a0000087ab9 */ /* 0x000fe20000000800 */
[----:B------:R-:W-:Y:S02]  /*7b4d0*/  ISETP.GE.AND P3, PT, R0, UR4, PT ;  /* 0x0000000400007c0c */ /* 0x000fe4000bf66270 */
[----:B------:R-:W-:Y:S01]  /*7b4e0*/  PRMT R0, R20, 0x7770, RZ ;  /* 0x0000777014007816 */ /* 0x000fe200000000ff */
[----:B------:R-:W-:Y:S01]  /*7b4f0*/  ULDC UR4, c[0x0][0x228] ;  /* 0x00008a0000047ab9 */ /* 0x000fe20000000800 */
[----:B--2---:R0:W-:Y:S04]  /*7b500*/  @P4 STG.E.U8 desc[UR32][R4.64], R3 ;  /* 0x0000000304004986 */ /* 0x0041e8000c101120 */
[----:B---3--:R1:W-:Y:S04]  /*7b510*/  @P5 STG.E.U8 desc[UR32][R24.64], R0 ;  /* 0x0000000018005986 */ /* 0x0083e8000c101120 */
[----:B0-----:R-:W2:Y:S04]  /*7b520*/  LDL.LU R5, [R1+0x2740] ;  /* 0x0027400001057983 */ /* 0x001ea80000300800 */
[----:B-1----:R-:W3:Y:S01]  /*7b530*/  LDL.LU R25, [R1+0x273c] ;  /* 0x00273c0001197983 */ /* 0x002ee20000300800 */
[----:B------:R-:W-:Y:S01]  /*7b540*/  ISETP.LT.AND P4, PT, R8, UR4, !P2 ;  /* 0x0000000408007c0c */ /* 0x000fe2000d781270 */
[----:B------:R-:W-:-:S02]  /*7b550*/  ULDC UR4, c[0x0][0x228] ;  /* 0x00008a0000047ab9 */ /* 0x000fc40000000800 */
[----:B----4-:R0:W-:Y:S01]  /*7b560*/  @P6 STG.E.U8 desc[UR32][R26.64], R2 ;  /* 0x000000021a006986 */ /* 0x0101e2000c101120 */
[----:B------:R-:W-:Y:S02]  /*7b570*/  ISETP.LT.AND P6, PT, R10, UR4, !P0 ;  /* 0x000000040a007c0c */ /* 0x000fe4000c7c1270 */
[C---:B------:R-:W-:Y:S01]  /*7b580*/  PRMT R0, R20.reuse, 0x7772, RZ ;  /* 0x0000777214007816 */ /* 0x040fe200000000ff */
[----:B------:R-:W-:Y:S01]  /*7b590*/  ULDC UR4, c[0x0][0x228] ;  /* 0x00008a0000047ab9 */ /* 0x000fe20000000800 */
[----:B0-----:R-:W-:-:S05]  /*7b5a0*/  PRMT R2, R20, 0x7773, RZ ;  /* 0x0000777314027816 */ /* 0x001fca00000000ff */
[----:B------:R0:W-:Y:S04]  /*7b5b0*/  @P4 STG.E.U8 desc[UR32][R22.64], R0 ;  /* 0x0000000016004986 */ /* 0x0001e8000c101120 */
[----:B------:R-:W4:Y:S04]  /*7b5c0*/  LDL.LU.64 R26, [R1+0xcb0] ;  /* 0x000cb000011a7983 */ /* 0x000f280000300a00 */
[----:B------:R-:W4:Y:S01]  /*7b5d0*/  LDL.LU R15, [R1+0x80] ;  /* 0x00008000010f7983 */ /* 0x000f220000300800 */
[----:B------:R-:W-:Y:S01]  /*7b5e0*/  ISETP.LT.AND P4, PT, R11, UR4, !P0 ;  /* 0x000000040b007c0c */ /* 0x000fe2000c781270 */
[----:B------:R-:W-:Y:S01]  /*7b5f0*/  ULDC UR4, c[0x0][0x228] ;  /* 0x00008a0000047ab9 */ /* 0x000fe20000000800 */
[----:B0-----:R-:W-:Y:S01]  /*7b600*/  PRMT R0, R14, 0x7770, RZ ;  /* 0x000077700e007816 */ /* 0x001fe200000000ff */
[----:B------:R-:W4:Y:S01]  /*7b610*/  LDL.LU.64 R22, [R1+0xcc0] ;  /* 0x000cc00001167983 */ /* 0x000f220000300a00 */
[----:B--2---:R-:W-:Y:S01]  /*7b620*/  ISETP.LT.AND P2, PT, R5, UR6, !P2 ;  /* 0x0000000605007c0c */ /* 0x004fe2000d741270 */
[----:B------:R-:W-:-:S02]  /*7b630*/  ULDC UR6, c[0x0][0x228] ;  /* 0x00008a0000067ab9 */ /* 0x000fc40000000800 */
[----:B---3--:R-:W-:Y:S01]  /*7b640*/  ISETP.LT.AND P5, PT, R25, UR6, !P0 ;  /* 0x0000000619007c0c */ /* 0x008fe2000c7a1270 */
[----:B------:R-:W-:-:S09]  /*7b650*/  ULDC UR6, c[0x0][0x228] ;  /* 0x00008a0000067ab9 */ /* 0x000fd20000000800 */
[----:B------:R0:W-:Y:S04]  /*7b660*/  @P2 STG.E.U8 desc[UR32][R18.64], R2 ;  /* 0x0000000212002986 */ /* 0x0001e8000c101120 */
[----:B------:R1:W-:Y:S01]  /*7b670*/  @P6 STG.E.U8 desc[UR32][R28.64], R0 ;  /* 0x000000001c006986 */ /* 0x0003e2000c101120 */
[----:B------:R-:W-:Y:S02]  /*7b680*/  ISETP.LT.AND P6, PT, R7, UR4, !P0 ;  /* 0x0000000407007c0c */ /* 0x000fe4000c7c1270 */
[----:B0-----:R-:W-:Y:S02]  /*7b690*/  PRMT R2, R14, 0x7771, RZ ;  /* 0x000077710e027816 */ /* 0x001fe400000000ff */
[----:B------:R-:W-:Y:S01]  /*7b6a0*/  ISETP.LT.AND P2, PT, R16, UR6, !P0 ;  /* 0x0000000610007c0c */ /* 0x000fe2000c741270 */
[----:B------:R-:W-:Y:S01]  /*7b6b0*/  ULDC UR6, c[0x0][0x228] ;  /* 0x00008a0000067ab9 */ /* 0x000fe20000000800 */
[----:B-1----:R-:W-:Y:S01]  /*7b6c0*/  PRMT R0, R14, 0x7772, RZ ;  /* 0x000077720e007816 */ /* 0x002fe200000000ff */
[----:B------:R-:W-:Y:S01]  /*7b6d0*/  ULDC UR4, c[0x0][0x228] ;  /* 0x00008a0000047ab9 */ /* 0x000fe20000000800 */
[----:B------:R0:W-:Y:S01]  /*7b6e0*/  @P5 STG.E.U8 desc[UR32][R12.64], R2 ;  /* 0x000000020c005986 */ /* 0x0001e2000c101120 */
[----:B------:R-:W-:Y:S01]  /*7b6f0*/  ISETP.LT.AND P5, PT, R21, UR6, !P0 ;  /* 0x0000000615007c0c */ /* 0x000fe2000c7a1270 */
[----:B------:R-:W-:-:S02]  /*7b700*/  ULDC UR6, c[0x0][0x228] ;  /* 0x00008a0000067ab9 */ /* 0x000fc40000000800 */
[----:B0-----:R-:W2:Y:S04]  /*7b710*/  LDL.LU.64 R12, [R1+0xcd8] ;  /* 0x000cd800010c7983 */ /* 0x001ea80000300a00 */
[----:B------:R-:W3:Y:S04]  /*7b720*/  LDL.LU.64 R18, [R1+0xcd0] ;  /* 0x000cd00001127983 */ /* 0x000ee80000300a00 */
[----:B------:R-:W3:Y:S04]  /*7b730*/  LDL.LU R28, [R1+0x1f4] ;  /* 0x0001f400011c7983 */ /* 0x000ee80000300800 */
[----:B------:R0:W-:Y:S04]  /*7b740*/  STL [R1+0x2738], R7 ;  /* 0x0027380701007387 */ /* 0x0001e80000100800 */
[----:B0-----:R-:W4:Y:S04]  /*7b750*/  LDL.LU.64 R6, [R1+0xcb8] ;  /* 0x000cb80001067983 */ /* 0x001f280000300a00 */
[----:B------:R0:W-:Y:S04]  /*7b760*/  STL [R1+0x2730], R21 ;  /* 0x0027301501007387 */ /* 0x0001e80000100800 */
[----:B0-----:R-:W2:Y:S01]  /*7b770*/  LDL.LU.64 R20, [R1+0xcc8] ;  /* 0x000cc80001147983 */ /* 0x001ea20000300a00 */
[----:B------:R-:W-:-:S03]  /*7b780*/  PRMT R2, R14, 0x7773, RZ ;  /* 0x000077730e027816 */ /* 0x000fc600000000ff */
[----:B----4-:R0:W-:Y:S04]  /*7b790*/  @P4 STG.E.U8 desc[UR32][R6.64], R0 ;  /* 0x0000000006004986 */ /* 0x0101e8000c101120 */
[----:B------:R1:W-:Y:S01]  /*7b7a0*/  @P2 STG.E.U8 desc[UR32][R26.64], R2 ;  /* 0x000000021a002986 */ /* 0x0003e2000c101120 */
[----:B------:R-:W-:Y:S01]  /*7b7b0*/  ISETP.LT.AND P2, PT, R8, UR4, !P0 ;  /* 0x0000000408007c0c */ /* 0x000fe2000c741270 */
[----:B------:R-:W-:Y:S02]  /*7b7c0*/  ULDC UR4, c[0x0][0x228] ;  /* 0x00008a0000047ab9 */ /* 0x000fe40000000800 */
[----:B------:R-:W-:Y:S01]  /*7b7d0*/  ISETP.LT.AND P0, PT, R5, UR4, !P0 ;  /* 0x0000000405007c0c */ /* 0x000fe2000c701270 */
[----:B------:R-:W-:Y:S01]  /*7b7e0*/  ULDC UR4, c[0x0][0x228] ;  /* 0x00008a0000047ab9 */ /* 0x000fe20000000800 */
[----:B0-----:R-:W4:Y:S01]  /*7b7f0*/  LDL.LU.64 R6, [R1+0xce8] ;  /* 0x000ce80001067983 */ /* 0x001f220000300a00 */
[----:B------:R-:W-:-:S03]  /*7b800*/  PRMT R0, R15, 0x7770, RZ ;  /* 0x000077700f007816 */ /* 0x000fc600000000ff */
[----:B-1----:R-:W4:Y:S04]  /*7b810*/  LDL.LU.64 R26, [R1+0xce0] ;  /* 0x000ce000011a7983 */ /* 0x002f280000300a00 */
[----:B------:R0:W-:Y:S04]  /*7b820*/  STL [R1+0x2734], R5 ;  /* 0x0027340501007387 */ /* 0x0001e80000100800 */
[----:B--2---:R1:W-:Y:S04]  /*7b830*/  @P6 STG.E.U8 desc[UR32][R20.64], R0 ;  /* 0x0000000014006986 */ /* 0x0043e8000c101120 */
[----:B0-----:R-:W2:Y:S04]  /*7b840*/  LDL.LU.64 R4, [R1+0xcf8] ;  /* 0x000cf80001047983 */ /* 0x001ea80000300a00 */
[----:B-1----:R-:W2:Y:S01]  /*7b850*/  LDL.LU.64 R20, [R1+0xcf0] ;  /* 0x000cf00001147983 */ /* 0x002ea20000300a00 */
[----:B------:R-:W-:-:S02]  /*7b860*/  PRMT R2, R15, 0x7771, RZ ;  /* 0x000077710f027816 */ /* 0x000fc400000000ff */
[----:B------:R-:W-:Y:S02]  /*7b870*/  PRMT R0, R15, 0x7772, RZ ;  /* 0x000077720f007816 */ /* 0x000fe400000000ff */
[----:B------:R-:W-:Y:S01]  /*7b880*/  ISETP.LT.AND P4, PT, R10, UR4, !P3 ;  /* 0x000000040a007c0c */ /* 0x000fe2000df81270 */
[----:B------:R-:W-:Y:S01]  /*7b890*/  ULDC UR4, c[0x0][0x228] ;  /* 0x00008a0000047ab9 */ /* 0x000fe20000000800 */
[----:B------:R-:W2:Y:S04]  /*7b8a0*/  LDL.LU R14, [R1+0x94] ;  /* 0x00009400010e7983 */ /* 0x000ea80000300800 */
[----:B------:R0:W-:Y:S04]  /*7b8b0*/  @P5 STG.E.U8 desc[UR32][R22.64], R2 ;  /* 0x0000000216005986 */ /* 0x0001e8000c101120 */
[----:B------:R1:W-:Y:S01]  /*7b8c0*/  @P2 STG.E.U8 desc[UR32][R12.64], R0 ;  /* 0x000000000c002986 */ /* 0x0003e2000c101120 */
[----:B------:R-:W-:Y:S01]  /*7b8d0*/  ISETP.LT.AND P2, PT, R25, UR6, !P3 ;  /* 0x0000000619007c0c */ /* 0x000fe2000df41270 */
[----:B------:R-:W-:Y:S01]  /*7b8e0*/  ULDC UR6, c[0x0][0x228] ;  /* 0x00008a0000067ab9 */ /* 0x000fe20000000800 */
[----:B------:R-:W-:-:S02]  /*7b8f0*/  ISETP.LT.AND P6, PT, R11, UR4, !P3 ;  /* 0x000000040b007c0c */ /* 0x000fc4000dfc1270 */
[----:B------:R-:W-:Y:S02]  /*7b900*/  ISETP.LT.AND P5, PT, R16, UR6, !P3 ;  /* 0x0000000610007c0c */ /* 0x000fe4000dfa1270 */
[----:B---3--:R-:W-:Y:S01]  /*7b910*/  PRMT R3, R28, 0x7771, RZ ;  /* 0x000077711c037816 */ /* 0x008fe200000000ff */
[----:B------:R-:W-:Y:S01]  /*7b920*/  ULDC UR4, c[0x0][0x228] ;  /* 0x00008a0000047ab9 */ /* 0x000fe20000000800 */
[----:B------:R-:W-:Y:S01]  /*7b930*/  ULDC UR6, c[0x0][0x228] ;  /* 0x00008a0000067ab9 */ /* 0x000fe20000000800 */
[----:B0-----:R-:W-:Y:S01]  /*7b940*/  PRMT R2, R15, 0x7773, RZ ;  /* 0x000077730f027816 */ /* 0x001fe200000000ff */
[----:B-1----:R-:W-:Y:S01]  /*7b950*/  VIADD R0, R9, 0x35 ;  /* 0x0000003509007836 */ /* 0x002fe20000000000 */
[----:B------:R-:W3:Y:S04]  /*7b960*/  LDL.LU.64 R12, [R1+0xd00] ;  /* 0x000d0000010c7983 */ /* 0x000ee80000300a00 */
[----:B------:R0:W-:Y:S04]  /*7b970*/  @P0 STG.E.U8 desc[UR32][R18.64], R2 ;  /* 0x0000000212000986 */ /* 0x0001e8000c101120 */
[----:B------:R-:W3:Y:S01]  /*7b980*/  LDL.LU.64 R22, [R1+0xd10] ;  /* 0x000d100001167983 */ /* 0x000ee20000300a00 */
[----:B------:R-:W-:-:S02]  /*7b990*/  ISETP.GE.AND P0, PT, R0, UR23, PT ;  /* 0x0000001700007c0c */ /* 0x000fc4000bf06270 */
[C---:B------:R-:W-:Y:S02]  /*7b9a0*/  PRMT R0, R28.reuse, 0x7772, RZ ;  /* 0x000077721c007816 */ /* 0x040fe400000000ff */
[C---:B0-----:R-:W-:Y:S01]  /*7b9b0*/  PRMT R2, R28.reuse, 0x7770, RZ ;  /* 0x000077701c027816 */ /* 0x041fe200000000ff */
[----:B------:R-:W3:Y:S04]  /*7b9c0*/  LDL.LU.64 R18, [R1+0xd08] ;  /* 0x000d080001127983 */ /* 0x000ee80000300a00 */
[----:B----4-:R0:W-:Y:S04]  /*7b9d0*/  @P4 STG.E.U8 desc[UR32][R6.64], R2 ;  /* 0x0000000206004986 */ /* 0x0101e8000c101120 */
[----:B------:R1:W-:Y:S04]  /*7b9e0*/  @P2 STG.E.U8 desc[UR32][R26.64], R3 ;  /* 0x000000031a002986 */ /* 0x0003e8000c101120 */
[----:B0-----:R-:W4:Y:S01]  /*7b9f0*/  LDL.LU R7, [R1+0x2738] ;  /* 0x0027380001077983 */ /* 0x001f220000300800 */
[----:B------:R-:W-:-:S03]  /*7ba00*/  PRMT R2, R28, 0x7773, RZ ;  /* 0x000077731c027816 */ /* 0x000fc600000000ff */
[----:B------:R-:W3:Y:S04]  /*7ba10*/  LDL.LU R15, [R1+0x64] ;  /* 0x00006400010f7983 */ /* 0x000ee80000300800 */
[----:B------:R-:W3:Y:S04]  /*7ba20*/  LDL.LU.64 R28, [R1+0xd20] ;  /* 0x000d2000011c7983 */ /* 0x000ee80000300a00 */
[----:B-1----:R-:W3:Y:S04]  /*7ba30*/  LDL.LU.64 R26, [R1+0xd18] ;  /* 0x000d1800011a7983 */ /* 0x002ee80000300a00 */
[----:B--2---:R0:W-:Y:S04]  /*7ba40*/  @P6 STG.E.U8 desc[UR32][R4.64], R0 ;  /* 0x0000000004006986 */ /* 0x0041e8000c101120 */
[----:B------:R1:W-:Y:S04]  /*7ba50*/  @P5 STG.E.U8 desc[UR32][R20.64], R2 ;  /* 0x0000000214005986 */ /* 0x0003e8000c101120 */
[----:B0-----:R-:W2:Y:S04]  /*7ba60*/  LDL.LU R5, [R1+0x2734] ;  /* 0x0027340001057983 */ /* 0x001ea80000300800 */
[----:B-1----:R-:W3:Y:S01]  /*7ba70*/  LDL.LU R21, [R1+0x2730] ;  /* 0x0027300001157983 */ /* 0x002ee20000300800 */
[----:B------:R-:W-:Y:S01]  /*7ba80*/  VIADD R0, R9, 0x33 ;  /* 0x0000003309007836 */ /* 0x000fe20000000000 */
[----:B------:R-:W-:-:S02]  /*7ba90*/  PRMT R2, R14, 0x7770, RZ ;  /* 0x000077700e027816 */ /* 0x000fc400000000ff */
[----:B------:R-:W-:Y:S01]  /*7baa0*/  ISETP.LT.AND P6, PT, R8, UR6, !P3 ;  /* 0x0000000608007c0c */ /* 0x000fe2000dfc1270 */
[----:B------:R-:W-:Y:S01]  /*7bab0*/  ULDC UR6, c[0x0][0x228] ;  /* 0x00008a0000067ab9 */ /* 0x000fe20000000800 */
[----:B----4-:R-:W-:Y:S01]  /*7bac0*/  ISETP.LT.AND P4, PT, R7, UR4, !P3 ;  /* 0x0000000407007c0c */ /* 0x010fe2000df81270 */
[----:B------:R-:W-:Y:S02]  /*7bad0*/  ULDC UR4, c[0x0][0x228] ;  /* 0x00008a0000047ab9 */ /* 0x000fe40000000800 */
[----:B---3--:R-:W-:Y:S01]  /*7bae0*/  ISETP.LT.AND P5, PT, R21, UR4, !P3 ;  /* 0x0000000415007c0c */ /* 0x008fe2000dfa1270 */
[----:B------:R-:W-:Y:S02]  /*7baf0*/  ULDC UR4, c[0x0][0x22c] ;  /* 0x00008b0000047ab9 */ /* 0x000fe40000000800 */
[----:B------:R-:W-:Y:S01]  /*7bb00*/  ISETP.GE.AND P2, PT, R0, UR4, PT ;  /* 0x0000000400007c0c */ /* 0x000fe2000bf46270 */
[----:B------:R-:W-:-:S06]  /*7bb10*/  ULDC UR4, c[0x0][0x228] ;  /* 0x00008a0000047ab9 */ /* 0x000fcc0000000800 */
[----:B------:R0:W-:Y:S01]  /*7bb20*/  @P4 STG.E.U8 desc[UR32][R12.64], R2 ;  /* 0x000000020c004986 */ /* 0x0001e2000c101120 */
[----:B--2---:R-:W-:Y:S02]  /*7bb30*/  ISETP.LT.AND P3, PT, R5, UR4, !P3 ;  /* 0x0000000405007c0c */ /* 0x004fe4000df61270 */
[----:B------:R-:W-:Y:S02]  /*7bb40*/  ISETP.LT.AND P4, PT, R10, UR6, !P2 ;  /* 0x000000060a007c0c */ /* 0x000fe4000d781270 */
[----:B------:R-:W-:Y:S01]  /*7bb50*/  PRMT R0, R14, 0x7771, RZ ;  /* 0x000077710e007816 */ /* 0x000fe200000000ff */
[----:B------:R-:W-:Y:S01]  /*7bb60*/  ULDC UR4, c[0x0][0x228] ;  /* 0x00008a0000047ab9 */ /* 0x000fe20000000800 */
[----:B------:R-:W-:-:S03]  /*7bb70*/  ULDC UR6, c[0x0][0x228] ;  /* 0x00008a0000067ab9 */ /* 0x000fc60000000800 */
[----:B------:R1:W-:Y:S01]  /*7bb80*/  @P5 STG.E.U8 desc[UR32][R22.64], R0 ;  /* 0x0000000016005986 */ /* 0x0003e2000c101120 */
[----:B0-----:R-:W-:-:S03]  /*7bb90*/  PRMT R2, R14, 0x7772, RZ ;  /* 0x000077720e027816 */ /* 0x001fc600000000ff */
[----:B------:R-:W2:Y:S04]  /*7bba0*/  LDL.LU.64 R12, [R1+0xd28] ;  /* 0x000d2800010c7983 */ /* 0x000ea80000300a00 */
[----:B------:R-:W3:Y:S04]  /*7bbb0*/  LDL.LU R20, [R1+0x84] ;  /* 0x0000840001147983 */ /* 0x000ee80000300800 */
[----:B------:R0:W-:Y:S01]  /*7bbc0*/  @P6 STG.E.U8 desc[UR32][R18.64], R2 ;  /* 0x0000000212006986 */ /* 0x0001e2000c101120 */
[----:B-1----:R-:W-:Y:S02]  /*7bbd0*/  PRMT R0, R14, 0x7773, RZ ;  /* 0x000077730e007816 */ /* 0x002fe400000000ff */
[----:B------:R-:W-:Y:S01]  /*7bbe0*/  ISETP.LT.AND P6, PT, R25, UR4, !P2 ;  /* 0x0000000419007c0c */ /* 0x000fe2000d7c1270 */
[----:B------:R-:W-:Y:S01]  /*7bbf0*/  ULDC UR4, c[0x0][0x228] ;  /* 0x00008a0000047ab9 */ /* 0x000fe20000000800 */
[----:B------:R-:W4:Y:S04]  /*7bc00*/  LDL.LU.64 R22, [R1+0xd40] ;  /* 0x000d400001167983 */ /* 0x000f280000300a00 */
[----:B------:R-:W-:Y:S01]  /*7bc10*/  @P3 STG.E.U8 desc[UR32][R28.64], R0 ;  /* 0x000000001c003986 */ /* 0x000fe2000c101120 */
[----:B0-----:R-:W-:-:S03]  /*7bc20*/  PRMT R2, R15, 0x7770, RZ ;  /* 0x000077700f027816 */ /* 0x001fc600000000ff */
[----:B------:R-:W4:Y:S01]  /*7bc30*/  LDL.LU.64 R18, [R1+0xd38] ;  /* 0x000d380001127983 */ /* 0x000f220000300a00 */
[----:B------:R-:W-:Y:S01]  /*7bc40*/  ISETP.LT.AND P5, PT, R11, UR4, !P2 ;  /* 0x000000040b007c0c */ /* 0x000fe2000d7a1270 */
[----:B------:R-:W-:Y:S02]  /*7bc50*/  ULDC UR4, c[0x0][0x228] ;  /* 0x00008a0000047ab9 */ /* 0x000fe40000000800 */
[----:B------:R0:W-:Y:S01]  /*7bc60*/  @P4 STG.E.U8 desc[UR32][R26.64], R2 ;  /* 0x000000021a004986 */ /* 0x0001e2000c101120 */
[----:B------:R-:W-:-:S03]  /*7bc70*/  ISETP.LT.AND P3, PT, R16, UR4, !P2 ;  /* 0x0000000410007c0c */ /* 0x000fc6000d761270 */
[----:B0-----:R-:W4:Y:S04]  /*7bc80*/  LDL.LU.64 R26, [R1+0xd50] ;  /* 0x000d5000011a7983 */ /* 0x001f280000300a00 */
[----:B------:R-:W4:Y:S04]  /*7bc90*/  LDL.LU.64 R28, [R1+0xd48] ;  /* 0x000d4800011c7983 */ /* 0x000f280000300a00 */
[----:B------:R0:W-:Y:S01]  /*7bca0*/  STL [R1+0x272c], R16 ;  /* 0x00272c1001007387 */ /* 0x0001e20000100800 */
[C---:B------:R-:W-:Y:S02]  /*7bcb0*/  PRMT R0, R15.reuse, 0x7771, RZ ;  /* 0x000077710f007816 */ /* 0x040fe400000000ff */
[----:B------:R-:W-:-:S02]  /*7bcc0*/  PRMT R2, R15, 0x7772, RZ ;  /* 0x000077720f027816 */ /* 0x000fc400000000ff */
[----:B------:R-:W-:Y:S01]  /*7bcd0*/  ISETP.LT.AND P4, PT, R7, UR6, !P2 ;  /* 0x0000000607007c0c */ /* 0x000fe2000d781270 */
[----:B------:R-:W-:Y:S01]  /*7bce0*/  ULDC UR6, c[0x0][0x228] ;  /* 0x00008a0000067ab9 */ /* 0x000fe20000000800 */
[----:B------:R-:W-:Y:S01]  /*7bcf0*/  ULDC UR4, c[0x0][0x22c] ;  /* 0x00008b0000047ab9 */ /* 0x000fe20000000800 */
[----:B0-----:R-:W2:Y:S04]  /*7bd00*/  LDL.LU.64 R16, [R1+0xd30] ;  /* 0x000d300001107983 */ /* 0x001ea80000300a00 */
[----:B------:R-:W4:Y:S04]  /*7bd10*/  LDL.LU R14, [R1+0x1f8] ;  /* 0x0001f800010e7983 */ /* 0x000f280000300800 */
[----:B--2---:R-:W-:Y:S04]  /*7bd20*/  @P6 STG.E.U8 desc[UR32][R16.64], R0 ;  /* 0x0000000010006986 */ /* 0x004fe8000c101120 */
[----:B------:R0:W-:Y:S04]  /*7bd30*/  @P5 STG.E.U8 desc[UR32][R12.64], R2 ;  /* 0x000000020c005986 */ /* 0x0001e8000c101120 */
[----:B0-----:R-:W2:Y:S04]  /*7bd40*/  LDL.LU.64 R12, [R1+0xd60] ;  /* 0x000d6000010c7983 */ /* 0x001ea80000300a00 */
[----:B------:R-:W2:Y:S01]  /*7bd50*/  LDL.LU.64 R16, [R1+0xd58] ;  /* 0x000d580001107983 */ /* 0x000ea20000300a00 */
[----:B------:R-:W-:Y:S01]  /*7bd60*/  PRMT R2, R15, 0x7773, RZ ;  /* 0x000077730f027816 */ /* 0x000fe200000000ff */
[----:B------:R-:W-:Y:S01]  /*7bd70*/  VIADD R0, R9, 0x34 ;  /* 0x0000003409007836 */ /* 0x000fe20000000000 */
[----:B------:R-:W-:-:S02]  /*7bd80*/  ISETP.LT.AND P5, PT, R21, UR6, !P2 ;  /* 0x0000000615007c0c */ /* 0x000fc4000d7a1270 */
[----:B------:R-:W-:Y:S02]  /*7bd90*/  ISETP.LT.AND P6, PT, R8, UR8, !P2 ;  /* 0x0000000808007c0c */ /* 0x000fe4000d7c1270 */
[----:B---3--:R-:W-:Y:S01]  /*7bda0*/  PRMT R3, R20, 0x7770, RZ ;  /* 0x0000777014037816 */ /* 0x008fe200000000ff */
[----:B----4-:R0:W-:Y:S01]  /*7bdb0*/  @P3 STG.E.U8 desc[UR32][R22.64], R2 ;  /* 0x0000000216003986 */ /* 0x0101e2000c101120 */
[----:B------:R-:W-:Y:S01]  /*7bdc0*/  ISETP.GE.AND P3, PT, R0, UR4, PT ;  /* 0x0000000400007c0c */ /* 0x000fe2000bf66270 */
[----:B------:R-:W-:Y:S01]  /*7bdd0*/  ULDC UR4, c[0x0][0x228] ;  /* 0x00008a0000047ab9 */ /* 0x000fe20000000800 */
[----:B------:R-:W-:Y:S01]  /*7bde0*/  ULDC UR6, c[0x0][0x228] ;  /* 0x00008a0000067ab9 */ /* 0x000fe20000000800 */
[----:B------:R1:W-:Y:S01]  /*7bdf0*/  @P4 STG.E.U8 desc[UR32][R18.64], R3 ;  /* 0x0000000312004986 */ /* 0x0003e2000c101120 */
[----:B------:R-:W-:Y:S02]  /*7be00*/  ISETP.LT.AND P2, PT, R5, UR4, !P2 ;  /* 0x0000000405007c0c */ /* 0x000fe4000d741270 */
[----:B------:R-:W-:-:S02]  /*7be10*/  ISETP.LT.AND P4, PT, R10, UR6, !P3 ;  /* 0x000000060a007c0c */ /* 0x000fc4000df81270 */
[C---:B------:R-:W-:Y:S01]  /*7be20*/  PRMT R0, R20.reuse, 0x7771, RZ ;  /* 0x0000777114007816 */ /* 0x040fe200000000ff */
[----:B------:R-:W-:Y:S01]  /*7be30*/  ULDC UR4, c[0x0][0x228] ;  /* 0x00008a0000047ab9 */ /* 0x000fe20000000800 */
[----:B------:R-:W-:Y:S01]  /*7be40*/  ULDC UR6, c[0x0][0x228] ;  /* 0x00008a0000067ab9 */ /* 0x000fe20000000800 */
[----:B------:R-:W-:Y:S01]  /*7be50*/  ULDC UR8, c[0x0][0x228] ;  /* 0x00008a0000087ab9 */ /* 0x000fe20000000800 */
[C---:B0-----:R-:W-:Y:S01]  /*7be60*/  PRMT R2, R20.reuse, 0x7772, RZ ;  /* 0x0000777214027816 */ /* 0x041fe200000000ff */
[----:B------:R-:W3:Y:S04]  /*7be70*/  LDL.LU.64 R22, [R1+0xd70] ;  /* 0x000d700001167983 */ /* 0x000ee80000300a00 */
[----:B------:R0:W-:Y:S04]  /*7be80*/  @P5 STG.E.U8 desc[UR32][R26.64], R0 ;  /* 0x000000001a005986 */ /* 0x0001e8000c101120 */
[----:B-1----:R-:W4:Y:S04]  /*7be90*/  LDL.LU.64 R18, [R1+0xd68] ;  /* 0x000d680001127983 */ /* 0x002f280000300a00 */
[----:B------:R1:W-:Y:S04]  /*7bea0*/  @P6 STG.E.U8 desc[UR32][R28.64], R2 ;  /* 0x000000021c006986 */ /* 0x0003e8000c101120 */
[----:B------:R-:W4:Y:S01]  /*7beb0*/  LDL.LU R15, [R1+0x98] ;  /* 0x00009800010f7983 */ /* 0x000f220000300800 */
[----:B------:R-:W-:Y:S01]  /*7bec0*/  ISETP.LT.AND P5, PT, R25, UR4, !P3 ;  /* 0x0000000419007c0c */ /* 0x000fe2000dfa1270 */
[----:B------:R-:W-:Y:S01]  /*7bed0*/  ULDC UR4, c[0x0][0x228] ;  /* 0x00008a0000047ab9 */ /* 0x000fe20000000800 */
[----:B0-----:R-:W-:Y:S01]  /*7bee0*/  PRMT R0, R20, 0x7773, RZ ;  /* 0x0000777314007816 */ /* 0x001fe200000000ff */
[----:B------:R-:W4:Y:S01]  /*7bef0*/  LDL.LU.64 R26, [R1+0xd80] ;  /* 0x000d8000011a7983 */ /* 0x000f220000300a00 */
[----:B-1----:R-:W-:-:S03]  /*7bf00*/  PRMT R2, R14, 0x7770, RZ ;  /* 0x000077700e027816 */ /* 0x002fc600000000ff */
[----:B------:R-:W4:Y:S04]  /*7bf10*/  LDL.LU.64 R28, [R1+0xd78] ;  /* 0x000d7800011c7983 */ /* 0x000f280000300a00 */
[----:B------:R0:W-:Y:S04]  /*7bf20*/  STL [R1+0x2728], R25 ;  /* 0x0027281901007387 */ /* 0x0001e80000100800 */
[----:B0-----:R-:W4:Y:S04]  /*7bf30*/  LDL.LU.64 R24, [R1+0xd90] ;  /* 0x000d900001187983 */ /* 0x001f280000300a00 */
[----:B--2---:R0:W-:Y:S04]  /*7bf40*/  @P2 STG.E.U8 desc[UR32][R12.64], R0 ;  /* 0x000000000c002986 */ /* 0x0041e8000c101120 */
[----:B------:R1:W-:Y:S04]  /*7bf50*/  @P4 STG.E.U8 desc[UR32][R16.64], R2 ;  /* 0x0000000210004986 */ /* 0x0003e8000c101120 */
[----:B0-----:R-:W2:Y:S04]  /*7bf60*/  LDL.LU.64 R12, [R1+0xd88] ;  /* 0x000d8800010c7983 */ /* 0x001ea80000300a00 */
[----:B-1----:R-:W2:Y:S01]  /*7bf70*/  LDL.LU R16, [R1+0x272c] ;  /* 0x00272c0001107983 */ /* 0x002ea20000300800 */
[----:B------:R-:W-:-:S02]  /*7bf80*/  ISETP.LT.AND P6, PT, R11, UR6, !P3 ;  /* 0x000000060b007c0c */ /* 0x000fc4000dfc1270 */
[C---:B------:R-:W-:Y:S01]  /*7bf90*/  PRMT R0, R14.reuse, 0x7771, RZ ;  /* 0x000077710e007816 */ /* 0x040fe200000000ff */
[----:B------:R-:W-:Y:S01]  /*7bfa0*/  ULDC UR6, c[0x0][0x228] ;  /* 0x00008a0000067ab9 */ /* 0x000fe20000000800 */
[----:B------:R-:W-:Y:S02]  /*7bfb0*/  PRMT R2, R14, 0x7772, RZ ;  /* 0x000077720e027816 */ /* 0x000fe400000000ff */
[----:B------:R-:W-:Y:S01]  /*7bfc0*/  ISETP.LT.AND P4, PT, R7, UR6, !P3 ;  /* 0x0000000607007c0c */ /* 0x000fe2000df81270 */
[----:B------:R-:W2:Y:S04]  /*7bfd0*/  LDL.LU R20, [R1+0x68] ;  /* 0x0000680001147983 */ /* 0x000ea80000300800 */
[----:B---3--:R0:W-:Y:S01]  /*7bfe0*/  @P5 STG.E.U8 desc[UR32][R22.64], R0 ;  /* 0x0000000016005986 */ /* 0x0081e2000c101120 */
[----:B------:R-:W-:-:S03]  /*7bff0*/  ULDC UR6, c[0x0][0x228] ;  /* 0x00008a0000067ab9 */ /* 0x000fc60000000800 */
[----:B----4-:R1:W-:Y:S01]  /*7c000*/  @P6 STG.E.U8 desc[UR32][R18.64], R2 ;  /* 0x0000000212006986 */ /* 0x0103e2000c101120 */
[----:B0-----:R-:W-:-:S03]  /*7c010*/  PRMT R0, R14, 0x7773, RZ ;  /* 0x000077730e007816 */ /* 0x001fc600000000ff */
[----:B------:R-:W3:Y:S01]  /*7c020*/  LDL.LU.64 R22, [R1+0xd98] ;  /* 0x000d980001167983 */ /* 0x000ee20000300a00 */
[----:B-1----:R-:W-:-:S03]  /*7c030*/  PRMT R2, R15, 0x7770, RZ ;  /* 0x000077700f027816 */ /* 0x002fc600000000ff */
[----:B------:R-:W4:Y:S01]  /*7c040*/  LDL.LU.64 R18, [R1+0xdb0] ;  /* 0x000db00001127983 */ /* 0x000f220000300a00 */
[----:B--2---:R-:W-:Y:S01]  /*7c050*/  ISETP.LT.AND P2, PT, R16, UR4, !P3 ;  /* 0x0000000410007c0c */ /* 0x004fe2000df41270 */
[----:B------:R-:W-:Y:S02]  /*7c060*/  ULDC UR4, c[0x0][0x228] ;  /* 0x00008a0000047ab9 */ /* 0x000fe40000000800 */
[----:B------:R-:W-:Y:S02]  /*7c070*/  ISETP.LT.AND P5, PT, R21, UR4, !P3 ;  /* 0x0000000415007c0c */ /* 0x000fe4000dfa1270 */
[----:B------:R-:W-:Y:S01]  /*7c080*/  ISETP.LT.AND P6, PT, R8, UR6, !P3 ;  /* 0x0000000608007c0c */ /* 0x000fe2000dfc1270 */
[----:B------:R-:W-:Y:S01]  /*7c090*/  ULDC UR4, c[0x0][0x228] ;  /* 0x00008a0000047ab9 */ /* 0x000fe20000000800 */
[----:B------:R-:W-:-:S06]  /*7c0a0*/  ULDC UR6, c[0x0][0x228] ;  /* 0x00008a0000067ab9 */ /* 0x000fcc0000000800 */
[----:B------:R0:W-:Y:S04]  /*7c0b0*/  @P2 STG.E.U8 desc[UR32][R26.64], R0 ;  /* 0x000000001a002986 */ /* 0x0001e8000c101120 */
[----:B------:R1:W-:Y:S01]  /*7c0c0*/  @P4 STG.E.U8 desc[UR32][R28.64], R2 ;  /* 0x000000021c004986 */ /* 0x0003e2000c101120 */
[----:B0-----:R-:W-:-:S03]  /*7c0d0*/  PRMT R0, R15, 0x7771, RZ ;  /* 0x000077710f007816 */ /* 0x001fc600000000ff */
[----:B------:R-:W2:Y:S04]  /*7c0e0*/  LDL.LU.64 R26, [R1+0xda8] ;  /* 0x000da800011a7983 */ /* 0x000ea80000300a00 */
[----:B-1----:R-:W3:Y:S04]  /*7c0f0*/  LDL.LU R28, [R1+0x88] ;  /* 0x00008800011c7983 */ /* 0x002ee80000300800 */
[----:B------:R0:W-:Y:S04]  /*7c100*/  @P5 STG.E.U8 desc[UR32][R24.64], R0 ;  /* 0x0000000018005986 */ /* 0x0001e8000c101120 */
[----:B0-----:R-:W4:Y:S01]  /*7c110*/  LDL.LU R25, [R1+0x2728] ;  /* 0x0027280001197983 */ /* 0x001f220000300800 */
[----:B------:R-:W-:-:S02]  /*7c120*/  PRMT R2, R15, 0x7772, RZ ;  /* 0x000077720f027816 */ /* 0x000fc400000000ff */
[----:B------:R-:W-:Y:S01]  /*7c130*/  ISETP.LT.AND P3, PT, R5, UR4, !P3 ;  /* 0x0000000405007c0c */ /* 0x000fe2000df61270 */
[----:B------:R-:W-:Y:S01]  /*7c140*/  ULDC UR4, c[0x0][0x228] ;  /* 0x00008a0000047ab9 */ /* 0x000fe20000000800 */
[----:B------:R-:W-:Y:S01]  /*7c150*/  PRMT R0, R15, 0x7773, RZ ;  /* 0x000077730f007816 */ /* 0x000fe200000000ff */
[----:B------:R0:W-:Y:S01]  /*7c160*/  @P6 STG.E.U8 desc[UR32][R12.64], R2 ;  /* 0x000000020c006986 */ /* 0x0001e2000c101120 */
[----:B------:R-:W-:Y:S01]  /*7c170*/  ISETP.LT.AND P2, PT, R10, UR6, !P0 ;  /* 0x000000060a007c0c */ /* 0x000fe2000c741270 */
[----:B------:R-:W-:Y:S02]  /*7c180*/  ULDC UR6, c[0x0][0x228] ;  /* 0x00008a0000067ab9 */ /* 0x000fe40000000800 */
[----:B0-----:R-:W2:Y:S04]  /*7c190*/  LDL.LU.64 R12, [R1+0xdc0] ;  /* 0x000dc000010c7983 */ /* 0x001ea80000300a00 */
[----:B------:R-:W2:Y:S04]  /*7c1a0*/  LDL.LU.64 R14, [R1+0xdb8] ;  /* 0x000db800010e7983 */ /* 0x000ea80000300a00 */
[----:B------:R0:W-:Y:S01]  /*7c1b0*/  STL.64 [R1+0x2720], R10 ;  /* 0x0027200a01007387 */ /* 0x0001e20000100a00 */
[----:B----4-:R-:W-:Y:S01]  /*7c1c0*/  ISETP.LT.AND P6, PT, R25, UR4, !P0 ;  /* 0x0000000419007c0c */ /* 0x010fe2000c7c1270 */
[----:B------:R-:W-:-:S02]  /*7c1d0*/  ULDC UR4, c[0x0][0x228] ;  /* 0x00008a0000047ab9 */ /* 0x000fc40000000800 */
[----:B------:R-:W-:Y:S02]  /*7c1e0*/  ISETP.LT.AND P5, PT, R11, UR4, !P0 ;  /* 0x000000040b007c0c */ /* 0x000fe4000c7a1270 */
[----:B------:R-:W-:Y:S01]  /*7c1f0*/  PRMT R2, R20, 0x7770, RZ ;  /* 0x0000777014027816 */ /* 0x000fe200000000ff */
[----:B0-----:R-:W4:Y:S01]  /*7c200*/  LDL.LU.64 R10, [R1+0xda0] ;  /* 0x000da000010a7983 */ /* 0x001f220000300a00 */
[----:B------:R-:W-:Y:S02]  /*7c210*/  ULDC UR4, c[0x0][0x228] ;  /* 0x00008a0000047ab9 */ /* 0x000fe40000000800 */
[----:B------:R-:W-:Y:S01]  /*7c220*/  ISETP.LT.AND P4, PT, R16, UR4, !P0 ;  /* 0x0000000410007c0c */ /* 0x000fe2000c781270 */
[----:B------:R-:W-:Y:S01]  /*7c230*/  ULDC UR4, c[0x0][0x228] ;  /* 0x00008a0000047ab9 */ /* 0x000fe20000000800 */
[----:B---3--:R-:W-:Y:S01]  /*7c240*/  PRMT R3, R28, 0x7770, RZ ;  /* 0x000077701c037816 */ /* 0x008fe200000000ff */
[----:B----4-:R0:W-:Y:S04]  /*7c250*/  @P3 STG.E.U8 desc[UR32][R10.64], R0 ;  /* 0x000000000a003986 */ /* 0x0101e8000c101120 */
[----:B0-----:R-:W3:Y:S01]  /*7c260*/  LDL.LU.64 R10, [R1+0xdd0] ;  /* 0x000dd000010a7983 */ /* 0x001ee20000300a00 */
[----:B------:R-:W-:-:S03]  /*7c270*/  PRMT R0, R20, 0x7771, RZ ;  /* 0x0000777114007816 */ /* 0x000fc600000000ff */
[----:B------:R0:W-:Y:S01]  /*7c280*/  @P2 STG.E.U8 desc[UR32][R22.64], R2 ;  /* 0x0000000216002986 */ /* 0x0001e2000c101120 */
[----:B------:R-:W-:Y:S01]  /*7c290*/  ISETP.LT.AND P2, PT, R21, UR4, !P0 ;  /* 0x0000000415007c0c */ /* 0x000fe2000c741270 */
[----:B------:R-:W-:Y:S02]  /*7c2a0*/  ULDC UR4, c[0x0][0x228] ;  /* 0x00008a0000047ab9 */ /* 0x000fe40000000800 */
[----:B------:R1:W-:Y:S01]  /*7c2b0*/  @P6 STG.E.U8 desc[UR32][R18.64], R0 ;  /* 0x0000000012006986 */ /* 0x0003e2000c101120 */
[----:B------:R-:W-:Y:S01]  /*7c2c0*/  ISETP.LT.AND P6, PT, R7, UR6, !P0 ;  /* 0x0000000607007c0c */ /* 0x000fe2000c7c1270 */
[----:B------:R-:W-:Y:S01]  /*7c2d0*/  ULDC UR6, c[0x0][0x228] ;  /* 0x00008a0000067ab9 */ /* 0x000fe20000000800 */
[----:B0-----:R-:W-:Y:S01]  /*7c2e0*/  PRMT R2, R20, 0x7772, RZ ;  /* 0x0000777214027816 */ /* 0x001fe200000000ff */
[----:B------:R-:W4:Y:S01]  /*7c2f0*/  LDL.LU.64 R22, [R1+0xdc8] ;  /* 0x000dc80001167983 */ /* 0x000f220000300a00 */
[----:B-1----:R-:W-:-:S03]  /*7c300*/  VIADD R0, R9, 0x36 ;  /* 0x0000003609007836 */ /* 0x002fc60000000000 */
[----:B--2---:R0:W-:Y:S02]  /*7c310*/  @P5 STG.E.U8 desc[UR32][R26.64], R2 ;  /* 0x000000021a005986 */ /* 0x0041e4000c101120 */
[----:B------:R-:W-:Y:S02]  /*7c320*/  ISETP.GE.AND P5, PT, R0, UR21, PT ;  /* 0x0000001500007c0c */ /* 0x000fe4000bfa6270 */
[----:B------:R-:W-:Y:S02]  /*7c330*/  PRMT R0, R28, 0x7771, RZ ;  /* 0x000077711c007816 */ /* 0x000fe400000000ff */
[----:B0-----:R-:W-:Y:S01]  /*7c340*/  PRMT R2, R20, 0x7773, RZ ;  /* 0x0000777314027816 */ /* 0x001fe200000000ff */
[----:B------:R-:W2:Y:S04]  /*7c350*/  LDL.LU.64 R26, [R1+0xdd8] ;  /* 0x000dd800011a7983 */ /* 0x000ea80000300a00 */
[----:B------:R0:W-:Y:S04]  /*7c360*/  STL [R1+0x2718], R21 ;  /* 0x0027181501007387 */ /* 0x0001e80000100800 */
[----:B------:R-:W2:Y:S04]  /*7c370*/  LDL.LU R24, [R1+0x1fc] ;  /* 0x0001fc0001187983 */ /* 0x000ea80000300800 */
[----:B------:R1:W-:Y:S04]  /*7c380*/  @P4 STG.E.U8 desc[UR32][R12.64], R2 ;  /* 0x000000020c004986 */ /* 0x0003e8000c101120 */
[----:B------:R1:W-:Y:S04]  /*7c390*/  @P6 STG.E.U8 desc[UR32][R14.64], R3 ;  /* 0x000000030e006986 */ /* 0x0003e8000c101120 */
[----:B0-----:R-:W2:Y:S04]  /*7c3a0*/  LDL.LU.64 R20, [R1+0xdf8] ;  /* 0x000df80001147983 */ /* 0x001ea80000300a00 */
[----:B------:R-:W2:Y:S04]  /*7c3b0*/  LDL.LU.64 R18, [R1+0xdf0] ;  /* 0x000df00001127983 */ /* 0x000ea80000300a00 */
[----:B-1----:R-:W2:Y:S04]  /*7c3c0*/  LDL.LU.64 R12, [R1+0xde8] ;  /* 0x000de800010c7983 */ /* 0x002ea80000300a00 */
[----:B------:R-:W2:Y:S04]  /*7c3d0*/  LDL.LU.64 R14, [R1+0xde0] ;  /* 0x000de000010e7983 */ /* 0x000ea80000300a00 */
[----:B---3--:R0:W-:Y:S04]  /*7c3e0*/  @P2 STG.E.U8 desc[UR32][R10.64], R0 ;  /* 0x000000000a002986 */ /* 0x0081e8000c101120 */
[----:B0-----:R-:W3:Y:S01]  /*7c3f0*/  LDL.LU.64 R10, [R1+0x2720] ;  /* 0x00272000010a7983 */ /* 0x001ee20000300a00 */
[----:B------:R-:W-:-:S02]  /*7c400*/  ISETP.LT.AND P3, PT, R8, UR6, !P0 ;  /* 0x0000000608007c0c */ /* 0x000fc4000c761270 */
[----:B------:R-:W-:Y:S01]  /*7c410*/  ISETP.LT.AND P0, PT, R5, UR4, !P0 ;  /* 0x0000000405007c0c */ /* 0x000fe2000c701270 */
[----:B------:R-:W-:Y:S01]  /*7c420*/  ULDC UR4, c[0x0][0x228] ;  /* 0x00008a0000047ab9 */ /* 0x000fe20000000800 */
[C---:B------:R-:W-:Y:S02]  /*7c430*/  PRMT R2, R28.reuse, 0x7772, RZ ;  /* 0x000077721c027816 */ /* 0x040fe400000000ff */
[----:B------:R-:W-:Y:S01]  /*7c440*/  PRMT R0, R28, 0x7773, RZ ;  /* 0x000077731c007816 */ /* 0x000fe200000000ff */
[----:B------:R-:W-:Y:S01]  /*7c450*/  ULDC UR6, c[0x0][0x228] ;  /* 0x00008a0000067ab9 */ /* 0x000fe20000000800 */
[----:B------:R-:W3:Y:S01]  /*7c460*/  LDL.LU R6, [R1+0x9c] ;  /* 0x00009c0001067983 */ /* 0x000ee20000300800 */
[----:B------:R-:W-:Y:S01]  /*7c470*/  ISETP.LT.AND P6, PT, R25, UR6, !P5 ;  /* 0x0000000619007c0c */ /* 0x000fe2000efc1270 */
[----:B------:R-:W-:-:S03]  /*7c480*/  ULDC UR6, c[0x0][0x228] ;  /* 0x00008a0000067ab9 */ /* 0x000fc60000000800 */
[----:B----4-:R0:W-:Y:S04]  /*7c490*/  @P3 STG.E.U8 desc[UR32][R22.64], R2 ;  /* 0x0000000216003986 */ /* 0x0101e8000c101120 */
[----:B--2---:R1:W-:Y:S01]  /*7c4a0*/  @P0 STG.E.U8 desc[UR32][R26.64], R0 ;  /* 0x000000001a000986 */ /* 0x0043e2000c101120 */
[----:B------:R-:W-:Y:S02]  /*7c4b0*/  PRMT R3, R24, 0x7770, RZ ;  /* 0x0000777018037816 */ /* 0x000fe400000000ff */
[----:B------:R-:W-:Y:S01]  /*7c4c0*/  ISETP.LT.AND P0, PT, R16, UR10, !P5 ;  /* 0x0000000a10007c0c */ /* 0x000fe2000ef01270 */
[----:B0-----:R-:W-:Y:S01]  /*7c4d0*/  VIADD R2, R9, 0x37 ;  /* 0x0000003709027836 */ /* 0x001fe20000000000 */
[----:B------:R-:W2:Y:S04]  /*7c4e0*/  LDL.LU.64 R22, [R1+0xe18] ;  /* 0x000e180001167983 */ /* 0x000ea80000300a00 */
[----:B------:R-:W4:Y:S04]  /*7c4f0*/  LDL.LU.64 R28, [R1+0xe10] ;  /* 0x000e1000011c7983 */ /* 0x000f280000300a00 */
[----:B-1----:R-:W4:Y:S01]  /*7c500*/  LDL.LU.64 R26, [R1+0xe08] ;  /* 0x000e0800011a7983 */ /* 0x002f220000300a00 */
[----:B------:R-:W-:-:S02]  /*7c510*/  ISETP.GE.AND P3, PT, R2, UR19, PT ;  /* 0x0000001302007c0c */ /* 0x000fc4000bf66270 */
[C---:B------:R-:W-:Y:S02]  /*7c520*/  PRMT R2, R24.reuse, 0x7771, RZ ;  /* 0x0000777118027816 */ /* 0x040fe400000000ff */
[C---:B------:R-:W-:Y:S02]  /*7c530*/  PRMT R0, R24.reuse, 0x7772, RZ ;  /* 0x0000777218007816 */ /* 0x040fe400000000ff */
[----:B------:R-:W-:Y:S02]  /*7c540*/  PRMT R4, R24, 0x7773, RZ ;  /* 0x0000777318047816 */ /* 0x000fe400000000ff */
[----:B---3--:R-:W-:Y:S02]  /*7c550*/  ISETP.LT.AND P2, PT, R10, UR4, !P5 ;  /* 0x000000040a007c0c */ /* 0x008fe4000ef41270 */
[----:B------:R-:W-:Y:S01]  /*7c560*/  ISETP.LT.AND P4, PT, R11, UR8, !P5 ;  /* 0x000000080b007c0c */ /* 0x000fe2000ef81270 */
[----:B------:R-:W-:-:S10]  /*7c570*/  ULDC UR4, c[0x0][0x228] ;  /* 0x00008a0000047ab9 */ /* 0x000fd40000000800 */
[----:B------:R0:W-:Y:S04]  /*7c580*/  @P2 STG.E.U8 desc[UR32][R20.64], R3 ;  /* 0x0000000314002986 */ /* 0x0001e8000c101120 */
[----:B------:R-:W-:Y:S04]  /*7c590*/  @P6 STG.E.U8 desc[UR32][R18.64], R2 ;  /* 0x0000000212006986 */ /* 0x000fe8000c101120 */
[----:B------:R1:W-:Y:S04]  /*7c5a0*/  @P4 STG.E.U8 desc[UR32][R12.64], R0 ;  /* 0x000000000c004986 */ /* 0x0003e8000c101120 */
[----:B------:R3:W-:Y:S04]  /*7c5b0*/  @P0 STG.E.U8 desc[UR32][R14.64], R4 ;  /* 0x000000040e000986 */ /* 0x0007e8000c101120 */
[----:B0-----:R-:W4:Y:S04]  /*7c5c0*/  LDL.LU R21, [R1+0x2718] ;  /* 0x0027180001157983 */ /* 0x001f280000300800 */
[----:B-1----:R-:W4:Y:S04]  /*7c5d0*/  LDL.LU.64 R12, [R1+0xe00] ;  /* 0x000e0000010c7983 */ /* 0x002f280000300a00 */
[----:B---3--:R-:W3:Y:S04]  /*7c5e0*/  LDL.LU.64 R14, [R1+0xe20] ;  /* 0x000e2000010e7983 */ /* 0x008ee80000300a00 */
[----:B------:R-:W3:Y:S04]  /*7c5f0*/  LDL.LU R20, [R1+0x6c] ;  /* 0x00006c0001147983 */ /* 0x000ee80000300800 */
[----:B------:R-:W3:Y:S01]  /*7c600*/  LDL.LU.64 R18, [R1+0xe30] ;  /* 0x000e300001127983 */ /* 0x000ee20000300a00 */
[----:B------:R-:W-:Y:S01]  /*7c610*/  ISETP.LT.AND P0, PT, R7, UR4, !P5 ;  /* 0x0000000407007c0c */ /* 0x000fe2000ef01270 */
[----:B------:R-:W-:Y:S01]  /*7c620*/  ULDC UR4, c[0x0][0x228] ;  /* 0x00008a0000047ab9 */ /* 0x000fe20000000800 */
[----:B------:R-:W-:Y:S01]  /*7c630*/  VIADD R0, R9, 0x38 ;  /* 0x0000003809007836 */ /* 0x000fe20000000000 */
[----:B------:R-:W-:-:S04]  /*7c640*/  PRMT R2, R6, 0x7771, RZ ;  /* 0x0000777106027816 */ /* 0x000fc800000000ff */
[----:B------:R-:W-:Y:S02]  /*7c650*/  ISETP.GE.AND P2, PT, R0, UR17, PT ;  /* 0x0000001100007c0c */ /* 0x000fe4000bf46270 */
[----:B------:R-:W-:-:S05]  /*7c660*/  PRMT R0, R6, 0x7770, RZ ;  /* 0x0000777006007816 */ /* 0x000fca00000000ff */
[----:B--2---:R-:W-:Y:S01]  /*7c670*/  @P0 STG.E.U8 desc[UR32][R22.64], R0 ;  /* 0x0000000016000986 */ /* 0x004fe2000c101120 */
[----:B----4-:R-:W-:Y:S01]  /*7c680*/  ISETP.LT.AND P6, PT, R21, UR4, !P5 ;  /* 0x0000000415007c0c */ /* 0x010fe2000efc1270 */
[----:B------:R-:W-:Y:S02]  /*7c690*/  ULDC UR4, c[0x0][0x228] ;  /* 0x00008a0000047ab9 */ /* 0x000fe40000000800 */
[----:B---3--:R0:W-:Y:S10]  /*7c6a0*/  STL.64 [R1+0x2710], R18 ;  /* 0x0027101201007387 */ /* 0x0081f40000100a00 */
[----:B------:R1:W-:Y:S04]  /*7c6b0*/  @P6 STG.E.U8 desc[UR32][R28.64], R2 ;  /* 0x000000021c006986 */ /* 0x0003e8000c101120 */
[----:B0-----:R-:W2:Y:S04]  /*7c6c0*/  LDL.LU.64 R18, [R1+0xe38] ;  /* 0x000e380001127983 */ /* 0x001ea80000300a00 */
[----:B-1----:R-:W3:Y:S01]  /*7c6d0*/  LDL.LU R28, [R1+0x8c] ;  /* 0x00008c00011c7983 */ /* 0x002ee20000300800 */
[----:B------:R-:W-:Y:S01]  /*7c6e0*/  ISETP.LT.AND P4, PT, R8, UR4, !P5 ;  /* 0x0000000408007c0c */ /* 0x000fe2000ef81270 */
[----:B------:R-:W-:Y:S01]  /*7c6f0*/  ULDC UR4, c[0x0][0x228] ;  /* 0x00008a0000047ab9 */ /* 0x000fe20000000800 */
[----:B------:R-:W-:-:S02]  /*7c700*/  ISETP.LT.AND P5, PT, R5, UR6, !P5 ;  /* 0x0000000605007c0c */ /* 0x000fc4000efa1270 */
[----:B------:R-:W-:Y:S02]  /*7c710*/  PRMT R3, R6, 0x7772, RZ ;  /* 0x0000777206037816 */ /* 0x000fe400000000ff */
[----:B------:R-:W-:Y:S01]  /*7c720*/  ISETP.LT.AND P0, PT, R10, UR4, !P3 ;  /* 0x000000040a007c0c */ /* 0x000fe2000df01270 */
[----:B------:R-:W-:Y:S01]  /*7c730*/  ULDC UR4, c[0x0][0x228] ;  /* 0x00008a0000047ab9 */ /* 0x000fe20000000800 */
[----:B------:R-:W-:Y:S02]  /*7c740*/  PRMT R4, R6, 0x7773, RZ ;  /* 0x0000777306047816 */ /* 0x000fe400000000ff */
[----:B------:R-:W-:Y:S01]  /*7c750*/  PRMT R0, R20, 0x7770, RZ ;  /* 0x0000777014007816 */ /* 0x000fe200000000ff */
[----:B------:R-:W-:Y:S01]  /*7c760*/  VIADD R2, R9, 0x39 ;  /* 0x0000003909027836 */ /* 0x000fe20000000000 */
[----:B------:R-:W-:Y:S01]  /*7c770*/  ULDC UR6, c[0x0][0x228] ;  /* 0x00008a0000067ab9 */ /* 0x000fe20000000800 */
[----:B------:R0:W-:Y:S01]  /*7c780*/  @P4 STG.E.U8 desc[UR32][R26.64], R3 ;  /* 0x000000031a004986 */ /* 0x0001e2000c101120 */
[----:B------:R-:W-:-:S03]  /*7c790*/  ISETP.LT.AND P4, PT, R25, UR4, !P3 ;  /* 0x0000000419007c0c */ /* 0x000fc6000df81270 */
[----:B------:R-:W-:Y:S01]  /*7c7a0*/  @P5 STG.E.U8 desc[UR32][R12.64], R4 ;  /* 0x000000040c005986 */ /* 0x000fe2000c101120 */
[----:B------:R-:W-:-:S03]  /*7c7b0*/  ULDC UR4, c[0x0][0x228] ;  /* 0x00008a0000047ab9 */ /* 0x000fc60000000800 */
[----:B------:R1:W-:Y:S01]  /*7c7c0*/  @P0 STG.E.U8 desc[UR32][R14.64], R0 ;  /* 0x000000000e000986 */ /* 0x0003e2000c101120 */
[----:B------:R-:W-:Y:S02]  /*7c7d0*/  ISETP.GE.AND P0, PT, R2, UR15, PT ;  /* 0x0000000f02007c0c */ /* 0x000fe4000bf06270 */
[C---:B------:R-:W-:Y:S02]  /*7c7e0*/  PRMT R2, R20.reuse, 0x7772, RZ ;  /* 0x0000777214027816 */ /* 0x040fe400000000ff */
[C---:B0-----:R-:W-:Y:S02]  /*7c7f0*/  PRMT R3, R20.reuse, 0x7773, RZ ;  /* 0x0000777314037816 */ /* 0x041fe400000000ff */
[----:B-1----:R-:W-:-:S05]  /*7c800*/  PRMT R0, R20, 0x7771, RZ ;  /* 0x0000777114007816 */ /* 0x002fca00000000ff */
[----:B--2---:R-:W-:Y:S04]  /*7c810*/  @P4 STG.E.U8 desc[UR32][R18.64], R0 ;  /* 0x0000000012004986 */ /* 0x004fe8000c101120 */
[----:B---3--:R0:W-:Y:S04]  /*7c820*/  STL [R1+0x270c], R28 ;  /* 0x00270c1c01007387 */ /* 0x0081e80000100800 */
[----:B0-----:R-:W2:Y:S04]  /*7c830*/  LDL.LU.64 R28, [R1+0xe28] ;  /* 0x000e2800011c7983 */ /* 0x001ea80000300a00 */
[----:B------:R-:W3:Y:S04]  /*7c840*/  LDL.LU.64 R26, [R1+0xe60] ;  /* 0x000e6000011a7983 */ /* 0x000ee80000300a00 */
[----:B------:R-:W4:Y:S04]  /*7c850*/  LDL.LU.64 R12, [R1+0xe58] ;  /* 0x000e5800010c7983 */ /* 0x000f280000300a00 */
[----:B------:R-:W4:Y:S04]  /*7c860*/  LDL.LU.64 R22, [R1+0xe50] ;  /* 0x000e500001167983 */ /* 0x000f280000300a00 */
[----:B------:R-:W4:Y:S04]  /*7c870*/  LDL.LU.64 R14, [R1+0xe48] ;  /* 0x000e4800010e7983 */ /* 0x000f280000300a00 */
[----:B------:R-:W4:Y:S04]  /*7c880*/  LDL.LU R20, [R1+0x40] ;  /* 0x0000400001147983 */ /* 0x000f280000300800 */
[----:B------:R-:W2:Y:S01]  /*7c890*/  LDL.LU.64 R18, [R1+0x2710] ;  /* 0x0027100001127983 */ /* 0x000ea20000300a00 */
[----:B------:R-:W-:-:S02]  /*7c8a0*/  ISETP.LT.AND P6, PT, R11, UR6, !P3 ;  /* 0x000000060b007c0c */ /* 0x000fc4000dfc1270 */
[----:B------:R-:W-:Y:S01]  /*7c8b0*/  ISETP.LT.AND P5, PT, R16, UR4, !P3 ;  /* 0x0000000410007c0c */ /* 0x000fe2000dfa1270 */
[----:B------:R-:W-:Y:S01]  /*7c8c0*/  ULDC UR4, c[0x0][0x228] ;  /* 0x00008a0000047ab9 */ /* 0x000fe20000000800 */
[----:B------:R-:W-:Y:S01]  /*7c8d0*/  ULDC UR6, c[0x0][0x228] ;  /* 0x00008a0000067ab9 */ /* 0x000fe20000000800 */
[----:B------:R-:W-:Y:S01]  /*7c8e0*/  ISETP.LT.AND P4, PT, R7, UR4, !P3 ;  /* 0x0000000407007c0c */ /* 0x000fe2000df81270 */
[----:B------:R-:W-:-:S07]  /*7c8f0*/  ULDC UR4, c[0x0][0x228] ;  /* 0x00008a0000047ab9 */ /* 0x000fce0000000800 */
[----:B--2---:R0:W-:Y:S04]  /*7c900*/  @P6 STG.E.U8 desc[UR32][R18.64], R2 ;  /* 0x0000000212006986 */ /* 0x0041e8000c101120 */
[----:B------:R1:W-:Y:S04]  /*7c910*/  @P5 STG.E.U8 desc[UR32][R28.64], R3 ;  /* 0x000000031c005986 */ /* 0x0003e8000c101120 */
[----:B0-----:R-:W2:Y:S04]  /*7c920*/  LDL.LU.64 R18, [R1+0xe70] ;  /* 0x000e700001127983 */ /* 0x001ea80000300a00 */
[----:B-1----:R-:W3:Y:S01]  /*7c930*/  LDL.LU R28, [R1+0x270c] ;  /* 0x00270c00011c7983 */ /* 0x002ee20000300800 */
[----:B------:R-:W-:-:S02]  /*7c940*/  ISETP.LT.AND P5, PT, R21, UR4, !P3 ;  /* 0x0000000415007c0c */ /* 0x000fc4000dfa1270 */
[----:B------:R-:W-:Y:S01]  /*7c950*/  ISETP.LT.AND P6, PT, R8, UR6, !P3 ;  /* 0x0000000608007c0c */ /* 0x000fe2000dfc1270 */
[----:B------:R-:W-:Y:S01]  /*7c960*/  ULDC UR4, c[0x0][0x228] ;  /* 0x00008a0000047ab9 */ /* 0x000fe20000000800 */
[----:B------:R-:W2:Y:S01]  /*7c970*/  LDL.LU R8, [R1+0x2708] ;  /* 0x0027080001087983 */ /* 0x000ea20000300800 */
[----:B------:R-:W-:Y:S01]  /*7c980*/  ISETP.LT.AND P3, PT, R5, UR4, !P3 ;  /* 0x0000000405007c0c */ /* 0x000fe2000df61270 */
[----:B------:R-:W-:Y:S01]  /*7c990*/  ULDC UR4, c[0x0][0x228] ;  /* 0x00008a0000047ab9 */ /* 0x000fe20000000800 */
[----:B------:R-:W-:Y:S01]  /*7c9a0*/  ULDC UR6, c[0x0][0x228] ;  /* 0x00008a0000067ab9 */ /* 0x000fe20000000800 */
[C---:B---3--:R-:W-:Y:S02]  /*7c9b0*/  PRMT R0, R28.reuse, 0x7770, RZ ;  /* 0x000077701c007816 */ /* 0x048fe400000000ff */
[C---:B------:R-:W-:Y:S02]  /*7c9c0*/  PRMT R2, R28.reuse, 0x7771, RZ ;  /* 0x000077711c027816 */ /* 0x040fe400000000ff */
[----:B------:R-:W-:-:S02]  /*7c9d0*/  PRMT R3, R28, 0x7772, RZ ;  /* 0x000077721c037816 */ /* 0x000fc400000000ff */
[----:B------:R-:W-:Y:S02]  /*7c9e0*/  PRMT R4, R28, 0x7773, RZ ;  /* 0x000077731c047816 */ /* 0x000fe400000000ff */
[----:B------:R-:W3:Y:S04]  /*7c9f0*/  LDL.LU.64 R28, [R1+0xe80] ;  /* 0x000e8000011c7983 */ /* 0x000ee80000300a00 */
[----:B------:R0:W-:Y:S04]  /*7ca00*/  @P4 STG.E.U8 desc[UR32][R26.64], R0 ;  /* 0x000000001a004986 */ /* 0x0001e8000c101120 */
[----:B----4-:R1:W-:Y:S04]  /*7ca10*/  @P5 STG.E.U8 desc[UR32][R12.64], R2 ;  /* 0x000000020c005986 */ /* 0x0103e8000c101120 */
[----:B0-----:R-:W4:Y:S04]  /*7ca20*/  LDL.LU.64 R26, [R1+0xe78] ;  /* 0x000e7800011a7983 */ /* 0x001f280000300a00 */
[----:B-1----:R-:W3:Y:S01]  /*7ca30*/  LDL.LU.64 R12, [R1+0x2700] ;  /* 0x00270000010c7983 */ /* 0x002ee20000300a00 */
[----:B------:R-:W-:-:S02]  /*7ca40*/  ISETP.LT.AND P4, PT, R10, UR4, !P2 ;  /* 0x000000040a007c0c */ /* 0x000fc4000d781270 */
[----:B------:R-:W-:Y:S02]  /*7ca50*/  ISETP.LT.AND P5, PT, R25, UR6, !P2 ;  /* 0x0000000619007c0c */ /* 0x000fe4000d7a1270 */
[C---:B------:R-:W-:Y:S02]  /*7ca60*/  PRMT R0, R20.reuse, 0x7770, RZ ;  /* 0x0000777014007816 */ /* 0x040fe400000000ff */
[----:B------:R-:W-:Y:S01]  /*7ca70*/  PRMT R2, R20, 0x7771, RZ ;  /* 0x0000777114027816 */ /* 0x000fe200000000ff */
[----:B------:R0:W-:Y:S04]  /*7ca80*/  STL [R1+0x26f4], R25 ;  /* 0x0026f41901007387 */ /* 0x0001e80000100800 */
[----:B------:R-:W-:Y:S04]  /*7ca90*/  @P6 STG.E.U8 desc[UR32][R22.64], R3 ;  /* 0x0000000316006986 */ /* 0x000fe8000c101120 */
[----:B------:R1:W-:Y:S01]  /*7caa0*/  @P3 STG.E.U8 desc[UR32][R14.64], R4 ;  /* 0x000000040e003986 */ /* 0x0003e2000c101120 */
[----:B------:R-:W-:Y:S01]  /*7cab0*/  ULDC UR4, c[0x0][0x228] ;  /* 0x00008a0000047ab9 */ /* 0x000fe20000000800 */
[----:B------:R-:W-:-:S02]  /*7cac0*/  ULDC UR6, c[0x0][0x228] ;  /* 0x00008a0000067ab9 */ /* 0x000fc40000000800 */
[----:B0-----:R-:W4:Y:S04]  /*7cad0*/  LDL.LU.64 R24, [R1+0xe90] ;  /* 0x000e900001187983 */ /* 0x001f280000300a00 */
[----:B--2---:R-:W-:Y:S04]  /*7cae0*/  @P4 STG.E.U8 desc[UR32][R18.64], R0 ;  /* 0x0000000012004986 */ /* 0x004fe8000c101120 */
[----:B-1----:R-:W2:Y:S04]  /*7caf0*/  LDL.LU.64 R14, [R1+0xe88] ;  /* 0x000e8800010e7983 */ /* 0x002ea80000300a00 */
[----:B------:R-:W2:Y:S04]  /*7cb00*/  LDL.LU R4, [R1+0x1b78] ;  /* 0x001b780001047983 */ /* 0x000ea80000300800 */
[----:B------:R-:W2:Y:S04]  /*7cb10*/  LDL.LU.64 R22, [R1+0xea0] ;  /* 0x000ea00001167983 */ /* 0x000ea80000300a00 */
[----:B---3--:R0:W-:Y:S04]  /*7cb20*/  @P5 STG.E.U8 desc[UR32][R12.64], R2 ;  /* 0x000000020c005986 */ /* 0x0081e8000c101120 */
[----:B0-----:R-:W3:Y:S01]  /*7cb30*/  LDL.LU.64 R12, [R1+0x26f8] ;  /* 0x0026f800010c7983 */ /* 0x001ee20000300a00 */
[----:B------:R-:W-:Y:S01]  /*7cb40*/  ISETP.LT.AND P3, PT, R11, UR4, !P2 ;  /* 0x000000040b007c0c */ /* 0x000fe2000d761270 */
[----:B------:R-:W-:Y:S01]  /*7cb50*/  ULDC UR4, c[0x0][0x228] ;  /* 0x00008a0000047ab9 */ /* 0x000fe20000000800 */
[----:B------:R-:W-:-:S02]  /*7cb60*/  ISETP.LT.AND P4, PT, R16, UR6, !P2 ;  /* 0x0000000610007c0c */ /* 0x000fc4000d781270 */
[----:B------:R-:W-:Y:S02]  /*7cb70*/  ISETP.LT.AND P5, PT, R7, UR4, !P2 ;  /* 0x0000000407007c0c */ /* 0x000fe4000d7a1270 */
[C---:B------:R-:W-:Y:S01]  /*7cb80*/  PRMT R2, R20.reuse, 0x7772, RZ ;  /* 0x0000777214027816 */ /* 0x040fe200000000ff */
[----:B------:R-:W-:Y:S01]  /*7cb90*/  VIADD R0, R9, 0x3a ;  /* 0x0000003a09007836 */ /* 0x000fe20000000000 */
[----:B------:R-:W-:Y:S01]  /*7cba0*/  PRMT R3, R20, 0x7773, RZ ;  /* 0x0000777314037816 */ /* 0x000fe200000000ff */
[----:B------:R-:W2:Y:S01]  /*7cbb0*/  LDL.LU.64 R18, [R1+0xe98] ;  /* 0x000e980001127983 */ /* 0x000ea20000300a00 */
[----:B------:R-:W-:Y:S01]  /*7cbc0*/  ULDC UR6, c[0x0][0x228] ;  /* 0x00008a0000067ab9 */ /* 0x000fe20000000800 */
[----:B------:R-:W-:Y:S02]  /*7cbd0*/  ULDC UR4, c[0x0][0x228] ;  /* 0x00008a0000047ab9 */ /* 0x000fe40000000800 */
[----:B------:R0:W-:Y:S01]  /*7cbe0*/  @P3 STG.E.U8 desc[UR32][R28.64], R2 ;  /* 0x000000021c003986 */ /* 0x0001e2000c101120 */
[----:B------:R-:W-:-:S03]  /*7cbf0*/  ISETP.GE.AND P3, PT, R0, UR13, PT ;  /* 0x0000000d00007c0c */ /* 0x000fc6000bf66270 */
[----:B----4-:R1:W-:Y:S04]  /*7cc00*/  @P4 STG.E.U8 desc[UR32][R26.64], R3 ;  /* 0x000000031a004986 */ /* 0x0103e8000c101120 */
[----:B0-----:R-:W4:Y:S04]  /*7cc10*/  LDL.LU.64 R28, [R1+0xeb8] ;  /* 0x000eb800011c7983 */ /* 0x001f280000300a00 */
[----:B-1----:R-:W4:Y:S01]  /*7cc20*/  LDL.LU.64 R26, [R1+0xeb0] ;  /* 0x000eb000011a7983 */ /* 0x002f220000300a00 */
[----:B---3--:R-:W-:-:S05]  /*7cc30*/  PRMT R0, R12, 0x7770, RZ ;  /* 0x000077700c007816 */ /* 0x008fca00000000ff */
[----:B------:R0:W-:Y:S04]  /*7cc40*/  @P5 STG.E.U8 desc[UR32][R24.64], R0 ;  /* 0x0000000018005986 */ /* 0x0001e8000c101120 */
[----:B0-----:R-:W3:Y:S01]  /*7cc50*/  LDL.LU R25, [R1+0x26f4] ;  /* 0x0026f40001197983 */ /* 0x001ee20000300800 */
[----:B------:R-:W-:Y:S02]  /*7cc60*/  ISETP.LT.AND P6, PT, R21, UR6, !P2 ;  /* 0x0000000615007c0c */ /* 0x000fe4000d7c1270 */
[----:B------:R-:W-:Y:S01]  /*7cc70*/  PRMT R2, R12, 0x7771, RZ ;  /* 0x000077710c027816 */ /* 0x000fe200000000ff */
[----:B------:R-:W-:Y:S01]  /*7cc80*/  ULDC UR6, c[0x0][0x228] ;  /* 0x00008a0000067ab9 */ /* 0x000fe20000000800 */
[----:B--2---:R-:W-:Y:S02]  /*7cc90*/  ISETP.LT.AND P4, PT, R4, UR4, !P2 ;  /* 0x0000000404007c0c */ /* 0x004fe4000d781270 */
[----:B------:R-:W-:Y:S01]  /*7cca0*/  ISETP.LT.AND P2, PT, R5, UR6, !P2 ;  /* 0x0000000605007c0c */ /* 0x000fe2000d741270 */
[----:B------:R-:W-:Y:S01]  /*7ccb0*/  ULDC UR6, c[0x0][0x228] ;  /* 0x00008a0000067ab9 */ /* 0x000fe20000000800 */
[----:B------:R-:W-:-:S05]  /*7ccc0*/  ULDC UR4, c[0x0][0x228] ;  /* 0x00008a0000047ab9 */ /* 0x000fca0000000800 */
[----:B------:R0:W-:Y:S04]  /*7ccd0*/  @P6 STG.E.U8 desc[UR32][R14.64], R2 ;  /* 0x000000020e006986 */ /* 0x0001e8000c101120 */
[----:B0-----:R-:W2:Y:S01]  /*7cce0*/  LDL.LU.64 R14, [R1+0xec0] ;  /* 0x000ec000010e7983 */ /* 0x001ea20000300a00 */
[C---:B------:R-:W-:Y:S02]  /*7ccf0*/  PRMT R2, R12.reuse, 0x7772, RZ ;  /* 0x000077720c027816 */ /* 0x040fe400000000ff */
[----:B------:R-:W-:-:S03]  /*7cd00*/  PRMT R12, R12, 0x7773, RZ ;  /* 0x000077730c0c7816 */ /* 0x000fc600000000ff */
[----:B------:R0:W-:Y:S04]  /*7cd10*/  @P4 STG.E.U8 desc[UR32][R22.64], R2 ;  /* 0x0000000216004986 */ /* 0x0001e8000c101120 */
[----:B------:R1:W-:Y:S01]  /*7cd20*/  @P2 STG.E.U8 desc[UR32][R18.64], R12 ;  /* 0x0000000c12002986 */ /* 0x0003e2000c101120 */
[----:B------:R-:W-:Y:S02]  /*7cd30*/  ISETP.LT.AND P5, PT, R10, UR4, !P0 ;  /* 0x000000040a007c0c */ /* 0x000fe4000c7a1270 */
[C---:B------:R-:W-:Y:S01]  /*7cd40*/  PRMT R3, R8.reuse, 0x7771, RZ ;  /* 0x0000777108037816 */ /* 0x040fe200000000ff */
[----:B------:R-:W-:Y:S01]  /*7cd50*/  VIADD R0, R9, 0x3b ;  /* 0x0000003b09007836 */ /* 0x000fe20000000000 */
[----:B------:R-:W-:Y:S01]  /*7cd60*/  ULDC UR4, c[0x0][0x228] ;  /* 0x00008a0000047ab9 */ /* 0x000fe20000000800 */
[----:B0-----:R-:W-:-:S02]  /*7cd70*/  PRMT R2, R8, 0x7770, RZ ;  /* 0x0000777008027816 */ /* 0x001fc400000000ff */
[----:B---3--:R-:W-:-:S06]  /*7cd80*/  ISETP.LT.AND P6, PT, R25, UR6, !P0 ;  /* 0x0000000619007c0c */ /* 0x008fcc000c7c1270 */
[----:B----4-:R-:W-:Y:S04]  /*7cd90*/  @P5 STG.E.U8 desc[UR32][R28.64], R2 ;  /* 0x000000021c005986 */ /* 0x010fe8000c101120 */
[----:B------:R-:W3:Y:S04]  /*7cda0*/  LDL.LU R25, [R1+0x26f0] ;  /* 0x0026f00001197983 */ /* 0x000ee80000300800 */
[----:B------:R-:W4:Y:S04]  /*7cdb0*/  LDL.LU.64 R22, [R1+0xed8] ;  /* 0x000ed80001167983 */ /* 0x000f280000300a00 */
[----:B-1----:R-:W4:Y:S04]  /*7cdc0*/  LDL.LU.64 R18, [R1+0xee8] ;  /* 0x000ee80001127983 */ /* 0x002f280000300a00 */
[----:B------:R0:W-:Y:S01]  /*7cdd0*/  STL [R1+0x26e8], R13 ;  /* 0x0026e80d01007387 */ /* 0x0001e20000100800 */
[----:B------:R-:W-:Y:S01]  /*7cde0*/  ISETP.GE.AND P4, PT, R0, UR11, PT ;  /* 0x0000000b00007c0c */ /* 0x000fe2000bf86270 */
[----:B------:R-:W-:-:S02]  /*7cdf0*/  ULDC UR6, c[0x0][0x228] ;  /* 0x00008a0000067ab9 */ /* 0x000fc40000000800 */
[----:B0-----:R-:W4:Y:S04]  /*7ce00*/  LDL.LU.64 R12, [R1+0xec8] ;  /* 0x000ec800010c7983 */ /* 0x001f280000300a00 */
[----:B------:R0:W-:Y:S04]  /*7ce10*/  @P6 STG.E.U8 desc[UR32][R26.64], R3 ;  /* 0x000000031a006986 */ /* 0x0001e8000c101120 */
[----:B0-----:R-:W4:Y:S01]  /*7ce20*/  LDL.LU.64 R2, [R1+0xed0] ;  /* 0x000ed00001027983 */ /* 0x001f220000300a00 */
[----:B------:R-:W-:Y:S01]  /*7ce30*/  VIADD R0, R9, 0x3c ;  /* 0x0000003c09007836 */ /* 0x000fe20000000000 */
[----:B------:R-:W-:Y:S01]  /*7ce40*/  ISETP.LT.AND P6, PT, R11, UR4, !P0 ;  /* 0x000000040b007c0c */ /* 0x000fe2000c7c1270 */
[----:B------:R-:W-:Y:S01]  /*7ce50*/  ULDC UR4, c[0x0][0x228] ;  /* 0x00008a0000047ab9 */ /* 0x000fe20000000800 */
[----:B------:R-:W4:Y:S04]  /*7ce60*/  LDL.LU.64 R28, [R1+0xee0] ;  /* 0x000ee000011c7983 */ /* 0x000f280000300a00 */
[----:B------:R-:W4:Y:S01]  /*7ce70*/  LDL.LU R6, [R1+0x44] ;  /* 0x0000440001067983 */ /* 0x000f220000300800 */
[----:B------:R-:W-:Y:S01]  /*7ce80*/  ISETP.GE.AND P2, PT, R0, UR9, PT ;  /* 0x0000000900007c0c */ /* 0x000fe2000bf46270 */
[----:B------:R-:W-:-:S05]  /*7ce90*/  VIADD R0, R9, 0x3d ;  /* 0x0000003d09007836 */ /* 0x000fca0000000000 */
[----:B------:R-:W-:Y:S02]  /*7cea0*/  ISETP.GE.AND P5, PT, R0, UR7, PT ;  /* 0x0000000700007c0c */ /* 0x000fe4000bfa6270 */
[----:B------:R-:W-:-:S05]  /*7ceb0*/  PRMT R0, R8, 0x7772, RZ ;  /* 0x0000777208007816 */ /* 0x000fca00000000ff */
[----:B--2---:R0:W-:Y:S01]  /*7cec0*/  @P6 STG.E.U8 desc[UR32][R14.64], R0 ;  /* 0x000000000e006986 */ /* 0x0041e2000c101120 */
[----:B------:R-:W-:Y:S02]  /*7ced0*/  ISETP.LT.AND P6, PT, R16, UR4, !P0 ;  /* 0x0000000410007c0c */ /* 0x000fe4000c7c1270 */
[----:B------:R-:W-:Y:S01]  /*7cee0*/  PRMT R8, R8, 0x7773, RZ ;  /* 0x0000777308087816 */ /* 0x000fe200000000ff */
[----:B------:R-:W-:Y:S01]  /*7cef0*/  ULDC UR4, c[0x0][0x228] ;  /* 0x00008a0000047ab9 */ /* 0x000fe20000000800 */
[----:B0-----:R-:W2:Y:S04]  /*7cf00*/  LDL.LU.64 R14, [R1+0xef0] ;  /* 0x000ef000010e7983 */ /* 0x001ea80000300a00 */
[----:B---3--:R-:W0:Y:S05]  /*7cf10*/  LDS.128 R24, [R25] ;  /* 0x0000000019187984 */ /* 0x008e2a0000000c00 */
[----:B----4-:R1:W-:Y:S04]  /*7cf20*/  @P6 STG.E.U8 desc[UR32][R12.64], R8 ;  /* 0x000000080c006986 */ /* 0x0103e8000c101120 */
[----:B-1----:R-:W3:Y:S04]  /*7cf30*/  LDL.LU.64 R12, [R1+0xf00] ;  /* 0x000f0000010c7983 */ /* 0x002ee80000300a00 */
[----:B------:R-:W4:Y:S01]  /*7cf40*/  LDL.LU R8, [R1+0x1f90] ;  /* 0x001f900001087983 */ /* 0x000f220000300800 */
[----:B------:R-:W-:Y:S01]  /*7cf50*/  ISETP.LT.AND P6, PT, R7, UR4, !P0 ;  /* 0x0000000407007c0c */ /* 0x000fe2000c7c1270 */
[----:B------:R-:W-:Y:S01]  /*7cf60*/  ULDC UR4, c[0x0][0x228] ;  /* 0x00008a0000047ab9 */ /* 0x000fe20000000800 */
[----:B0-----:R-:W-:-:S11]  /*7cf70*/  PRMT R0, R24, 0x7770, RZ ;  /* 0x0000777018007816 */ /* 0x001fd600000000ff */
[----:B------:R0:W-:Y:S01]  /*7cf80*/  @P6 STG.E.U8 desc[UR32][R2.64], R0 ;  /* 0x0000000002006986 */ /* 0x0001e2000c101120 */
[----:B------:R-:W-:Y:S01]  /*7cf90*/  ISETP.LT.AND P6, PT, R21, UR4, !P0 ;  /* 0x0000000415007c0c */ /* 0x000fe2000c7c1270 */
[----:B------:R-:W-:Y:S02]  /*7cfa0*/  ULDC UR4, c[0x0][0x228] ;  /* 0x00008a0000047ab9 */ /* 0x000fe40000000800 */
[----:B------:R-:W3:Y:S01]  /*7cfb0*/  LDL.LU.64 R20, [R1+0xef8] ;  /* 0x000ef80001147983 */ /* 0x000ee20000300a00 */
[----:B0-----:R-:W-:-:S09]  /*7cfc0*/  PRMT R0, R24, 0x7771, RZ ;  /* 0x0000777118007816 */ /* 0x001fd200000000ff */
[----:B------:R0:W-:Y:S01]  /*7cfd0*/  @P6 STG.E.U8 desc[UR32][R22.64], R0 ;  /* 0x0000000016006986 */ /* 0x0001e2000c101120 */
[----:B------:R-:W-:Y:S01]  /*7cfe0*/  ISETP.LT.AND P6, PT, R4, UR4, !P0 ;  /* 0x0000000404007c0c */ /* 0x000fe2000c7c1270 */
[----:B------:R-:W-:Y:S02]  /*7cff0*/  ULDC UR4, c[0x0][0x228] ;  /* 0x00008a0000047ab9 */ /* 0x000fe40000000800 */
[----:B------:R-:W-:Y:S01]  /*7d000*/  ISETP.LT.AND P0, PT, R5, UR4, !P0 ;  /* 0x0000000405007c0c */ /* 0x000fe2000c701270 */
[----:B------:R-:W-:Y:S01]  /*7d010*/  ULDC UR4, c[0x0][0x228] ;  /* 0x00008a0000047ab9 */ /* 0x000fe20000000800 */
[C---:B0-----:R-:W-:Y:S02]  /*7d020*/  PRMT R0, R24.reuse, 0x7772, RZ ;  /* 0x0000777218007816 */ /* 0x041fe400000000ff */
[----:B------:R-:W-:-:S06]  /*7d030*/  PRMT R24, R24, 0x7773, RZ ;  /* 0x0000777318187816 */ /* 0x000fcc00000000ff */
[----:B------:R0:W-:Y:S04]  /*7d040*/  @P6 STG.E.U8 desc[UR32][R18.64], R0 ;  /* 0x0000000012006986 */ /* 0x0001e8000c101120 */
[----:B------:R1:W-:Y:S01]  /*7d050*/  @P0 STG.E.U8 desc[UR32][R28.64], R24 ;  /* 0x000000181c000986 */ /* 0x0003e2000c101120 */
[----:B------:R-:W-:Y:S01]  /*7d060*/  ISETP.LT.AND P0, PT, R10, UR4, !P3 ;  /* 0x000000040a007c0c */ /* 0x000fe2000df01270 */
[----:B------:R-:W-:Y:S01]  /*7d070*/  ULDC UR4, c[0x0][0x228] ;  /* 0x00008a0000047ab9 */ /* 0x000fe20000000800 */
[----:B------:R-:W-:Y:S02]  /*7d080*/  VIADD R2, R9, 0x3e ;  /* 0x0000003e09027836 */ /* 0x000fe40000000000 */
[----:B------:R-:W3:Y:S04]  /*7d090*/  LDL.LU R9, [R1+0x26ec] ;  /* 0x0026ec0001097983 */ /* 0x000ee80000300800 */
[----:B------:R-:W3:Y:S01]  /*7d0a0*/  LDL.LU.64 R22, [R1+0xf10] ;  /* 0x000f100001167983 */ /* 0x000ee20000300a00 */
[----:B0-----:R-:W-:-:S03]  /*7d0b0*/  PRMT R0, R6, 0x7770, RZ ;  /* 0x0000777006007816 */ /* 0x001fc600000000ff */
[----:B------:R-:W3:Y:S04]  /*7d0c0*/  LDL.LU.64 R18, [R1+0xf18] ;  /* 0x000f180001127983 */ /* 0x000ee80000300a00 */
[----:B--2---:R0:W-:Y:S01]  /*7d0d0*/  @P0 STG.E.U8 desc[UR32][R14.64], R0 ;  /* 0x000000000e000986 */ /* 0x0041e2000c101120 */
[----:B------:R-:W-:-:S03]  /*7d0e0*/  ISETP.GE.AND P6, PT, R2, UR5, PT ;  /* 0x0000000502007c0c */ /* 0x000fc6000bfc6270 */
[----:B------:R-:W2:Y:S04]  /*7d0f0*/  LDL.LU.64 R2, [R1+0xf08] ;  /* 0x000f080001027983 */ /* 0x000ea80000300a00 */
[----:B-1----:R-:W2:Y:S01]  /*7d100*/  LDL.LU R24, [R1+0x1c30] ;  /* 0x001c300001187983 */ /* 0x002ea20000300800 */
[----:B------:R-:W-:Y:S01]  /*7d110*/  ULDC UR5, c[0x0][0x228] ;  /* 0x00008a0000057ab9 */ /* 0x000fe20000000800 */
[----:B0-----:R-:W-:Y:S02]  /*7d120*/  PRMT R0, R6, 0x7771, RZ ;  /* 0x0000777106007816 */ /* 0x001fe400000000ff */
[----:B------:R-:W2:Y:S04]  /*7d130*/  LDL.LU.64 R14, [R1+0xf28] ;  /* 0x000f2800010e7983 */ /* 0x000ea80000300a00 */
[----:B------:R-:W2:Y:S01]  /*7d140*/  LDL.LU.64 R28, [R1+0xf20] ;  /* 0x000f2000011c7983 */ /* 0x000ea20000300a00 */
[----:B----4-:R-:W-:Y:S01]  /*7d150*/  ISETP.LT.AND P0, PT, R8, UR4, !P3 ;  /* 0x0000000408007c0c */ /* 0x010fe2000df01270 */
[----:B------:R-:W-:-:S12]  /*7d160*/  ULDC UR4, c[0x0][0x228] ;  /* 0x00008a0000047ab9 */ /* 0x000fd80000000800 */
[----:B---3--:R0:W-:Y:S04]  /*7d170*/  @P0 STG.E.U8 desc[UR32][R12.64], R0 ;  /* 0x000000000c000986 */ /* 0x0081e8000c101120 */
[----:B0-----:R-:W3:Y:S01]  /*7d180*/  LDL.LU R13, [R1+0x26e8] ;  /* 0x0026e800010d7983 */ /* 0x001ee20000300800 */
[----:B------:R-:W-:Y:S02]  /*7d190*/  ISETP.LT.AND P0, PT, R11, UR4, !P3 ;  /* 0x000000040b007c0c */ /* 0x000fe4000df01270 */
[----:B------:R-:W-:Y:S01]  /*7d1a0*/  PRMT R0, R6, 0x7772, RZ ;  /* 0x0000777206007816 */ /* 0x000fe200000000ff */
[----:B------:R-:W-:-:S10]  /*7d1b0*/  ULDC UR4, c[0x0][0x228] ;  /* 0x00008a0000047ab9 */ /* 0x000fd40000000800 */
[----:B------:R0:W-:Y:S01]  /*7d1c0*/  @P0 STG.E.U8 desc[UR32][R20.64], R0 ;  /* 0x0000000014000986 */ /* 0x0001e2000c101120 */
[----:B------:R-:W-:Y:S01]  /*7d1d0*/  ISETP.LT.AND P0, PT, R16, UR4, !P3 ;  /* 0x0000000410007c0c */ /* 0x000fe2000df01270 */
[----:B------:R-:W-:Y:S01]  /*7d1e0*/  ULDC UR4, c[0x0][0x228] ;  /* 0x00008a0000047ab9 */ /* 0x000fe20000000800 */
[----:B0-----:R-:W-:Y:S01]  /*7d1f0*/  PRMT R0, R6, 0x7773, RZ ;  /* 0x0000777306007816 */ /* 0x001fe200000000ff */
[----:B------:R-:W4:Y:S10]  /*7d200*/  LDL.LU.64 R20, [R1+0xf38] ;  /* 0x000f380001147983 */ /* 0x000f340000300a00 */
[----:B--2---:R0:W-:Y:S01]  /*7d210*/  @P0 STG.E.U8 desc[UR32][R2.64], R0 ;  /* 0x0000000002000986 */ /* 0x0041e2000c101120 */
[----:B------:R-:W-:Y:S01]  /*7d220*/  ISETP.LT.AND P0, PT, R7, UR4, !P3 ;  /* 0x0000000407007c0c */ /* 0x000fe2000df01270 */
[----:B------:R-:W-:-:S02]  /*7d230*/  ULDC UR4, c[0x0][0x228] ;  /* 0x00008a0000047ab9 */ /* 0x000fc40000000800 */
[----:B0-----:R-:W2:Y:S01]  /*7d240*/  LDL.LU.64 R2, [R1+0xf40] ;  /* 0x000f400001027983 */ /* 0x001ea20000300a00 */
[----:B---3--:R-:W-:-:S09]  /*7d250*/  PRMT R0, R13, 0x7770, RZ ;  /* 0x000077700d007816 */ /* 0x008fd200000000ff */
[----:B------:R0:W-:Y:S01]  /*7d260*/  @P0 STG.E.U8 desc[UR32][R22.64], R0 ;  /* 0x0000000016000986 */ /* 0x0001e2000c101120 */
[----:B------:R-:W-:Y:S01]  /*7d270*/  ISETP.LT.AND P0, PT, R24, UR4, !P3 ;  /* 0x0000000418007c0c */ /* 0x000fe2000df01270 */
[----:B------:R-:W-:Y:S01]  /*7d280*/  ULDC UR4, c[0x0][0x228] ;  /* 0x00008a0000047ab9 */ /* 0x000fe20000000800 */
[----:B0-----:R-:W-:Y:S01]  /*7d290*/  PRMT R0, R13, 0x7771, RZ ;  /* 0x000077710d007816 */ /* 0x001fe200000000ff */
[----:B------:R-:W3:Y:S10]  /*7d2a0*/  LDL.LU.64 R22, [R1+0xf58] ;  /* 0x000f580001167983 */ /* 0x000ef40000300a00 */
[----:B------:R0:W-:Y:S01]  /*7d2b0*/  @P0 STG.E.U8 desc[UR32][R18.64], R0 ;  /* 0x0000000012000986 */ /* 0x0001e2000c101120 */
[----:B------:R-:W-:Y:S01]  /*7d2c0*/  ISETP.LT.AND P0, PT, R4, UR4, !P3 ;  /* 0x0000000404007c0c */ /* 0x000fe2000df01270 */
[----:B------:R-:W-:-:S02]  /*7d2d0*/  ULDC UR4, c[0x0][0x228] ;  /* 0x00008a0000047ab9 */ /* 0x000fc40000000800 */
[----:B------:R-:W-:Y:S01]  /*7d2e0*/  ISETP.LT.AND P3, PT, R5, UR4, !P3 ;  /* 0x0000000405007c0c */ /* 0x000fe2000df61270 */
[----:B------:R-:W-:Y:S01]  /*7d2f0*/  ULDC UR4, c[0x0][0x228] ;  /* 0x00008a0000047ab9 */ /* 0x000fe20000000800 */
[C---:B0-----:R-:W-:Y:S02]  /*7d300*/  PRMT R0, R13.reuse, 0x7772, RZ ;  /* 0x000077720d007816 */ /* 0x041fe400000000ff */
[----:B------:R-:W-:Y:S01]  /*7d310*/  PRMT R13, R13, 0x7773, RZ ;  /* 0x000077730d0d7816 */ /* 0x000fe200000000ff */
[----:B------:R-:W3:Y:S05]  /*7d320*/  LDL.LU.64 R18, [R1+0xf50] ;  /* 0x000f500001127983 */ /* 0x000eea0000300a00 */
[----:B------:R0:W-:Y:S04]  /*7d330*/  @P0 STG.E.U8 desc[UR32][R14.64], R0 ;  /* 0x000000000e000986 */ /* 0x0001e8000c101120 */
[----:B------:R1:W-:Y:S04]  /*7d340*/  @P3 STG.E.U8 desc[UR32][R28.64], R13 ;  /* 0x0000000d1c003986 */ /* 0x0003e8000c101120 */
[----:B0-----:R-:W3:Y:S04]  /*7d350*/  LDL.LU.64 R14, [R1+0x26e0] ;  /* 0x0026e000010e7983 */ /* 0x001ee80000300a00 */
[----:B-1----:R-:W2:Y:S01]  /*7d360*/  LDL.LU.64 R12, [R1+0xf48] ;  /* 0x000f4800010c7983 */ /* 0x002ea20000300a00 */
[----:B------:R-:W-:Y:S01]  /*7d370*/  ISETP.LT.AND P0, PT, R10, UR4, !P4 ;  /* 0x000000040a007c0c */ /* 0x000fe2000e701270 */
[----:B------:R-:W-:Y:S01]  /*7d380*/  ULDC UR4, c[0x0][0x228] ;  /* 0x00008a0000047ab9 */ /* 0x000fe20000000800 */
[----:B------:R-:W-:-:S02]  /*7d390*/  PRMT R0, R9, 0x7770, RZ ;  /* 0x0000777009007816 */ /* 0x000fc400000000ff */
[----:B------:R-:W-:Y:S01]  /*7d3a0*/  ISETP.LT.AND P3, PT, R8, UR4, !P4 ;  /* 0x0000000408007c0c */ /* 0x000fe2000e761270 */
[----:B------:R-:W-:Y:S01]  /*7d3b0*/  ULDC UR4, c[0x0][0x228] ;  /* 0x00008a0000047ab9 */ /* 0x000fe20000000800 */
[----:B------:R-:W3:Y:S07]  /*7d3c0*/  LDL.LU.64 R28, [R1+0xf68] ;  /* 0x000f6800011c7983 */ /* 0x000eee0000300a00 */
[----:B----4-:R0:W-:Y:S01]  /*7d3d0*/  @P0 STG.E.U8 desc[UR32][R20.64], R0 ;  /* 0x0000000014000986 */ /* 0x0101e2000c101120 */
[----:B------:R-:W-:Y:S01]  /*7d3e0*/  ISETP.LT.AND P0, PT, R11, UR4, !P4 ;  /* 0x000000040b007c0c */ /* 0x000fe2000e701270 */
[----:B------:R-:W-:Y:S01]  /*7d3f0*/  ULDC UR4, c[0x0][0x228] ;  /* 0x00008a0000047ab9 */ /* 0x000fe20000000800 */
[----:B0-----:R-:W-:Y:S01]  /*7d400*/  PRMT R0, R9, 0x7771, RZ ;  /* 0x0000777109007816 */ /* 0x001fe200000000ff */
[----:B------:R-:W4:Y:S04]  /*7d410*/  LDL.LU.64 R20, [R1+0xf80] ;  /* 0x000f800001147983 */ /* 0x000f280000300a00 */
[----:B--2---:R0:W-:Y:S01]  /*7d420*/  @P3 STG.E.U8 desc[UR32][R12.64], R0 ;  /* 0x000000000c003986 */ /* 0x0041e2000c101120 */
[----:B------:R-:W-:Y:S01]  /*7d430*/  ISETP.LT.AND P3, PT, R16, UR4, !P4 ;  /* 0x0000000410007c0c */ /* 0x000fe2000e761270 */
[----:B------:R-:W-:-:S02]  /*7d440*/  ULDC UR4, c[0x0][0x228] ;  /* 0x00008a0000047ab9 */ /* 0x000fc40000000800 */
[----:B0-----:R-:W2:Y:S01]  /*7d450*/  LDL.LU.64 R12, [R1+0xf70] ;  /* 0x000f7000010c7983 */ /* 0x001ea20000300a00 */
[----:B------:R-:W-:-:S03]  /*7d460*/  PRMT R0, R9, 0x7772, RZ ;  /* 0x0000777209007816 */ /* 0x000fc600000000ff */
[----:B------:R-:W2:Y:S04]  /*7d470*/  LDL.LU R17, [R1+0x48] ;  /* 0x0000480001117983 */ /* 0x000ea80000300800 */
[----:B------:R0:W-:Y:S01]  /*7d480*/  @P0 STG.E.U8 desc[UR32][R2.64], R0 ;  /* 0x0000000002000986 */ /* 0x0001e2000c101120 */
[----:B------:R-:W-:Y:S02]  /*7d490*/  ISETP.LT.AND P0, PT, R7, UR4, !P4 ;  /* 0x0000000407007c0c */ /* 0x000fe4000e701270 */
[----:B------:R-:W-:Y:S01]  /*7d4a0*/  PRMT R9, R9, 0x7773, RZ ;  /* 0x0000777309097816 */ /* 0x000fe200000000ff */
[----:B------:R-:W-:Y:S01]  /*7d4b0*/  ULDC UR4, c[0x0][0x228] ;  /* 0x00008a0000047ab9 */ /* 0x000fe20000000800 */
[----:B0-----:R-:W2:Y:S04]  /*7d4c0*/  LDL.LU.64 R2, [R1+0xf78] ;  /* 0x000f780001027983 */ /* 0x001ea80000300a00 */
[----:B------:R-:W2:Y:S04]  /*7d4d0*/  LDL.LU.64 R6, [R1+0xf98] ;  /* 0x000f980001067983 */ /* 0x000ea80000300a00 */
[----:B---3--:R-:W-:Y:S01]  /*7d4e0*/  @P3 STG.E.U8 desc[UR32][R22.64], R9 ;  /* 0x0000000916003986 */ /* 0x008fe2000c101120 */
[----:B------:R-:W-:-:S02]  /*7d4f0*/  PRMT R0, R25, 0x7770, RZ ;  /* 0x0000777019007816 */ /* 0x000fc400000000ff */
[----:B------:R-:W-:Y:S01]  /*7d500*/  ISETP.LT.AND P3, PT, R24, UR4, !P4 ;  /* 0x0000000418007c0c */ /* 0x000fe2000e761270 */
[----:B------:R-:W-:Y:S02]  /*7d510*/  ULDC UR4, c[0x0][0x228] ;  /* 0x00008a0000047ab9 */ /* 0x000fe40000000800 */
[----:B------:R0:W-:Y:S01]  /*7d520*/  @P0 STG.E.U8 desc[UR32][R18.64], R0 ;  /* 0x0000000012000986 */ /* 0x0001e2000c101120 */
[----:B------:R-:W-:Y:S02]  /*7d530*/  ISETP.LT.AND P0, PT, R4, UR4, !P4 ;  /* 0x0000000404007c0c */ /* 0x000fe4000e701270 */
[----:B------:R-:W-:Y:S01]  /*7d540*/  ISETP.LT.AND P4, PT, R5, UR5, !P4 ;  /* 0x0000000505007c0c */ /* 0x000fe2000e781270 */
[----:B------:R-:W-:Y:S01]  /*7d550*/  ULDC UR4, c[0x0][0x228] ;  /* 0x00008a0000047ab9 */ /* 0x000fe20000000800 */
[----:B------:R-:W-:Y:S01]  /*7d560*/  ULDC UR5, c[0x0][0x228] ;  /* 0x00008a0000057ab9 */ /* 0x000fe20000000800 */
[C---:B0-----:R-:W-:Y:S01]  /*7d570*/  PRMT R0, R25.reuse, 0x7771, RZ ;  /* 0x0000777119007816 */ /* 0x041fe200000000ff */
[----:B------:R-:W3:Y:S04]  /*7d580*/  LDL.LU.64 R18, [R1+0xf90] ;  /* 0x000f900001127983 */ /* 0x000ee80000300a00 */
[----:B------:R-:W3:Y:S04]  /*7d590*/  LDL.LU.64 R22, [R1+0xfc0] ;  /* 0x000fc00001167983 */ /* 0x000ee80000300a00 */
[----:B------:R0:W-:Y:S01]  /*7d5a0*/  @P3 STG.E.U8 desc[UR32][R28.64], R0 ;  /* 0x000000001c003986 */ /* 0x0001e2000c101120 */
[----:B------:R-:W-:Y:S01]  /*7d5b0*/  ISETP.LT.AND P3, PT, R10, UR4, !P2 ;  /* 0x000000040a007c0c */ /* 0x000fe2000d761270 */
[----:B------:R-:W-:Y:S01]  /*7d5c0*/  ULDC UR4, c[0x0][0x228] ;  /* 0x00008a0000047ab9 */ /* 0x000fe20000000800 */
[----:B0-----:R-:W-:-:S02]  /*7d5d0*/  PRMT R0, R25, 0x7772, RZ ;  /* 0x0000777219007816 */ /* 0x001fc400000000ff */
[----:B------:R-:W-:Y:S01]  /*7d5e0*/  PRMT R25, R25, 0x7773, RZ ;  /* 0x0000777319197816 */ /* 0x000fe200000000ff */
[----:B------:R-:W3:Y:S04]  /*7d5f0*/  LDL.LU.64 R28, [R1+0xfb8] ;  /* 0x000fb800011c7983 */ /* 0x000ee80000300a00 */
[----:B----4-:R0:W-:Y:S01]  /*7d600*/  @P0 STG.E.U8 desc[UR32][R20.64], R0 ;  /* 0x0000000014000986 */ /* 0x0101e2000c101120 */
[----:B------:R-:W-:Y:S01]  /*7d610*/  ISETP.LT.AND P0, PT, R11, UR5, !P2 ;  /* 0x000000050b007c0c */ /* 0x000fe2000d701270 */
[----:B------:R-:W-:Y:S02]  /*7d620*/  ULDC UR5, c[0x0][0x228] ;  /* 0x00008a0000057ab9 */ /* 0x000fe40000000800 */
[----:B0-----:R-:W4:Y:S04]  /*7d630*/  LDL.LU.64 R20, [R1+0xfb0] ;  /* 0x000fb00001147983 */ /* 0x001f280000300a00 */
[----:B--2---:R0:W-:Y:S01]  /*7d640*/  @P4 STG.E.U8 desc[UR32][R12.64], R25 ;  /* 0x000000190c004986 */ /* 0x0041e2000c101120 */
[----:B------:R-:W-:-:S02]  /*7d650*/  ISETP.LT.AND P4, PT, R8, UR4, !P2 ;  /* 0x0000000408007c0c */ /* 0x000fc4000d781270 */
[C---:B------:R-:W-:Y:S01]  /*7d660*/  PRMT R0, R17.reuse, 0x7770, RZ ;  /* 0x0000777011007816 */ /* 0x040fe200000000ff */
[----:B------:R-:W-:Y:S01]  /*7d670*/  ULDC UR4, c[0x0][0x228] ;  /* 0x00008a0000047ab9 */ /* 0x000fe20000000800 */
[----:B0-----:R-:W2:Y:S04]  /*7d680*/  LDL.LU R25, [R1+0x1c48] ;  /* 0x001c480001197983 */ /* 0x001ea80000300800 */
[----:B------:R0:W-:Y:S02]  /*7d690*/  @P3 STG.E.U8 desc[UR32][R2.64], R0 ;  /* 0x0000000002003986 */ /* 0x0001e4000c101120 */
[C---:B0-----:R-:W-:Y:S02]  /*7d6a0*/  PRMT R0, R17.reuse, 0x7771, RZ ;  /* 0x0000777111007816 */ /* 0x041fe400000000ff */
[----:B------:R-:W-:-:S03]  /*7d6b0*/  PRMT R2, R17, 0x7772, RZ ;  /* 0x0000777211027816 */ /* 0x000fc600000000ff */
[----:B------:R-:W-:Y:S04]  /*7d6c0*/  @P4 STG.E.U8 desc[UR32][R6.64], R0 ;  /* 0x0000000006004986 */ /* 0x000fe8000c101120 */
[----:B------:R0:W-:Y:S04]  /*7d6d0*/  @P0 STG.E.U8 desc[UR32][R14.64], R2 ;  /* 0x000000020e000986 */ /* 0x0001e8000c101120 */
[----:B0-----:R-:W4:Y:S01]  /*7d6e0*/  LDL.LU.64 R14, [R1+0x26d8] ;  /* 0x0026d800010e7983 */ /* 0x001f220000300a00 */
[----:B------:R-:W-:Y:S02]  /*7d6f0*/  ISETP.LT.AND P3, PT, R16, UR4, !P2 ;  /* 0x0000000410007c0c */ /* 0x000fe4000d761270 */
[----:B------:R-:W-:Y:S01]  /*7d700*/  PRMT R0, R17, 0x7773, RZ ;  /* 0x0000777311007816 */ /* 0x000fe200000000ff */
[----:B------:R-:W-:Y:S01]  /*7d710*/  ULDC UR4, c[0x0][0x228] ;  /* 0x00008a0000047ab9 */ /* 0x000fe20000000800 */
[----:B------:R-:W-:Y:S01]  /*7d720*/  ISETP.LT.AND P0, PT, R24, UR5, !P2 ;  /* 0x0000000518007c0c */ /* 0x000fe2000d701270 */
[----:B------:R-:W4:Y:S01]  /*7d730*/  LDL.LU.64 R6, [R1+0xfa8] ;  /* 0x000fa80001067983 */ /* 0x000f220000300a00 */
[----:B------:R-:W-:-:S07]  /*7d740*/  ULDC UR5, c[0x0][0x228] ;  /* 0x00008a0000057ab9 */ /* 0x000fce0000000800 */
[----:B---3--:R0:W-:Y:S04]  /*7d750*/  @P3 STG.E.U8 desc[UR32][R18.64], R0 ;  /* 0x0000000012003986 */ /* 0x0081e8000c101120 */
[----:B0-----:R-:W3:Y:S04]  /*7d760*/  LDL.LU.64 R18, [R1+0xfc8] ;  /* 0x000fc80001127983 */ /* 0x001ee80000300a00 */
[----:B------:R-:W3:Y:S01]  /*7d770*/  LDL.LU.64 R16, [R1+0xfd8] ;  /* 0x000fd80001107983 */ /* 0x000ee20000300a00 */
[----:B--2---:R-:W-:Y:S01]  /*7d780*/  ISETP.LT.AND P4, PT, R25, UR4, !P2 ;  /* 0x0000000419007c0c */ /* 0x004fe2000d781270 */
[----:B------:R-:W-:-:S02]  /*7d790*/  ULDC UR4, c[0x0][0x228] ;  /* 0x00008a0000047ab9 */ /* 0x000fc40000000800 */
[----:B------:R-:W-:Y:S01]  /*7d7a0*/  ISETP.LT.AND P3, PT, R4, UR4, !P2 ;  /* 0x0000000404007c0c */ /* 0x000fe2000d761270 */
[----:B------:R-:W-:Y:S01]  /*7d7b0*/  ULDC UR4, c[0x0][0x228] ;  /* 0x00008a0000047ab9 */ /* 0x000fe20000000800 */
[C---:B----4-:R-:W-:Y:S02]  /*7d7c0*/  PRMT R0, R14.reuse, 0x7770, RZ ;  /* 0x000077700e007816 */ /* 0x050fe400000000ff */
[C---:B------:R-:W-:Y:S02]  /*7d7d0*/  PRMT R2, R14.reuse, 0x7771, RZ ;  /* 0x000077710e027816 */ /* 0x040fe400000000ff */
[----:B------:R-:W-:-:S04]  /*7d7e0*/  PRMT R3, R14, 0x7772, RZ ;  /* 0x000077720e037816 */ /* 0x000fc800000000ff */
[----:B------:R-:W-:Y:S04]  /*7d7f0*/  @P4 STG.E.U8 desc[UR32][R22.64], R0 ;  /* 0x0000000016004986 */ /* 0x000fe8000c101120 */
[----:B------:R-:W-:Y:S04]  /*7d800*/  @P0 STG.E.U8 desc[UR32][R28.64], R2 ;  /* 0x000000021c000986 */ /* 0x000fe8000c101120 */
[----:B------:R0:W-:Y:S01]  /*7d810*/  @P3 STG.E.U8 desc[UR32][R20.64], R3 ;  /* 0x0000000314003986 */ /* 0x0001e2000c101120 */
[C---:B------:R-:W-:Y:S02]  /*7d820*/  ISETP.LT.AND P0, PT, R10.reuse, UR6, !P1 ;  /* 0x000000060a007c0c */ /* 0x040fe4000cf01270 */
[----:B------:R-:W-:-:S02]  /*7d830*/  ISETP.LT.AND P4, PT, R10, UR4, !P5 ;  /* 0x000000040a007c0c */ /* 0x000fc4000ef81270 */
[----:B------:R-:W-:Y:S01]  /*7d840*/  ISETP.LT.AND P3, PT, R10, UR5, !P6 ;  /* 0x000000050a007c0c */ /* 0x000fe2000f761270 */
[----:B------:R-:W-:Y:S01]  /*7d850*/  ULDC UR4, c[0x0][0x228] ;  /* 0x00008a0000047ab9 */ /* 0x000fe20000000800 */
[----:B------:R-:W-:Y:S01]  /*7d860*/  PRMT R14, R14, 0x7773, RZ ;  /* 0x000077730e0e7816 */ /* 0x000fe200000000ff */
[----:B0-----:R-:W2:Y:S04]  /*7d870*/  LDL.LU.64 R20, [R1+0xfd0] ;  /* 0x000fd00001147983 */ /* 0x001ea80000300a00 */
[----:B------:R-:W4:Y:S04]  /*7d880*/  LDL.LU.64 R22, [R1+0xfe0] ;  /* 0x000fe00001167983 */ /* 0x000f280000300a00 */
[----:B------:R-:W2:Y:S04]  /*7d890*/  LDL.LU R3, [R1+0x1c70] ;  /* 0x001c700001037983 */ /* 0x000ea80000300800 */
[----:B------:R-:W3:Y:S04]  /*7d8a0*/  LDL.LU R10, [R1+0x26d4] ;  /* 0x0026d400010a7983 */ /* 0x000ee80000300800 */
[----:B------:R-:W4:Y:S04]  /*7d8b0*/  LDL.LU.64 R28, [R1+0xfe8] ;  /* 0x000fe800011c7983 */ /* 0x000f280000300a00 */
[----:B------:R-:W-:Y:S04]  /*7d8c0*/  STL [R1+0x26cc], R15 ;  /* 0x0026cc0f01007387 */ /* 0x000fe80000100800 */
[----:B------:R-:W2:Y:S01]  /*7d8d0*/  LDL.LU R12, [R1+0x4c] ;  /* 0x00004c00010c7983 */ /* 0x000ea20000300800 */
[----:B------:R-:W-:Y:S01]  /*7d8e0*/  ISETP.LT.AND P2, PT, R5, UR4, !P2 ;  /* 0x0000000405007c0c */ /* 0x000fe2000d741270 */
[----:B------:R-:W-:Y:S01]  /*7d8f0*/  ULDC UR4, c[0x0][0x228] ;  /* 0x00008a0000047ab9 */ /* 0x000fe20000000800 */
[----:B------:R-:W-:Y:S01]  /*7d900*/  PRMT R2, R26, 0x7772, RZ ;  /* 0x000077721a027816 */ /* 0x000fe200000000ff */
[----:B------:R-:W-:-:S10]  /*7d910*/  ULDC UR5, c[0x0][0x228] ;  /* 0x00008a0000057ab9 */ /* 0x000fd40000000800 */
[----:B------:R-:W-:Y:S01]  /*7d920*/  @P2 STG.E.U8 desc[UR32][R6.64], R14 ;  /* 0x0000000e06002986 */ /* 0x000fe2000c101120 */
[----:B------:R-:W-:Y:S01]  /*7d930*/  ISETP.LT.AND P2, PT, R8, UR4, !P5 ;  /* 0x0000000408007c0c */ /* 0x000fe2000ef41270 */
[----:B------:R-:W-:Y:S02]  /*7d940*/  ULDC UR4, c[0x0][0x228] ;  /* 0x00008a0000047ab9 */ /* 0x000fe40000000800 */
[----:B--2---:R0:W-:Y:S04]  /*7d950*/  STL [R1+0x26d0], R12 ;  /* 0x0026d00c01007387 */ /* 0x0041e80000100800 */
[----:B0-----:R-:W2:Y:S01]  /*7d960*/  LDL.LU.64 R12, [R1+0xff0] ;  /* 0x000ff000010c7983 */ /* 0x001ea20000300a00 */
[----:B---3--:R-:W-:-:S03]  /*7d970*/  PRMT R0, R10, 0x7770, RZ ;  /* 0x000077700a007816 */ /* 0x008fc600000000ff */
[----:B------:R-:W3:Y:S04]  /*7d980*/  LDL.LU.64 R14, [R1+0x1018] ;  /* 0x00101800010e7983 */ /* 0x000ee80000300a00 */
[----:B------:R-:W3:Y:S04]  /*7d990*/  LDL.LU.64 R6, [R1+0x1008] ;  /* 0x0010080001067983 */ /* 0x000ee80000300a00 */
[----:B------:R0:W-:Y:S01]  /*7d9a0*/  @P4 STG.E.U8 desc[UR32][R18.64], R0 ;  /* 0x0000000012004986 */ /* 0x0001e2000c101120 */
[----:B------:R-:W-:Y:S01]  /*7d9b0*/  ISETP.LT.AND P4, PT, R11, UR4, !P5 ;  /* 0x000000040b007c0c */ /* 0x000fe2000ef81270 */
[----:B------:R-:W-:Y:S01]  /*7d9c0*/  ULDC UR4, c[0x0][0x228] ;  /* 0x00008a0000047ab9 */ /* 0x000fe20000000800 */
[C---:B0-----:R-:W-:Y:S01]  /*7d9d0*/  PRMT R0, R10.reuse, 0x7771, RZ ;  /* 0x000077710a007816 */ /* 0x041fe200000000ff */
[----:B------:R-:W3:Y:S04]  /*7d9e0*/  LDL.LU.64 R18, [R1+0x1000] ;  /* 0x0010000001127983 */ /* 0x000ee80000300a00 */
[----:B------:R0:W-:Y:S01]  /*7d9f0*/  @P2 STG.E.U8 desc[UR32][R16.64], R0 ;  /* 0x0000000010002986 */ /* 0x0001e2000c101120 */
[----:B------:R-:W-:Y:S01]  /*7da00*/  ISETP.LT.AND P2, PT, R3, UR4, !P5 ;  /* 0x0000000403007c0c */ /* 0x000fe2000ef41270 */
[----:B------:R-:W-:Y:S01]  /*7da10*/  ULDC UR4, c[0x0][0x228] ;  /* 0x00008a0000047ab9 */ /* 0x000fe20000000800 */
[----:B0-----:R-:W-:-:S02]  /*7da20*/  PRMT R0, R10, 0x7772, RZ ;  /* 0x000077720a007816 */ /* 0x001fc400000000ff */
[----:B------:R-:W-:-:S03]  /*7da30*/  PRMT R10, R10, 0x7773, RZ ;  /* 0x000077730a0a7816 */ /* 0x000fc600000000ff */
[----:B------:R0:W-:Y:S01]  /*7da40*/  @P4 STG.E.U8 desc[UR32][R20.64], R0 ;  /* 0x0000000014004986 */ /* 0x0001e2000c101120 */
[----:B------:R-:W-:Y:S01]  /*7da50*/  ISETP.LT.AND P4, PT, R25, UR4, !P5 ;  /* 0x0000000419007c0c */ /* 0x000fe2000ef81270 */
[----:B------:R-:W-:-:S04]  /*7da60*/  ULDC UR4, c[0x0][0x228] ;  /* 0x00008a0000047ab9 */ /* 0x000fc80000000800 */
[----:B----4-:R1:W-:Y:S01]  /*7da70*/  @P2 STG.E.U8 desc[UR32][R22.64], R10 ;  /* 0x0000000a16002986 */ /* 0x0103e2000c101120 */
[----:B------:R-:W-:Y:S01]  /*7da80*/  ISETP.LT.AND P2, PT, R24, UR4, !P5 ;  /* 0x0000000418007c0c */ /* 0x000fe2000ef41270 */
[----:B------:R-:W-:Y:S01]  /*7da90*/  ULDC UR4, c[0x0][0x228] ;  /* 0x00008a0000047ab9 */ /* 0x000fe20000000800 */
[C---:B0-----:R-:W-:Y:S01]  /*7daa0*/  PRMT R0, R26.reuse, 0x7770, RZ ;  /* 0x000077701a007816 */ /* 0x041fe200000000ff */
[----:B------:R-:W4:Y:S04]  /*7dab0*/  LDL.LU.64 R20, [R1+0x1020] ;  /* 0x0010200001147983 */ /* 0x000f280000300a00 */
[----:B------:R-:W4:Y:S04]  /*7dac0*/  LDL.LU.64 R16, [R1+0x1028] ;  /* 0x0010280001107983 */ /* 0x000f280000300a00 */
[----:B-1----:R-:W4:Y:S04]  /*7dad0*/  LDL.LU.64 R22, [R1+0x1038] ;  /* 0x0010380001167983 */ /* 0x002f280000300a00 */
[----:B------:R0:W-:Y:S02]  /*7dae0*/  @P4 STG.E.U8 desc[UR32][R28.64], R0 ;  /* 0x000000001c004986 */ /* 0x0001e4000c101120 */
[----:B0-----:R-:W-:-:S02]  /*7daf0*/  PRMT R0, R26, 0x7771, RZ ;  /* 0x000077711a007816 */ /* 0x001fc400000000ff */
[----:B------:R-:W4:Y:S04]  /*7db00*/  LDL.LU.64 R28, [R1+0x1030] ;  /* 0x00103000011c7983 */ /* 0x000f280000300a00 */
[----:B--2---:R0:W-:Y:S04]  /*7db10*/  @P2 STG.E.U8 desc[UR32][R12.64], R0 ;  /* 0x000000000c002986 */ /* 0x0041e8000c101120 */
[----:B0-----:R-:W2:Y:S01]  /*7db20*/  LDL.LU R12, [R1+0x26d0] ;  /* 0x0026d000010c7983 */ /* 0x001ea20000300800 */
[----:B------:R-:W-:Y:S01]  /*7db30*/  ISETP.LT.AND P4, PT, R4, UR4, !P5 ;  /* 0x0000000404007c0c */ /* 0x000fe2000ef81270 */
[----:B------:R-:W-:-:S02]  /*7db40*/  ULDC UR4, c[0x0][0x228] ;  /* 0x00008a0000047ab9 */ /* 0x000fc40000000800 */
[----:B------:R-:W-:Y:S01]  /*7db50*/  ISETP.LT.AND P5, PT, R5, UR4, !P5 ;  /* 0x0000000405007c0c */ /* 0x000fe2000efa1270 */
[----:B------:R-:W-:-:S09]  /*7db60*/  ULDC UR4, c[0x0][0x228] ;  /* 0x00008a0000047ab9 */ /* 0x000fd20000000800 */
[----:B---3--:R0:W-:Y:S01]  /*7db70*/  @P4 STG.E.U8 desc[UR32][R14.64], R2 ;  /* 0x000000020e004986 */ /* 0x0081e2000c101120 */
[----:B------:R-:W-:Y:S02]  /*7db80*/  ISETP.LT.AND P2, PT, R8, UR4, !P6 ;  /* 0x0000000408007c0c */ /* 0x000fe4000f741270 */
[----:B------:R-:W-:Y:S01]  /*7db90*/  PRMT R26, R26, 0x7773, RZ ;  /* 0x000077731a1a7816 */ /* 0x000fe200000000ff */
[----:B------:R-:W-:Y:S01]  /*7dba0*/  ULDC UR4, c[0x0][0x228] ;  /* 0x00008a0000047ab9 */ /* 0x000fe20000000800 */
[----:B0-----:R-:W3:Y:S04]  /*7dbb0*/  LDL.LU R15, [R1+0x26cc] ;  /* 0x0026cc00010f7983 */ /* 0x001ee80000300800 */
[----:B------:R0:W-:Y:S04]  /*7dbc0*/  @P5 STG.E.U8 desc[UR32][R6.64], R26 ;  /* 0x0000001a06005986 */ /* 0x0001e8000c101120 */
[----:B0-----:R-:W3:Y:S01]  /*7dbd0*/  LDL.LU.64 R6, [R1+0x1048] ;  /* 0x0010480001067983 */ /* 0x001ee20000300a00 */
[----:B--2---:R-:W-:-:S05]  /*7dbe0*/  PRMT R0, R12, 0x7770, RZ ;  /* 0x000077700c007816 */ /* 0x004fca00000000ff */
[----:B------:R0:W-:Y:S02]  /*7dbf0*/  @P3 STG.E.U8 desc[UR32][R18.64], R0 ;  /* 0x0000000012003986 */ /* 0x0001e4000c101120 */
[----:B0-----:R-:W-:Y:S02]  /*7dc00*/  PRMT R0, R12, 0x7771, RZ ;  /* 0x000077710c007816 */ /* 0x001fe400000000ff */
[----:B------:R-:W2:Y:S04]  /*7dc10*/  LDL.LU.64 R18, [R1+0x1040] ;  /* 0x0010400001127983 */ /* 0x000ea80000300a00 */
[----:B----4-:R0:W-:Y:S04]  /*7dc20*/  @P2 STG.E.U8 desc[UR32][R20.64], R0 ;  /* 0x0000000014002986 */ /* 0x0101e8000c101120 */
[----:B0-----:R-:W4:Y:S01]  /*7dc30*/  LDL.LU.64 R20, [R1+0xff8] ;  /* 0x000ff80001147983 */ /* 0x001f220000300a00 */
[----:B------:R-:W-:Y:S01]  /*7dc40*/  ISETP.LT.AND P3, PT, R11, UR4, !P6 ;  /* 0x000000040b007c0c */ /* 0x000fe2000f761270 */
[----:B------:R-:W-:Y:S01]  /*7dc50*/  ULDC UR4, c[0x0][0x228] ;  /* 0x00008a0000047ab9 */ /* 0x000fe20000000800 */
[----:B------:R-:W-:-:S02]  /*7dc60*/  ISETP.LT.AND P5, PT, R25, UR5, !P6 ;  /* 0x0000000519007c0c */ /* 0x000fc4000f7a1270 */
[----:B------:R-:W-:Y:S02]  /*7dc70*/  ISETP.LT.AND P4, PT, R3, UR4, !P6 ;  /* 0x0000000403007c0c */ /* 0x000fe4000f781270 */
[C---:B------:R-:W-:Y:S01]  /*7dc80*/  PRMT R0, R12.reuse, 0x7772, RZ ;  /* 0x000077720c007816 */ /* 0x040fe200000000ff */
[----:B------:R-:W-:Y:S01]  /*7dc90*/  ULDC UR4, c[0x0][0x228] ;  /* 0x00008a0000047ab9 */ /* 0x000fe20000000800 */
[----:B------:R-:W-:Y:S02]  /*7dca0*/  PRMT R2, R12, 0x7773, RZ ;  /* 0x000077730c027816 */ /* 0x000fe400000000ff */
[----:B------:R-:W-:Y:S01]  /*7dcb0*/  ISETP.LT.AND P2, PT, R8, UR4, !P1 ;  /* 0x0000000408007c0c */ /* 0x000fe2000cf41270 */
[----:B------:R-:W-:Y:S01]  /*7dcc0*/  ULDC UR4, c[0x0][0x228] ;  /* 0x00008a0000047ab9 */ /* 0x000fe20000000800 */
[----:B------:R-:W4:Y:S04]  /*7dcd0*/  LDL.LU.64 R8, [R1+0xfa0] ;  /* 0x000fa00001087983 */ /* 0x000f280000300a00 */
[----:B------:R-:W4:Y:S01]  /*7dce0*/  LDL.LU.64 R12, [R1+0xf60] ;  /* 0x000f6000010c7983 */ /* 0x000f220000300a00 */
[----:B------:R-:W-:-:S03]  /*7dcf0*/  ULDC UR5, c[0x0][0x228] ;  /* 0x00008a0000057ab9 */ /* 0x000fc60000000800 */
[----:B------:R3:W-:Y:S04]  /*7dd00*/  @P3 STG.E.U8 desc[UR32][R16.64], R0 ;  /* 0x0000000010003986 */ /* 0x0007e8000c101120 */
[----:B------:R0:W-:Y:S01]  /*7dd10*/  @P4 STG.E.U8 desc[UR32][R22.64], R2 ;  /* 0x0000000216004986 */ /* 0x0001e2000c101120 */
[----:B------:R-:W-:Y:S01]  /*7dd20*/  ISETP.LT.AND P3, PT, R24, UR4, !P6 ;  /* 0x0000000418007c0c */ /* 0x000fe2000f761270 */
[----:B------:R-:W-:Y:S01]  /*7dd30*/  ULDC UR4, c[0x0][0x228] ;  /* 0x00008a0000047ab9 */ /* 0x000fe20000000800 */
[----:B---3--:R-:W-:Y:S01]  /*7dd40*/  PRMT R0, R15, 0x7770, RZ ;  /* 0x000077700f007816 */ /* 0x008fe200000000ff */
[----:B------:R-:W3:Y:S04]  /*7dd50*/  LDL.LU.64 R16, [R1+0xf30] ;  /* 0x000f300001107983 */ /* 0x000ee80000300a00 */
[----:B0-----:R-:W3:Y:S04]  /*7dd60*/  LDL.LU.64 R22, [R1+0xea8] ;  /* 0x000ea80001167983 */ /* 0x001ee80000300a00 */
[----:B------:R0:W-:Y:S01]  /*7dd70*/  @P5 STG.E.U8 desc[UR32][R28.64], R0 ;  /* 0x000000001c005986 */ /* 0x0001e2000c101120 */
[----:B------:R-:W-:-:S02]  /*7dd80*/  ISETP.LT.AND P5, PT, R11, UR5, !P1 ;  /* 0x000000050b007c0c */ /* 0x000fc4000cfa1270 */
[----:B------:R-:W-:Y:S01]  /*7dd90*/  ISETP.LT.AND P4, PT, R4, UR4, !P6 ;  /* 0x0000000404007c0c */ /* 0x000fe2000f781270 */
[----:B------:R-:W-:Y:S01]  /*7dda0*/  ULDC UR4, c[0x0][0x228] ;  /* 0x00008a0000047ab9 */ /* 0x000fe20000000800 */
[----:B------:R-:W-:Y:S02]  /*7ddb0*/  PRMT R2, R15, 0x7772, RZ ;  /* 0x000077720f027816 */ /* 0x000fe400000000ff */
[----:B------:R-:W-:Y:S01]  /*7ddc0*/  ISETP.LT.AND P6, PT, R5, UR4, !P6 ;  /* 0x0000000405007c0c */ /* 0x000fe2000f7c1270 */
[----:B------:R-:W-:Y:S01]  /*7ddd0*/  ULDC UR4, c[0x0][0x228] ;  /* 0x00008a0000047ab9 */ /* 0x000fe20000000800 */
[----:B------:R-:W-:Y:S01]  /*7dde0*/  ULDC UR5, c[0x0][0x228] ;  /* 0x00008a0000057ab9 */ /* 0x000fe20000000800 */
[----:B0-----:R-:W3:Y:S04]  /*7ddf0*/  LDL.LU.64 R28, [R1+0xe40] ;  /* 0x000e4000011c7983 */ /* 0x001ee80000300a00 */
[----:B------:R-:W3:Y:S01]  /*7de00*/  LDL.LU R11, [R1+0x26c8] ;  /* 0x0026c800010b7983 */ /* 0x000ee20000300800 */
[----:B------:R-:W-:-:S02]  /*7de10*/  PRMT R0, R15, 0x7771, RZ ;  /* 0x000077710f007816 */ /* 0x000fc400000000ff */
[----:B------:R-:W-:-:S03]  /*7de20*/  PRMT R15, R15, 0x7773, RZ ;  /* 0x000077730f0f7816 */ /* 0x000fc600000000ff */
[----:B------:R0:W-:Y:S04]  /*7de30*/  @P3 STG.E.U8 desc[UR32][R6.64], R0 ;  /* 0x0000000006003986 */ /* 0x0001e8000c101120 */
[----:B0-----:R0:W5:Y:S04]  /*7de40*/  LDL.LU.64 R6, [R1+0x26c0] ;  /* 0x0026c00001067983 */ /* 0x0011680000300a00 */
[----:B--2---:R1:W-:Y:S04]  /*7de50*/  @P4 STG.E.U8 desc[UR32][R18.64], R2 ;  /* 0x0000000212004986 */ /* 0x0043e8000c101120 */
[----:B-1----:R-:W2:Y:S04]  /*7de60*/  LDL.LU.64 R18, [R1+0x26b8] ;  /* 0x0026b80001127983 */ /* 0x002ea80000300a00 */
[----:B----4-:R1:W-:Y:S04]  /*7de70*/  @P6 STG.E.U8 desc[UR32][R20.64], R15 ;  /* 0x0000000f14006986 */ /* 0x0103e8000c101120 */
[----:B-1----:R-:W4:Y:S01]  /*7de80*/  LDL.LU.64 R20, [R1+0x26b0] ;  /* 0x0026b00001147983 */ /* 0x002f220000300a00 */
[----:B------:R-:W-:Y:S01]  /*7de90*/  ISETP.LT.AND P3, PT, R3, UR4, !P1 ;  /* 0x0000000403007c0c */ /* 0x000fe2000cf61270 */
[----:B------:R-:W-:-:S02]  /*7dea0*/  ULDC UR4, c[0x0][0x228] ;  /* 0x00008a0000047ab9 */ /* 0x000fc40000000800 */
[----:B------:R-:W-:Y:S01]  /*7deb0*/  ISETP.LT.AND P4, PT, R25, UR4, !P1 ;  /* 0x0000000419007c0c */ /* 0x000fe2000cf81270 */
[----:B------:R-:W-:Y:S02]  /*7dec0*/  ULDC UR4, c[0x0][0x228] ;  /* 0x00008a0000047ab9 */ /* 0x000fe40000000800 */
[----:B------:R-:W-:Y:S01]  /*7ded0*/  ISETP.LT.AND P6, PT, R24, UR4, !P1 ;  /* 0x0000000418007c0c */ /* 0x000fe2000cfc1270 */
[----:B------:R-:W-:Y:S01]  /*7dee0*/  ULDC UR4, c[0x0][0x228] ;  /* 0x00008a0000047ab9 */ /* 0x000fe20000000800 */
[C---:B---3--:R-:W-:Y:S02]  /*7def0*/  PRMT R3, R11.reuse, 0x7770, RZ ;  /* 0x000077700b037816 */ /* 0x048fe400000000ff */
[----:B------:R-:W-:-:S03]  /*7df00*/  PRMT R0, R11, 0x7771, RZ ;  /* 0x000077710b007816 */ /* 0x000fc600000000ff */
[----:B------:R1:W-:Y:S01]  /*7df10*/  @P0 STG.E.U8 desc[UR32][R8.64], R3 ;  /* 0x0000000308000986 */ /* 0x0003e2000c101120 */
[----:B------:R-:W-:Y:S02]  /*7df20*/  ISETP.LT.AND P0, PT, R4, UR4, !P1 ;  /* 0x0000000404007c0c */ /* 0x000fe4000cf01270 */
[C---:B------:R-:W-:Y:S02]  /*7df30*/  PRMT R2, R11.reuse, 0x7772, RZ ;  /* 0x000077720b027816 */ /* 0x040fe400000000ff */
[----:B------:R-:W-:Y:S02]  /*7df40*/  PRMT R11, R11, 0x7773, RZ ;  /* 0x000077730b0b7816 */ /* 0x000fe400000000ff */
[----:B------:R-:W-:Y:S02]  /*7df50*/  ISETP.LT.AND P1, PT, R5, UR5, !P1 ;  /* 0x0000000505007c0c */ /* 0x000fe4000cf21270 */
[C---:B------:R-:W-:Y:S02]  /*7df60*/  PRMT R4, R27.reuse, 0x7770, RZ ;  /* 0x000077701b047816 */ /* 0x040fe400000000ff */
[C---:B------:R-:W-:Y:S01]  /*7df70*/  PRMT R5, R27.reuse, 0x7771, RZ ;  /* 0x000077711b057816 */ /* 0x040fe200000000ff */
[----:B------:R0:W-:Y:S04]  /*7df80*/  @P2 STG.E.U8 desc[UR32][R12.64], R0 ;  /* 0x000000000c002986 */ /* 0x0001e8000c101120 */
[----:B------:R0:W-:Y:S04]  /*7df90*/  @P5 STG.E.U8 desc[UR32][R16.64], R2 ;  /* 0x0000000210005986 */ /* 0x0001e8000c101120 */
[----:B------:R0:W-:Y:S01]  /*7dfa0*/  @P3 STG.E.U8 desc[UR32][R22.64], R11 ;  /* 0x0000000b16003986 */ /* 0x0001e2000c101120 */
[----:B-1----:R-:W-:-:S03]  /*7dfb0*/  PRMT R9, R27, 0x7772, RZ ;  /* 0x000077721b097816 */ /* 0x002fc600000000ff */
[----:B------:R0:W-:Y:S01]  /*7dfc0*/  @P4 STG.E.U8 desc[UR32][R28.64], R4 ;  /* 0x000000041c004986 */ /* 0x0001e2000c101120 */
[----:B------:R-:W-:-:S03]  /*7dfd0*/  PRMT R27, R27, 0x7773, RZ ;  /* 0x000077731b1b7816 */ /* 0x000fc600000000ff */
[----:B----4-:R0:W-:Y:S04]  /*7dfe0*/  @P6 STG.E.U8 desc[UR32][R20.64], R5 ;  /* 0x0000000514006986 */ /* 0x0101e8000c101120 */
[----:B--2---:R0:W-:Y:S01]  /*7dff0*/  @P0 STG.E.U8 desc[UR32][R18.64], R9 ;  /* 0x0000000912000986 */ /* 0x0041e2000c101120 */
[----:B------:R-:W-:Y:S05]  /*7e000*/  @!P1 EXIT ;  /* 0x000000000000994d */ /* 0x000fea0003800000 */
[----:B-----5:R-:W-:Y:S01]  /*7e010*/  STG.E.U8 desc[UR32][R6.64], R27 ;  /* 0x0000001b06007986 */ /* 0x020fe2000c101120 */
[----:B------:R-:W-:Y:S05]  /*7e020*/  EXIT ;  /* 0x000000000000794d */ /* 0x000fea0003800000 */
.L_x_3:
[----:B------:R-:W-:-:S00]  /*7e030*/  BRA `(.L_x_3) ;  /* 0xfffffffc00fc7947 */ /* 0x000fc0000383ffff */
[----:B------:R-:W-:-:S00]  /*7e040*/  NOP ;  /* 0x0000000000007918 */ /* 0x000fc00000000000 */
        /* <DEDUP_REMOVED lines=11> */
.L_x_4:


//--------------------- .nv.shared.matmul_kernel  --------------------------
	.section	.nv.shared.matmul_kernel,"aw",@nobits
	.sectionflags	@""
	.align	16
	.zero		1024


//--------------------- .nv.shared.reserved.0     --------------------------
	.section	.nv.shared.reserved.0,"aw",@nobits
	.weak		__nv_reservedSMEM_offset_0_alias
	.size		__nv_reservedSMEM_offset_0_alias, 0, 0
	.other		__nv_reservedSMEM_offset_0_alias,@"STO_CUDA_RESERVED_SHARED STV_DEFAULT"
__nv_reservedSMEM_offset_0_alias:
	.zero		0


//--------------------- .nv.constant0.matmul_kernel --------------------------
	.section	.nv.constant0.matmul_kernel,"a",@progbits
	.sectionflags	@""
	.align	4
.nv.constant0.matmul_kernel:
	.zero		608


//--------------------- SYMBOLS --------------------------

	.type		.nv.reservedSmem.offset0,@object
	.size		.nv.reservedSmem.offset0,0x4
